//
// Generated by NVIDIA NVVM Compiler
//
// Compiler Build ID: CL-36424714
// Cuda compilation tools, release 13.0, V13.0.88
// Based on NVVM 20.0.0
//

.version 9.0
.target sm_100
.address_size 64

	// .globl	mldsa_matrix_vector_mul
.const .align 4 .b8 d_mldsa_twiddles[1024];
.const .align 4 .b8 d_mldsa_twiddles_inv[1024];
.const .align 8 .b8 d_keccak_rc[192] = {1, 0, 0, 0, 0, 0, 0, 0, 130, 128, 0, 0, 0, 0, 0, 0, 138, 128, 0, 0, 0, 0, 0, 128, 0, 128, 0, 128, 0, 0, 0, 128, 139, 128, 0, 0, 0, 0, 0, 0, 1, 0, 0, 128, 0, 0, 0, 0, 129, 128, 0, 128, 0, 0, 0, 128, 9, 128, 0, 0, 0, 0, 0, 128, 138, 0, 0, 0, 0, 0, 0, 0, 136, 0, 0, 0, 0, 0, 0, 0, 9, 128, 0, 128, 0, 0, 0, 0, 10, 0, 0, 128, 0, 0, 0, 0, 139, 128, 0, 128, 0, 0, 0, 0, 139, 0, 0, 0, 0, 0, 0, 128, 137, 128, 0, 0, 0, 0, 0, 128, 3, 128, 0, 0, 0, 0, 0, 128, 2, 128, 0, 0, 0, 0, 0, 128, 128, 0, 0, 0, 0, 0, 0, 128, 10, 128, 0, 0, 0, 0, 0, 0, 10, 0, 0, 128, 0, 0, 0, 128, 129, 128, 0, 128, 0, 0, 0, 128, 128, 128, 0, 0, 0, 0, 0, 128, 1, 0, 0, 128, 0, 0, 0, 0, 8, 128, 0, 128, 0, 0, 0, 128};
.const .align 4 .b8 d_keccak_rotc[96] = {1, 0, 0, 0, 3, 0, 0, 0, 6, 0, 0, 0, 10, 0, 0, 0, 15, 0, 0, 0, 21, 0, 0, 0, 28, 0, 0, 0, 36, 0, 0, 0, 45, 0, 0, 0, 55, 0, 0, 0, 2, 0, 0, 0, 14, 0, 0, 0, 27, 0, 0, 0, 41, 0, 0, 0, 56, 0, 0, 0, 8, 0, 0, 0, 25, 0, 0, 0, 43, 0, 0, 0, 62, 0, 0, 0, 18, 0, 0, 0, 39, 0, 0, 0, 61, 0, 0, 0, 20, 0, 0, 0, 44};
.const .align 4 .b8 d_keccak_piln[96] = {10, 0, 0, 0, 7, 0, 0, 0, 11, 0, 0, 0, 17, 0, 0, 0, 18, 0, 0, 0, 3, 0, 0, 0, 5, 0, 0, 0, 16, 0, 0, 0, 8, 0, 0, 0, 21, 0, 0, 0, 24, 0, 0, 0, 4, 0, 0, 0, 15, 0, 0, 0, 23, 0, 0, 0, 19, 0, 0, 0, 13, 0, 0, 0, 12, 0, 0, 0, 2, 0, 0, 0, 20, 0, 0, 0, 14, 0, 0, 0, 22, 0, 0, 0, 9, 0, 0, 0, 6, 0, 0, 0, 1};
// _ZZ23mldsa_matrix_vector_mulE4A_ij has been demoted
// _ZZ23mldsa_matrix_vector_mulE3z_j has been demoted
// _ZZ23mldsa_matrix_vector_mulE3acc has been demoted
// _ZZ17mldsa_compute_ct1E5c_ntt has been demoted
// _ZZ17mldsa_compute_ct1E4t1_i has been demoted
// _ZZ17mldsa_compute_ct1E6result has been demoted
.extern .shared .align 16 .b8 shared[];

.visible .entry mldsa_matrix_vector_mul(
	.param .u64 .ptr .align 1 mldsa_matrix_vector_mul_param_0,
	.param .u64 .ptr .align 1 mldsa_matrix_vector_mul_param_1,
	.param .u64 .ptr .align 1 mldsa_matrix_vector_mul_param_2,
	.param .u32 mldsa_matrix_vector_mul_param_3
)
{
	.local .align 16 .b8 	__local_depot0[976];
	.reg .b64 	%SP;
	.reg .b64 	%SPL;
	.reg .pred 	%p<113>;
	.reg .b16 	%rs<34>;
	.reg .b32 	%r<776>;
	.reg .b64 	%rd<1122>;
	// demoted variable
	.shared .align 4 .b8 _ZZ23mldsa_matrix_vector_mulE4A_ij[1024];
	// demoted variable
	.shared .align 4 .b8 _ZZ23mldsa_matrix_vector_mulE3z_j[1024];
	// demoted variable
	.shared .align 4 .b8 _ZZ23mldsa_matrix_vector_mulE3acc[1024];
	mov.u64 	%SPL, __local_depot0;
	add.u64 	%rd1, %SPL, 0;
	add.u64 	%rd2, %SPL, 208;
	mov.u32 	%r136, %tid.x;
	setp.ne.s32 	%p1, %r136, 0;
	@%p1 bra 	$L__BB0_19;
	ld.param.u32 	%r731, [mldsa_matrix_vector_mul_param_3];
	ld.param.u64 	%rd991, [mldsa_matrix_vector_mul_param_1];
	shl.b32 	%r138, %r731, 5;
	cvta.to.global.u64 	%rd226, %rd991;
	cvt.u64.u32 	%rd227, %r138;
	add.s64 	%rd228, %rd226, %rd227;
	ld.global.nc.u8 	%rs1, [%rd228];
	cvt.u64.u8 	%rd229, %rs1;
	ld.global.nc.u8 	%rs2, [%rd228+1];
	cvt.u32.u8 	%r139, %rs2;
	ld.global.nc.u8 	%rs3, [%rd228+2];
	cvt.u32.u8 	%r140, %rs3;
	ld.global.nc.u8 	%rs4, [%rd228+3];
	cvt.u32.u8 	%r141, %rs4;
	ld.global.nc.u8 	%rs5, [%rd228+4];
	cvt.u64.u8 	%rd230, %rs5;
	ld.global.nc.u8 	%rs6, [%rd228+5];
	cvt.u64.u8 	%rd231, %rs6;
	ld.global.nc.u8 	%rs7, [%rd228+6];
	cvt.u64.u8 	%rd232, %rs7;
	ld.global.nc.u8 	%rs8, [%rd228+8];
	cvt.u64.u8 	%rd233, %rs8;
	ld.global.nc.u8 	%rs9, [%rd228+9];
	cvt.u32.u8 	%r142, %rs9;
	ld.global.nc.u8 	%rs10, [%rd228+10];
	cvt.u32.u8 	%r143, %rs10;
	ld.global.nc.u8 	%rs11, [%rd228+11];
	cvt.u32.u8 	%r144, %rs11;
	ld.global.nc.u8 	%rs12, [%rd228+12];
	cvt.u64.u8 	%rd234, %rs12;
	ld.global.nc.u8 	%rs13, [%rd228+13];
	cvt.u64.u8 	%rd235, %rs13;
	ld.global.nc.u8 	%rs14, [%rd228+14];
	cvt.u64.u8 	%rd236, %rs14;
	ld.global.nc.u8 	%rs15, [%rd228+16];
	cvt.u64.u8 	%rd237, %rs15;
	ld.global.nc.u8 	%rs16, [%rd228+17];
	cvt.u32.u8 	%r145, %rs16;
	ld.global.nc.u8 	%rs17, [%rd228+18];
	cvt.u32.u8 	%r146, %rs17;
	ld.global.nc.u8 	%rs18, [%rd228+19];
	cvt.u32.u8 	%r147, %rs18;
	ld.global.nc.u8 	%rs19, [%rd228+20];
	cvt.u64.u8 	%rd238, %rs19;
	ld.global.nc.u8 	%rs20, [%rd228+21];
	cvt.u64.u8 	%rd239, %rs20;
	ld.global.nc.u8 	%rs21, [%rd228+22];
	cvt.u64.u8 	%rd240, %rs21;
	ld.global.nc.u8 	%rs22, [%rd228+24];
	cvt.u64.u8 	%rd241, %rs22;
	ld.global.nc.u8 	%rs23, [%rd228+25];
	cvt.u32.u8 	%r148, %rs23;
	ld.global.nc.u8 	%rs24, [%rd228+26];
	cvt.u32.u8 	%r149, %rs24;
	ld.global.nc.u8 	%rs25, [%rd228+27];
	cvt.u32.u8 	%r150, %rs25;
	ld.global.nc.u8 	%rs26, [%rd228+28];
	cvt.u64.u8 	%rd242, %rs26;
	ld.global.nc.u8 	%rs27, [%rd228+29];
	cvt.u64.u8 	%rd243, %rs27;
	ld.global.nc.u8 	%rs28, [%rd228+30];
	cvt.u64.u8 	%rd244, %rs28;
	ld.global.nc.u8 	%rs29, [%rd228+7];
	ld.global.nc.u8 	%rs30, [%rd228+15];
	ld.global.nc.u8 	%rs31, [%rd228+23];
	ld.global.nc.u8 	%rs32, [%rd228+31];
	mov.b64 	%rd1072, 0;
	st.local.u64 	[%rd1], %rd1072;
	st.local.u64 	[%rd1+8], %rd1072;
	st.local.u64 	[%rd1+16], %rd1072;
	st.local.u64 	[%rd1+24], %rd1072;
	st.local.u64 	[%rd1+40], %rd1072;
	st.local.u64 	[%rd1+48], %rd1072;
	st.local.u64 	[%rd1+80], %rd1072;
	mul.wide.u32 	%rd245, %r139, 256;
	or.b64  	%rd246, %rd245, %rd229;
	mul.wide.u32 	%rd247, %r140, 65536;
	or.b64  	%rd248, %rd247, %rd246;
	mul.wide.u32 	%rd249, %r141, 16777216;
	or.b64  	%rd250, %rd249, %rd248;
	shl.b64 	%rd251, %rd230, 32;
	or.b64  	%rd252, %rd251, %rd250;
	shl.b64 	%rd253, %rd231, 40;
	or.b64  	%rd254, %rd253, %rd252;
	shl.b64 	%rd255, %rd232, 48;
	or.b64  	%rd256, %rd255, %rd254;
	cvt.u64.u8 	%rd257, %rs29;
	shl.b64 	%rd258, %rd257, 56;
	or.b64  	%rd1096, %rd258, %rd256;
	mul.wide.u32 	%rd259, %r142, 256;
	or.b64  	%rd260, %rd259, %rd233;
	mul.wide.u32 	%rd261, %r143, 65536;
	or.b64  	%rd262, %rd261, %rd260;
	mul.wide.u32 	%rd263, %r144, 16777216;
	or.b64  	%rd264, %rd263, %rd262;
	shl.b64 	%rd265, %rd234, 32;
	or.b64  	%rd266, %rd265, %rd264;
	shl.b64 	%rd267, %rd235, 40;
	or.b64  	%rd268, %rd267, %rd266;
	shl.b64 	%rd269, %rd236, 48;
	or.b64  	%rd270, %rd269, %rd268;
	cvt.u64.u8 	%rd271, %rs30;
	shl.b64 	%rd272, %rd271, 56;
	or.b64  	%rd1091, %rd272, %rd270;
	mul.wide.u32 	%rd273, %r145, 256;
	or.b64  	%rd274, %rd273, %rd237;
	mul.wide.u32 	%rd275, %r146, 65536;
	or.b64  	%rd276, %rd275, %rd274;
	mul.wide.u32 	%rd277, %r147, 16777216;
	or.b64  	%rd278, %rd277, %rd276;
	shl.b64 	%rd279, %rd238, 32;
	or.b64  	%rd280, %rd279, %rd278;
	shl.b64 	%rd281, %rd239, 40;
	or.b64  	%rd282, %rd281, %rd280;
	shl.b64 	%rd283, %rd240, 48;
	or.b64  	%rd284, %rd283, %rd282;
	cvt.u64.u8 	%rd285, %rs31;
	shl.b64 	%rd286, %rd285, 56;
	or.b64  	%rd1086, %rd286, %rd284;
	mul.wide.u32 	%rd287, %r148, 256;
	or.b64  	%rd288, %rd287, %rd241;
	mul.wide.u32 	%rd289, %r149, 65536;
	or.b64  	%rd290, %rd289, %rd288;
	mul.wide.u32 	%rd291, %r150, 16777216;
	or.b64  	%rd292, %rd291, %rd290;
	shl.b64 	%rd293, %rd242, 32;
	or.b64  	%rd294, %rd293, %rd292;
	shl.b64 	%rd295, %rd243, 40;
	or.b64  	%rd296, %rd295, %rd294;
	shl.b64 	%rd297, %rd244, 48;
	or.b64  	%rd298, %rd297, %rd296;
	cvt.u64.u8 	%rd299, %rs32;
	shl.b64 	%rd300, %rd299, 56;
	or.b64  	%rd1081, %rd300, %rd298;
	mov.u32 	%r151, %ctaid.y;
	and.b32  	%r152, %r151, 255;
	mov.u32 	%r153, %ctaid.x;
	shl.b32 	%r154, %r153, 8;
	and.b32  	%r155, %r154, 65280;
	or.b32  	%r156, %r155, %r152;
	or.b32  	%r157, %r156, 2031616;
	cvt.u64.u32 	%rd1076, %r157;
	ld.const.u32 	%r158, [d_keccak_piln+4];
	ld.const.u32 	%r159, [d_keccak_piln+8];
	ld.const.u32 	%r160, [d_keccak_piln+12];
	ld.const.u32 	%r161, [d_keccak_piln+16];
	ld.const.u32 	%r162, [d_keccak_piln+20];
	ld.const.u32 	%r163, [d_keccak_piln+24];
	ld.const.u32 	%r164, [d_keccak_piln+28];
	ld.const.u32 	%r165, [d_keccak_piln+32];
	ld.const.u32 	%r166, [d_keccak_piln+36];
	ld.const.u32 	%r167, [d_keccak_piln+40];
	ld.const.u32 	%r168, [d_keccak_piln+44];
	ld.const.u32 	%r169, [d_keccak_piln+48];
	ld.const.u32 	%r170, [d_keccak_piln+52];
	ld.const.u32 	%r171, [d_keccak_piln+56];
	ld.const.u32 	%r172, [d_keccak_piln+60];
	ld.const.u32 	%r173, [d_keccak_piln+64];
	ld.const.u32 	%r174, [d_keccak_piln+68];
	ld.const.u32 	%r175, [d_keccak_piln+72];
	ld.const.u32 	%r176, [d_keccak_piln+76];
	ld.const.u32 	%r177, [d_keccak_piln+80];
	ld.const.u32 	%r178, [d_keccak_piln+84];
	ld.const.u32 	%r179, [d_keccak_piln+88];
	ld.const.u32 	%r180, [d_keccak_piln+92];
	mul.wide.s32 	%rd301, %r158, 8;
	add.s64 	%rd8, %rd1, %rd301;
	mul.wide.s32 	%rd302, %r159, 8;
	add.s64 	%rd9, %rd1, %rd302;
	mul.wide.s32 	%rd303, %r160, 8;
	add.s64 	%rd10, %rd1, %rd303;
	mul.wide.s32 	%rd304, %r161, 8;
	add.s64 	%rd11, %rd1, %rd304;
	mul.wide.s32 	%rd305, %r162, 8;
	add.s64 	%rd12, %rd1, %rd305;
	mul.wide.s32 	%rd306, %r163, 8;
	add.s64 	%rd13, %rd1, %rd306;
	mul.wide.s32 	%rd307, %r164, 8;
	add.s64 	%rd14, %rd1, %rd307;
	mul.wide.s32 	%rd308, %r165, 8;
	add.s64 	%rd15, %rd1, %rd308;
	mul.wide.s32 	%rd309, %r166, 8;
	add.s64 	%rd16, %rd1, %rd309;
	mul.wide.s32 	%rd310, %r167, 8;
	add.s64 	%rd17, %rd1, %rd310;
	mul.wide.s32 	%rd311, %r168, 8;
	add.s64 	%rd18, %rd1, %rd311;
	mul.wide.s32 	%rd312, %r169, 8;
	add.s64 	%rd19, %rd1, %rd312;
	mul.wide.s32 	%rd313, %r170, 8;
	add.s64 	%rd20, %rd1, %rd313;
	mul.wide.s32 	%rd314, %r171, 8;
	add.s64 	%rd21, %rd1, %rd314;
	mul.wide.s32 	%rd315, %r172, 8;
	add.s64 	%rd22, %rd1, %rd315;
	mul.wide.s32 	%rd316, %r173, 8;
	add.s64 	%rd23, %rd1, %rd316;
	mul.wide.s32 	%rd317, %r174, 8;
	add.s64 	%rd24, %rd1, %rd317;
	mul.wide.s32 	%rd318, %r175, 8;
	add.s64 	%rd25, %rd1, %rd318;
	mul.wide.s32 	%rd319, %r176, 8;
	add.s64 	%rd26, %rd1, %rd319;
	mul.wide.s32 	%rd320, %r177, 8;
	add.s64 	%rd27, %rd1, %rd320;
	mul.wide.s32 	%rd321, %r178, 8;
	add.s64 	%rd28, %rd1, %rd321;
	mul.wide.s32 	%rd322, %r179, 8;
	add.s64 	%rd29, %rd1, %rd322;
	mul.wide.s32 	%rd323, %r180, 8;
	add.s64 	%rd30, %rd1, %rd323;
	mov.b32 	%r734, 0;
	mov.b64 	%rd1088, -9223372036854775808;
	ld.const.u32 	%r201, [d_keccak_piln];
	ld.const.u32 	%r202, [d_keccak_rotc];
	neg.s32 	%r203, %r202;
	and.b32  	%r204, %r203, 63;
	and.b32  	%r205, %r202, 63;
	ld.const.u32 	%r206, [d_keccak_rotc+4];
	ld.const.u32 	%r210, [d_keccak_rotc+8];
	ld.const.u32 	%r214, [d_keccak_rotc+12];
	ld.const.u32 	%r218, [d_keccak_rotc+16];
	ld.const.u32 	%r222, [d_keccak_rotc+20];
	ld.const.u32 	%r226, [d_keccak_rotc+24];
	ld.const.u32 	%r230, [d_keccak_rotc+28];
	ld.const.u32 	%r234, [d_keccak_rotc+32];
	ld.const.u32 	%r238, [d_keccak_rotc+36];
	ld.const.u32 	%r242, [d_keccak_rotc+40];
	ld.const.u32 	%r246, [d_keccak_rotc+44];
	ld.const.u32 	%r250, [d_keccak_rotc+48];
	ld.const.u32 	%r254, [d_keccak_rotc+52];
	ld.const.u32 	%r258, [d_keccak_rotc+56];
	ld.const.u32 	%r262, [d_keccak_rotc+60];
	ld.const.u32 	%r266, [d_keccak_rotc+64];
	ld.const.u32 	%r270, [d_keccak_rotc+68];
	ld.const.u32 	%r274, [d_keccak_rotc+72];
	ld.const.u32 	%r278, [d_keccak_rotc+76];
	ld.const.u32 	%r282, [d_keccak_rotc+80];
	ld.const.u32 	%r286, [d_keccak_rotc+84];
	ld.const.u32 	%r290, [d_keccak_rotc+88];
	ld.const.u32 	%r294, [d_keccak_rotc+92];
	mov.u64 	%rd1073, %rd1072;
	mov.u64 	%rd1074, %rd1072;
	mov.u64 	%rd1075, %rd1072;
	mov.u64 	%rd1077, %rd1072;
	mov.u64 	%rd1078, %rd1072;
	mov.u64 	%rd1079, %rd1072;
	mov.u64 	%rd1080, %rd1072;
	mov.u64 	%rd1082, %rd1072;
	mov.u64 	%rd1083, %rd1072;
	mov.u64 	%rd1084, %rd1072;
	mov.u64 	%rd1085, %rd1072;
	mov.u64 	%rd1087, %rd1072;
	mov.u64 	%rd1089, %rd1072;
	mov.u64 	%rd1090, %rd1072;
	mov.u64 	%rd1092, %rd1072;
	mov.u64 	%rd1093, %rd1072;
	mov.u64 	%rd1094, %rd1072;
	mov.u64 	%rd1095, %rd1072;
$L__BB0_2:
	xor.b64  	%rd324, %rd1095, %rd1096;
	xor.b64  	%rd325, %rd324, %rd1094;
	xor.b64  	%rd326, %rd325, %rd1093;
	xor.b64  	%rd327, %rd326, %rd1092;
	xor.b64  	%rd328, %rd1090, %rd1091;
	xor.b64  	%rd329, %rd328, %rd1089;
	xor.b64  	%rd330, %rd329, %rd1088;
	xor.b64  	%rd331, %rd330, %rd1087;
	xor.b64  	%rd332, %rd1085, %rd1086;
	xor.b64  	%rd333, %rd332, %rd1084;
	xor.b64  	%rd334, %rd333, %rd1083;
	xor.b64  	%rd335, %rd334, %rd1082;
	xor.b64  	%rd336, %rd1080, %rd1081;
	xor.b64  	%rd337, %rd336, %rd1079;
	xor.b64  	%rd338, %rd337, %rd1078;
	xor.b64  	%rd339, %rd338, %rd1077;
	xor.b64  	%rd340, %rd1075, %rd1076;
	xor.b64  	%rd341, %rd340, %rd1074;
	xor.b64  	%rd342, %rd341, %rd1073;
	xor.b64  	%rd343, %rd342, %rd1072;
	mov.b64 	{%r181, %r182}, %rd331;
	shf.l.wrap.b32 	%r183, %r181, %r182, 1;
	shf.l.wrap.b32 	%r184, %r182, %r181, 1;
	mov.b64 	%rd344, {%r184, %r183};
	xor.b64  	%rd345, %rd344, %rd343;
	xor.b64  	%rd346, %rd1096, %rd345;
	st.local.u64 	[%rd1], %rd346;
	xor.b64  	%rd347, %rd1095, %rd345;
	st.local.u64 	[%rd1+40], %rd347;
	xor.b64  	%rd348, %rd1094, %rd345;
	st.local.u64 	[%rd1+80], %rd348;
	xor.b64  	%rd349, %rd1093, %rd345;
	st.local.u64 	[%rd1+120], %rd349;
	xor.b64  	%rd350, %rd1092, %rd345;
	st.local.u64 	[%rd1+160], %rd350;
	mov.b64 	{%r185, %r186}, %rd335;
	shf.l.wrap.b32 	%r187, %r185, %r186, 1;
	shf.l.wrap.b32 	%r188, %r186, %r185, 1;
	mov.b64 	%rd351, {%r188, %r187};
	xor.b64  	%rd352, %rd351, %rd327;
	xor.b64  	%rd353, %rd1091, %rd352;
	st.local.u64 	[%rd1+8], %rd353;
	xor.b64  	%rd354, %rd1090, %rd352;
	st.local.u64 	[%rd1+48], %rd354;
	xor.b64  	%rd355, %rd1089, %rd352;
	st.local.u64 	[%rd1+88], %rd355;
	xor.b64  	%rd356, %rd1088, %rd352;
	st.local.u64 	[%rd1+128], %rd356;
	xor.b64  	%rd357, %rd1087, %rd352;
	st.local.u64 	[%rd1+168], %rd357;
	mov.b64 	{%r189, %r190}, %rd339;
	shf.l.wrap.b32 	%r191, %r189, %r190, 1;
	shf.l.wrap.b32 	%r192, %r190, %r189, 1;
	mov.b64 	%rd358, {%r192, %r191};
	xor.b64  	%rd359, %rd358, %rd331;
	xor.b64  	%rd360, %rd1086, %rd359;
	st.local.u64 	[%rd1+16], %rd360;
	xor.b64  	%rd361, %rd1085, %rd359;
	st.local.u64 	[%rd1+56], %rd361;
	xor.b64  	%rd362, %rd1084, %rd359;
	st.local.u64 	[%rd1+96], %rd362;
	xor.b64  	%rd363, %rd1083, %rd359;
	st.local.u64 	[%rd1+136], %rd363;
	xor.b64  	%rd364, %rd1082, %rd359;
	st.local.u64 	[%rd1+176], %rd364;
	mov.b64 	{%r193, %r194}, %rd343;
	shf.l.wrap.b32 	%r195, %r193, %r194, 1;
	shf.l.wrap.b32 	%r196, %r194, %r193, 1;
	mov.b64 	%rd365, {%r196, %r195};
	xor.b64  	%rd366, %rd365, %rd335;
	xor.b64  	%rd367, %rd1081, %rd366;
	st.local.u64 	[%rd1+24], %rd367;
	xor.b64  	%rd368, %rd1080, %rd366;
	st.local.u64 	[%rd1+64], %rd368;
	xor.b64  	%rd369, %rd1079, %rd366;
	st.local.u64 	[%rd1+104], %rd369;
	xor.b64  	%rd370, %rd1078, %rd366;
	st.local.u64 	[%rd1+144], %rd370;
	xor.b64  	%rd371, %rd1077, %rd366;
	st.local.u64 	[%rd1+184], %rd371;
	mov.b64 	{%r197, %r198}, %rd327;
	shf.l.wrap.b32 	%r199, %r197, %r198, 1;
	shf.l.wrap.b32 	%r200, %r198, %r197, 1;
	mov.b64 	%rd372, {%r200, %r199};
	xor.b64  	%rd373, %rd372, %rd339;
	xor.b64  	%rd374, %rd1076, %rd373;
	st.local.u64 	[%rd1+32], %rd374;
	xor.b64  	%rd375, %rd1075, %rd373;
	st.local.u64 	[%rd1+72], %rd375;
	xor.b64  	%rd376, %rd1074, %rd373;
	st.local.u64 	[%rd1+112], %rd376;
	xor.b64  	%rd377, %rd1073, %rd373;
	st.local.u64 	[%rd1+152], %rd377;
	xor.b64  	%rd378, %rd1072, %rd373;
	st.local.u64 	[%rd1+192], %rd378;
	mul.wide.s32 	%rd379, %r201, 8;
	add.s64 	%rd380, %rd1, %rd379;
	ld.local.u64 	%rd381, [%rd380];
	shr.u64 	%rd382, %rd353, %r204;
	shl.b64 	%rd383, %rd353, %r205;
	or.b64  	%rd384, %rd383, %rd382;
	st.local.u64 	[%rd380], %rd384;
	ld.local.u64 	%rd385, [%rd8];
	neg.s32 	%r207, %r206;
	and.b32  	%r208, %r207, 63;
	shr.u64 	%rd386, %rd381, %r208;
	and.b32  	%r209, %r206, 63;
	shl.b64 	%rd387, %rd381, %r209;
	or.b64  	%rd388, %rd387, %rd386;
	st.local.u64 	[%rd8], %rd388;
	ld.local.u64 	%rd389, [%rd9];
	neg.s32 	%r211, %r210;
	and.b32  	%r212, %r211, 63;
	shr.u64 	%rd390, %rd385, %r212;
	and.b32  	%r213, %r210, 63;
	shl.b64 	%rd391, %rd385, %r213;
	or.b64  	%rd392, %rd391, %rd390;
	st.local.u64 	[%rd9], %rd392;
	ld.local.u64 	%rd393, [%rd10];
	neg.s32 	%r215, %r214;
	and.b32  	%r216, %r215, 63;
	shr.u64 	%rd394, %rd389, %r216;
	and.b32  	%r217, %r214, 63;
	shl.b64 	%rd395, %rd389, %r217;
	or.b64  	%rd396, %rd395, %rd394;
	st.local.u64 	[%rd10], %rd396;
	ld.local.u64 	%rd397, [%rd11];
	neg.s32 	%r219, %r218;
	and.b32  	%r220, %r219, 63;
	shr.u64 	%rd398, %rd393, %r220;
	and.b32  	%r221, %r218, 63;
	shl.b64 	%rd399, %rd393, %r221;
	or.b64  	%rd400, %rd399, %rd398;
	st.local.u64 	[%rd11], %rd400;
	ld.local.u64 	%rd401, [%rd12];
	neg.s32 	%r223, %r222;
	and.b32  	%r224, %r223, 63;
	shr.u64 	%rd402, %rd397, %r224;
	and.b32  	%r225, %r222, 63;
	shl.b64 	%rd403, %rd397, %r225;
	or.b64  	%rd404, %rd403, %rd402;
	st.local.u64 	[%rd12], %rd404;
	ld.local.u64 	%rd405, [%rd13];
	neg.s32 	%r227, %r226;
	and.b32  	%r228, %r227, 63;
	shr.u64 	%rd406, %rd401, %r228;
	and.b32  	%r229, %r226, 63;
	shl.b64 	%rd407, %rd401, %r229;
	or.b64  	%rd408, %rd407, %rd406;
	st.local.u64 	[%rd13], %rd408;
	ld.local.u64 	%rd409, [%rd14];
	neg.s32 	%r231, %r230;
	and.b32  	%r232, %r231, 63;
	shr.u64 	%rd410, %rd405, %r232;
	and.b32  	%r233, %r230, 63;
	shl.b64 	%rd411, %rd405, %r233;
	or.b64  	%rd412, %rd411, %rd410;
	st.local.u64 	[%rd14], %rd412;
	ld.local.u64 	%rd413, [%rd15];
	neg.s32 	%r235, %r234;
	and.b32  	%r236, %r235, 63;
	shr.u64 	%rd414, %rd409, %r236;
	and.b32  	%r237, %r234, 63;
	shl.b64 	%rd415, %rd409, %r237;
	or.b64  	%rd416, %rd415, %rd414;
	st.local.u64 	[%rd15], %rd416;
	ld.local.u64 	%rd417, [%rd16];
	neg.s32 	%r239, %r238;
	and.b32  	%r240, %r239, 63;
	shr.u64 	%rd418, %rd413, %r240;
	and.b32  	%r241, %r238, 63;
	shl.b64 	%rd419, %rd413, %r241;
	or.b64  	%rd420, %rd419, %rd418;
	st.local.u64 	[%rd16], %rd420;
	ld.local.u64 	%rd421, [%rd17];
	neg.s32 	%r243, %r242;
	and.b32  	%r244, %r243, 63;
	shr.u64 	%rd422, %rd417, %r244;
	and.b32  	%r245, %r242, 63;
	shl.b64 	%rd423, %rd417, %r245;
	or.b64  	%rd424, %rd423, %rd422;
	st.local.u64 	[%rd17], %rd424;
	ld.local.u64 	%rd425, [%rd18];
	neg.s32 	%r247, %r246;
	and.b32  	%r248, %r247, 63;
	shr.u64 	%rd426, %rd421, %r248;
	and.b32  	%r249, %r246, 63;
	shl.b64 	%rd427, %rd421, %r249;
	or.b64  	%rd428, %rd427, %rd426;
	st.local.u64 	[%rd18], %rd428;
	ld.local.u64 	%rd429, [%rd19];
	neg.s32 	%r251, %r250;
	and.b32  	%r252, %r251, 63;
	shr.u64 	%rd430, %rd425, %r252;
	and.b32  	%r253, %r250, 63;
	shl.b64 	%rd431, %rd425, %r253;
	or.b64  	%rd432, %rd431, %rd430;
	st.local.u64 	[%rd19], %rd432;
	ld.local.u64 	%rd433, [%rd20];
	neg.s32 	%r255, %r254;
	and.b32  	%r256, %r255, 63;
	shr.u64 	%rd434, %rd429, %r256;
	and.b32  	%r257, %r254, 63;
	shl.b64 	%rd435, %rd429, %r257;
	or.b64  	%rd436, %rd435, %rd434;
	st.local.u64 	[%rd20], %rd436;
	ld.local.u64 	%rd437, [%rd21];
	neg.s32 	%r259, %r258;
	and.b32  	%r260, %r259, 63;
	shr.u64 	%rd438, %rd433, %r260;
	and.b32  	%r261, %r258, 63;
	shl.b64 	%rd439, %rd433, %r261;
	or.b64  	%rd440, %rd439, %rd438;
	st.local.u64 	[%rd21], %rd440;
	ld.local.u64 	%rd441, [%rd22];
	neg.s32 	%r263, %r262;
	and.b32  	%r264, %r263, 63;
	shr.u64 	%rd442, %rd437, %r264;
	and.b32  	%r265, %r262, 63;
	shl.b64 	%rd443, %rd437, %r265;
	or.b64  	%rd444, %rd443, %rd442;
	st.local.u64 	[%rd22], %rd444;
	ld.local.u64 	%rd445, [%rd23];
	neg.s32 	%r267, %r266;
	and.b32  	%r268, %r267, 63;
	shr.u64 	%rd446, %rd441, %r268;
	and.b32  	%r269, %r266, 63;
	shl.b64 	%rd447, %rd441, %r269;
	or.b64  	%rd448, %rd447, %rd446;
	st.local.u64 	[%rd23], %rd448;
	ld.local.u64 	%rd449, [%rd24];
	neg.s32 	%r271, %r270;
	and.b32  	%r272, %r271, 63;
	shr.u64 	%rd450, %rd445, %r272;
	and.b32  	%r273, %r270, 63;
	shl.b64 	%rd451, %rd445, %r273;
	or.b64  	%rd452, %rd451, %rd450;
	st.local.u64 	[%rd24], %rd452;
	ld.local.u64 	%rd453, [%rd25];
	neg.s32 	%r275, %r274;
	and.b32  	%r276, %r275, 63;
	shr.u64 	%rd454, %rd449, %r276;
	and.b32  	%r277, %r274, 63;
	shl.b64 	%rd455, %rd449, %r277;
	or.b64  	%rd456, %rd455, %rd454;
	st.local.u64 	[%rd25], %rd456;
	ld.local.u64 	%rd457, [%rd26];
	neg.s32 	%r279, %r278;
	and.b32  	%r280, %r279, 63;
	shr.u64 	%rd458, %rd453, %r280;
	and.b32  	%r281, %r278, 63;
	shl.b64 	%rd459, %rd453, %r281;
	or.b64  	%rd460, %rd459, %rd458;
	st.local.u64 	[%rd26], %rd460;
	ld.local.u64 	%rd461, [%rd27];
	neg.s32 	%r283, %r282;
	and.b32  	%r284, %r283, 63;
	shr.u64 	%rd462, %rd457, %r284;
	and.b32  	%r285, %r282, 63;
	shl.b64 	%rd463, %rd457, %r285;
	or.b64  	%rd464, %rd463, %rd462;
	st.local.u64 	[%rd27], %rd464;
	ld.local.u64 	%rd465, [%rd28];
	neg.s32 	%r287, %r286;
	and.b32  	%r288, %r287, 63;
	shr.u64 	%rd466, %rd461, %r288;
	and.b32  	%r289, %r286, 63;
	shl.b64 	%rd467, %rd461, %r289;
	or.b64  	%rd468, %rd467, %rd466;
	st.local.u64 	[%rd28], %rd468;
	ld.local.u64 	%rd469, [%rd29];
	neg.s32 	%r291, %r290;
	and.b32  	%r292, %r291, 63;
	shr.u64 	%rd470, %rd465, %r292;
	and.b32  	%r293, %r290, 63;
	shl.b64 	%rd471, %rd465, %r293;
	or.b64  	%rd472, %rd471, %rd470;
	st.local.u64 	[%rd29], %rd472;
	neg.s32 	%r295, %r294;
	and.b32  	%r296, %r295, 63;
	shr.u64 	%rd473, %rd469, %r296;
	and.b32  	%r297, %r294, 63;
	shl.b64 	%rd474, %rd469, %r297;
	or.b64  	%rd475, %rd474, %rd473;
	st.local.u64 	[%rd30], %rd475;
	ld.local.u64 	%rd476, [%rd1];
	ld.local.u64 	%rd477, [%rd1+8];
	ld.local.u64 	%rd478, [%rd1+16];
	ld.local.u64 	%rd479, [%rd1+24];
	ld.local.u64 	%rd480, [%rd1+32];
	not.b64 	%rd481, %rd477;
	and.b64  	%rd482, %rd478, %rd481;
	not.b64 	%rd483, %rd478;
	and.b64  	%rd484, %rd479, %rd483;
	xor.b64  	%rd1091, %rd484, %rd477;
	st.local.u64 	[%rd1+8], %rd1091;
	not.b64 	%rd485, %rd479;
	and.b64  	%rd486, %rd480, %rd485;
	xor.b64  	%rd1086, %rd486, %rd478;
	st.local.u64 	[%rd1+16], %rd1086;
	not.b64 	%rd487, %rd480;
	and.b64  	%rd488, %rd476, %rd487;
	xor.b64  	%rd1081, %rd488, %rd479;
	st.local.u64 	[%rd1+24], %rd1081;
	not.b64 	%rd489, %rd476;
	and.b64  	%rd490, %rd477, %rd489;
	xor.b64  	%rd1076, %rd490, %rd480;
	st.local.u64 	[%rd1+32], %rd1076;
	ld.local.u64 	%rd491, [%rd1+40];
	ld.local.u64 	%rd492, [%rd1+48];
	ld.local.u64 	%rd493, [%rd1+56];
	ld.local.u64 	%rd494, [%rd1+64];
	ld.local.u64 	%rd495, [%rd1+72];
	not.b64 	%rd496, %rd492;
	and.b64  	%rd497, %rd493, %rd496;
	xor.b64  	%rd1095, %rd497, %rd491;
	st.local.u64 	[%rd1+40], %rd1095;
	not.b64 	%rd498, %rd493;
	and.b64  	%rd499, %rd494, %rd498;
	xor.b64  	%rd1090, %rd499, %rd492;
	st.local.u64 	[%rd1+48], %rd1090;
	not.b64 	%rd500, %rd494;
	and.b64  	%rd501, %rd495, %rd500;
	xor.b64  	%rd1085, %rd501, %rd493;
	st.local.u64 	[%rd1+56], %rd1085;
	not.b64 	%rd502, %rd495;
	and.b64  	%rd503, %rd491, %rd502;
	xor.b64  	%rd1080, %rd503, %rd494;
	st.local.u64 	[%rd1+64], %rd1080;
	not.b64 	%rd504, %rd491;
	and.b64  	%rd505, %rd492, %rd504;
	xor.b64  	%rd1075, %rd505, %rd495;
	st.local.u64 	[%rd1+72], %rd1075;
	ld.local.u64 	%rd506, [%rd1+80];
	ld.local.u64 	%rd507, [%rd1+88];
	ld.local.u64 	%rd508, [%rd1+96];
	ld.local.u64 	%rd509, [%rd1+104];
	ld.local.u64 	%rd510, [%rd1+112];
	not.b64 	%rd511, %rd507;
	and.b64  	%rd512, %rd508, %rd511;
	xor.b64  	%rd1094, %rd512, %rd506;
	st.local.u64 	[%rd1+80], %rd1094;
	not.b64 	%rd513, %rd508;
	and.b64  	%rd514, %rd509, %rd513;
	xor.b64  	%rd1089, %rd514, %rd507;
	st.local.u64 	[%rd1+88], %rd1089;
	not.b64 	%rd515, %rd509;
	and.b64  	%rd516, %rd510, %rd515;
	xor.b64  	%rd1084, %rd516, %rd508;
	st.local.u64 	[%rd1+96], %rd1084;
	not.b64 	%rd517, %rd510;
	and.b64  	%rd518, %rd506, %rd517;
	xor.b64  	%rd1079, %rd518, %rd509;
	st.local.u64 	[%rd1+104], %rd1079;
	not.b64 	%rd519, %rd506;
	and.b64  	%rd520, %rd507, %rd519;
	xor.b64  	%rd1074, %rd520, %rd510;
	st.local.u64 	[%rd1+112], %rd1074;
	ld.local.u64 	%rd521, [%rd1+120];
	ld.local.u64 	%rd522, [%rd1+128];
	ld.local.u64 	%rd523, [%rd1+136];
	ld.local.u64 	%rd524, [%rd1+144];
	ld.local.u64 	%rd525, [%rd1+152];
	not.b64 	%rd526, %rd522;
	and.b64  	%rd527, %rd523, %rd526;
	xor.b64  	%rd1093, %rd527, %rd521;
	st.local.u64 	[%rd1+120], %rd1093;
	not.b64 	%rd528, %rd523;
	and.b64  	%rd529, %rd524, %rd528;
	xor.b64  	%rd1088, %rd529, %rd522;
	st.local.u64 	[%rd1+128], %rd1088;
	not.b64 	%rd530, %rd524;
	and.b64  	%rd531, %rd525, %rd530;
	xor.b64  	%rd1083, %rd531, %rd523;
	st.local.u64 	[%rd1+136], %rd1083;
	not.b64 	%rd532, %rd525;
	and.b64  	%rd533, %rd521, %rd532;
	xor.b64  	%rd1078, %rd533, %rd524;
	st.local.u64 	[%rd1+144], %rd1078;
	not.b64 	%rd534, %rd521;
	and.b64  	%rd535, %rd522, %rd534;
	xor.b64  	%rd1073, %rd535, %rd525;
	st.local.u64 	[%rd1+152], %rd1073;
	ld.local.u64 	%rd536, [%rd1+160];
	ld.local.u64 	%rd537, [%rd1+168];
	ld.local.u64 	%rd538, [%rd1+176];
	ld.local.u64 	%rd539, [%rd1+184];
	ld.local.u64 	%rd540, [%rd1+192];
	not.b64 	%rd541, %rd537;
	and.b64  	%rd542, %rd538, %rd541;
	xor.b64  	%rd1092, %rd542, %rd536;
	st.local.u64 	[%rd1+160], %rd1092;
	not.b64 	%rd543, %rd538;
	and.b64  	%rd544, %rd539, %rd543;
	xor.b64  	%rd1087, %rd544, %rd537;
	st.local.u64 	[%rd1+168], %rd1087;
	not.b64 	%rd545, %rd539;
	and.b64  	%rd546, %rd540, %rd545;
	xor.b64  	%rd1082, %rd546, %rd538;
	st.local.u64 	[%rd1+176], %rd1082;
	not.b64 	%rd547, %rd540;
	and.b64  	%rd548, %rd536, %rd547;
	xor.b64  	%rd1077, %rd548, %rd539;
	st.local.u64 	[%rd1+184], %rd1077;
	not.b64 	%rd549, %rd536;
	and.b64  	%rd550, %rd537, %rd549;
	xor.b64  	%rd1072, %rd550, %rd540;
	st.local.u64 	[%rd1+192], %rd1072;
	mul.wide.u32 	%rd551, %r734, 8;
	mov.u64 	%rd552, d_keccak_rc;
	add.s64 	%rd553, %rd552, %rd551;
	ld.const.u64 	%rd554, [%rd553];
	xor.b64  	%rd555, %rd482, %rd554;
	xor.b64  	%rd1096, %rd555, %rd476;
	st.local.u64 	[%rd1], %rd1096;
	add.s32 	%r734, %r734, 1;
	setp.ne.s32 	%p2, %r734, 24;
	@%p2 bra 	$L__BB0_2;
	mov.b32 	%r739, 0;
	mov.u32 	%r738, %r739;
$L__BB0_4:
	add.s32 	%r299, %r738, -766;
	setp.gt.u32 	%p3, %r299, -770;
	@%p3 bra 	$L__BB0_16;
	mov.b64 	%rd1069, 0;
	mov.b64 	%rd1068, 768;
$L__BB0_6:
	min.u64 	%rd133, %rd1068, 136;
	max.u64 	%rd134, %rd133, 1;
	and.b64  	%rd135, %rd134, 3;
	setp.lt.u64 	%p4, %rd1068, 4;
	mov.b64 	%rd1071, 0;
	@%p4 bra 	$L__BB0_9;
	and.b64  	%rd1071, %rd134, 252;
	mov.b64 	%rd1070, 0;
$L__BB0_8:
	and.b64  	%rd560, %rd1070, -8;
	add.s64 	%rd561, %rd1, %rd560;
	ld.local.u64 	%rd562, [%rd561];
	cvt.u32.u64 	%r300, %rd1070;
	shl.b32 	%r301, %r300, 3;
	and.b32  	%r302, %r301, 32;
	shr.u64 	%rd563, %rd562, %r302;
	add.s64 	%rd564, %rd1070, %rd1069;
	add.s64 	%rd565, %rd2, %rd564;
	st.local.u8 	[%rd565], %rd563;
	add.s32 	%r303, %r301, 8;
	and.b32  	%r304, %r303, 40;
	shr.u64 	%rd566, %rd562, %r304;
	st.local.u8 	[%rd565+1], %rd566;
	add.s32 	%r305, %r301, 16;
	and.b32  	%r306, %r305, 48;
	shr.u64 	%rd567, %rd562, %r306;
	st.local.u8 	[%rd565+2], %rd567;
	add.s32 	%r307, %r301, 24;
	and.b32  	%r308, %r307, 56;
	shr.u64 	%rd568, %rd562, %r308;
	st.local.u8 	[%rd565+3], %rd568;
	add.s64 	%rd1070, %rd1070, 4;
	setp.ne.s64 	%p5, %rd1070, %rd1071;
	@%p5 bra 	$L__BB0_8;
$L__BB0_9:
	setp.eq.s64 	%p6, %rd135, 0;
	@%p6 bra 	$L__BB0_13;
	and.b64  	%rd569, %rd1071, 248;
	add.s64 	%rd570, %rd1, %rd569;
	ld.local.u64 	%rd571, [%rd570];
	cvt.u32.u64 	%r309, %rd1071;
	shl.b32 	%r310, %r309, 3;
	and.b32  	%r311, %r310, 56;
	shr.u64 	%rd572, %rd571, %r311;
	add.s64 	%rd573, %rd1071, %rd1069;
	add.s64 	%rd574, %rd2, %rd573;
	st.local.u8 	[%rd574], %rd572;
	setp.eq.s64 	%p7, %rd135, 1;
	@%p7 bra 	$L__BB0_13;
	add.s64 	%rd575, %rd1071, 1;
	and.b64  	%rd576, %rd575, 504;
	add.s64 	%rd577, %rd1, %rd576;
	ld.local.u64 	%rd578, [%rd577];
	cvt.u32.u64 	%r312, %rd575;
	shl.b32 	%r313, %r312, 3;
	and.b32  	%r314, %r313, 56;
	shr.u64 	%rd579, %rd578, %r314;
	st.local.u8 	[%rd574+1], %rd579;
	setp.eq.s64 	%p8, %rd135, 2;
	@%p8 bra 	$L__BB0_13;
	add.s64 	%rd582, %rd1071, 2;
	and.b64  	%rd583, %rd582, 504;
	add.s64 	%rd584, %rd1, %rd583;
	ld.local.u64 	%rd585, [%rd584];
	cvt.u32.u64 	%r315, %rd582;
	shl.b32 	%r316, %r315, 3;
	and.b32  	%r317, %r316, 56;
	shr.u64 	%rd586, %rd585, %r317;
	st.local.u8 	[%rd574+2], %rd586;
$L__BB0_13:
	sub.s64 	%rd1068, %rd1068, %rd133;
	add.s64 	%rd1069, %rd133, %rd1069;
	setp.eq.s64 	%p9, %rd1068, 0;
	mov.b32 	%r738, 0;
	@%p9 bra 	$L__BB0_16;
	mov.b32 	%r737, 0;
$L__BB0_15:
	xor.b64  	%rd589, %rd1095, %rd1096;
	xor.b64  	%rd590, %rd589, %rd1094;
	xor.b64  	%rd591, %rd590, %rd1093;
	xor.b64  	%rd592, %rd591, %rd1092;
	xor.b64  	%rd593, %rd1090, %rd1091;
	xor.b64  	%rd594, %rd593, %rd1089;
	xor.b64  	%rd595, %rd594, %rd1088;
	xor.b64  	%rd596, %rd595, %rd1087;
	xor.b64  	%rd597, %rd1085, %rd1086;
	xor.b64  	%rd598, %rd597, %rd1084;
	xor.b64  	%rd599, %rd598, %rd1083;
	xor.b64  	%rd600, %rd599, %rd1082;
	xor.b64  	%rd601, %rd1080, %rd1081;
	xor.b64  	%rd602, %rd601, %rd1079;
	xor.b64  	%rd603, %rd602, %rd1078;
	xor.b64  	%rd604, %rd603, %rd1077;
	xor.b64  	%rd605, %rd1075, %rd1076;
	xor.b64  	%rd606, %rd605, %rd1074;
	xor.b64  	%rd607, %rd606, %rd1073;
	xor.b64  	%rd608, %rd607, %rd1072;
	mov.b64 	{%r320, %r321}, %rd596;
	shf.l.wrap.b32 	%r322, %r320, %r321, 1;
	shf.l.wrap.b32 	%r323, %r321, %r320, 1;
	mov.b64 	%rd609, {%r323, %r322};
	xor.b64  	%rd610, %rd609, %rd608;
	xor.b64  	%rd611, %rd1096, %rd610;
	st.local.u64 	[%rd1], %rd611;
	xor.b64  	%rd612, %rd1095, %rd610;
	st.local.u64 	[%rd1+40], %rd612;
	xor.b64  	%rd613, %rd1094, %rd610;
	st.local.u64 	[%rd1+80], %rd613;
	xor.b64  	%rd614, %rd1093, %rd610;
	st.local.u64 	[%rd1+120], %rd614;
	xor.b64  	%rd615, %rd1092, %rd610;
	st.local.u64 	[%rd1+160], %rd615;
	mov.b64 	{%r324, %r325}, %rd600;
	shf.l.wrap.b32 	%r326, %r324, %r325, 1;
	shf.l.wrap.b32 	%r327, %r325, %r324, 1;
	mov.b64 	%rd616, {%r327, %r326};
	xor.b64  	%rd617, %rd616, %rd592;
	xor.b64  	%rd618, %rd1091, %rd617;
	st.local.u64 	[%rd1+8], %rd618;
	xor.b64  	%rd619, %rd1090, %rd617;
	st.local.u64 	[%rd1+48], %rd619;
	xor.b64  	%rd620, %rd1089, %rd617;
	st.local.u64 	[%rd1+88], %rd620;
	xor.b64  	%rd621, %rd1088, %rd617;
	st.local.u64 	[%rd1+128], %rd621;
	xor.b64  	%rd622, %rd1087, %rd617;
	st.local.u64 	[%rd1+168], %rd622;
	mov.b64 	{%r328, %r329}, %rd604;
	shf.l.wrap.b32 	%r330, %r328, %r329, 1;
	shf.l.wrap.b32 	%r331, %r329, %r328, 1;
	mov.b64 	%rd623, {%r331, %r330};
	xor.b64  	%rd624, %rd623, %rd596;
	xor.b64  	%rd625, %rd1086, %rd624;
	st.local.u64 	[%rd1+16], %rd625;
	xor.b64  	%rd626, %rd1085, %rd624;
	st.local.u64 	[%rd1+56], %rd626;
	xor.b64  	%rd627, %rd1084, %rd624;
	st.local.u64 	[%rd1+96], %rd627;
	xor.b64  	%rd628, %rd1083, %rd624;
	st.local.u64 	[%rd1+136], %rd628;
	xor.b64  	%rd629, %rd1082, %rd624;
	st.local.u64 	[%rd1+176], %rd629;
	mov.b64 	{%r332, %r333}, %rd608;
	shf.l.wrap.b32 	%r334, %r332, %r333, 1;
	shf.l.wrap.b32 	%r335, %r333, %r332, 1;
	mov.b64 	%rd630, {%r335, %r334};
	xor.b64  	%rd631, %rd630, %rd600;
	xor.b64  	%rd632, %rd1081, %rd631;
	st.local.u64 	[%rd1+24], %rd632;
	xor.b64  	%rd633, %rd1080, %rd631;
	st.local.u64 	[%rd1+64], %rd633;
	xor.b64  	%rd634, %rd1079, %rd631;
	st.local.u64 	[%rd1+104], %rd634;
	xor.b64  	%rd635, %rd1078, %rd631;
	st.local.u64 	[%rd1+144], %rd635;
	xor.b64  	%rd636, %rd1077, %rd631;
	st.local.u64 	[%rd1+184], %rd636;
	mov.b64 	{%r336, %r337}, %rd592;
	shf.l.wrap.b32 	%r338, %r336, %r337, 1;
	shf.l.wrap.b32 	%r339, %r337, %r336, 1;
	mov.b64 	%rd637, {%r339, %r338};
	xor.b64  	%rd638, %rd637, %rd604;
	xor.b64  	%rd639, %rd1076, %rd638;
	st.local.u64 	[%rd1+32], %rd639;
	xor.b64  	%rd640, %rd1075, %rd638;
	st.local.u64 	[%rd1+72], %rd640;
	xor.b64  	%rd641, %rd1074, %rd638;
	st.local.u64 	[%rd1+112], %rd641;
	xor.b64  	%rd642, %rd1073, %rd638;
	st.local.u64 	[%rd1+152], %rd642;
	xor.b64  	%rd643, %rd1072, %rd638;
	st.local.u64 	[%rd1+192], %rd643;
	ld.const.u32 	%r340, [d_keccak_piln];
	mul.wide.s32 	%rd644, %r340, 8;
	add.s64 	%rd645, %rd1, %rd644;
	ld.local.u64 	%rd646, [%rd645];
	ld.const.u32 	%r341, [d_keccak_rotc];
	neg.s32 	%r342, %r341;
	and.b32  	%r343, %r342, 63;
	shr.u64 	%rd647, %rd618, %r343;
	and.b32  	%r344, %r341, 63;
	shl.b64 	%rd648, %rd618, %r344;
	or.b64  	%rd649, %rd648, %rd647;
	st.local.u64 	[%rd645], %rd649;
	ld.local.u64 	%rd650, [%rd8];
	ld.const.u32 	%r345, [d_keccak_rotc+4];
	neg.s32 	%r346, %r345;
	and.b32  	%r347, %r346, 63;
	shr.u64 	%rd651, %rd646, %r347;
	and.b32  	%r348, %r345, 63;
	shl.b64 	%rd652, %rd646, %r348;
	or.b64  	%rd653, %rd652, %rd651;
	st.local.u64 	[%rd8], %rd653;
	ld.local.u64 	%rd654, [%rd9];
	ld.const.u32 	%r349, [d_keccak_rotc+8];
	neg.s32 	%r350, %r349;
	and.b32  	%r351, %r350, 63;
	shr.u64 	%rd655, %rd650, %r351;
	and.b32  	%r352, %r349, 63;
	shl.b64 	%rd656, %rd650, %r352;
	or.b64  	%rd657, %rd656, %rd655;
	st.local.u64 	[%rd9], %rd657;
	ld.local.u64 	%rd658, [%rd10];
	ld.const.u32 	%r353, [d_keccak_rotc+12];
	neg.s32 	%r354, %r353;
	and.b32  	%r355, %r354, 63;
	shr.u64 	%rd659, %rd654, %r355;
	and.b32  	%r356, %r353, 63;
	shl.b64 	%rd660, %rd654, %r356;
	or.b64  	%rd661, %rd660, %rd659;
	st.local.u64 	[%rd10], %rd661;
	ld.local.u64 	%rd662, [%rd11];
	ld.const.u32 	%r357, [d_keccak_rotc+16];
	neg.s32 	%r358, %r357;
	and.b32  	%r359, %r358, 63;
	shr.u64 	%rd663, %rd658, %r359;
	and.b32  	%r360, %r357, 63;
	shl.b64 	%rd664, %rd658, %r360;
	or.b64  	%rd665, %rd664, %rd663;
	st.local.u64 	[%rd11], %rd665;
	ld.local.u64 	%rd666, [%rd12];
	ld.const.u32 	%r361, [d_keccak_rotc+20];
	neg.s32 	%r362, %r361;
	and.b32  	%r363, %r362, 63;
	shr.u64 	%rd667, %rd662, %r363;
	and.b32  	%r364, %r361, 63;
	shl.b64 	%rd668, %rd662, %r364;
	or.b64  	%rd669, %rd668, %rd667;
	st.local.u64 	[%rd12], %rd669;
	ld.local.u64 	%rd670, [%rd13];
	ld.const.u32 	%r365, [d_keccak_rotc+24];
	neg.s32 	%r366, %r365;
	and.b32  	%r367, %r366, 63;
	shr.u64 	%rd671, %rd666, %r367;
	and.b32  	%r368, %r365, 63;
	shl.b64 	%rd672, %rd666, %r368;
	or.b64  	%rd673, %rd672, %rd671;
	st.local.u64 	[%rd13], %rd673;
	ld.const.u32 	%r369, [d_keccak_piln+28];
	mul.wide.s32 	%rd674, %r369, 8;
	add.s64 	%rd675, %rd1, %rd674;
	ld.local.u64 	%rd676, [%rd675];
	ld.const.u32 	%r370, [d_keccak_rotc+28];
	neg.s32 	%r371, %r370;
	and.b32  	%r372, %r371, 63;
	shr.u64 	%rd677, %rd670, %r372;
	and.b32  	%r373, %r370, 63;
	shl.b64 	%rd678, %rd670, %r373;
	or.b64  	%rd679, %rd678, %rd677;
	st.local.u64 	[%rd675], %rd679;
	ld.local.u64 	%rd680, [%rd15];
	ld.const.u32 	%r374, [d_keccak_rotc+32];
	neg.s32 	%r375, %r374;
	and.b32  	%r376, %r375, 63;
	shr.u64 	%rd681, %rd676, %r376;
	and.b32  	%r377, %r374, 63;
	shl.b64 	%rd682, %rd676, %r377;
	or.b64  	%rd683, %rd682, %rd681;
	st.local.u64 	[%rd15], %rd683;
	ld.const.u32 	%r378, [d_keccak_piln+36];
	mul.wide.s32 	%rd684, %r378, 8;
	add.s64 	%rd685, %rd1, %rd684;
	ld.local.u64 	%rd686, [%rd685];
	ld.const.u32 	%r379, [d_keccak_rotc+36];
	neg.s32 	%r380, %r379;
	and.b32  	%r381, %r380, 63;
	shr.u64 	%rd687, %rd680, %r381;
	and.b32  	%r382, %r379, 63;
	shl.b64 	%rd688, %rd680, %r382;
	or.b64  	%rd689, %rd688, %rd687;
	st.local.u64 	[%rd685], %rd689;
	ld.local.u64 	%rd690, [%rd17];
	ld.const.u32 	%r383, [d_keccak_rotc+40];
	neg.s32 	%r384, %r383;
	and.b32  	%r385, %r384, 63;
	shr.u64 	%rd691, %rd686, %r385;
	and.b32  	%r386, %r383, 63;
	shl.b64 	%rd692, %rd686, %r386;
	or.b64  	%rd693, %rd692, %rd691;
	st.local.u64 	[%rd17], %rd693;
	ld.local.u64 	%rd694, [%rd18];
	ld.const.u32 	%r387, [d_keccak_rotc+44];
	neg.s32 	%r388, %r387;
	and.b32  	%r389, %r388, 63;
	shr.u64 	%rd695, %rd690, %r389;
	and.b32  	%r390, %r387, 63;
	shl.b64 	%rd696, %rd690, %r390;
	or.b64  	%rd697, %rd696, %rd695;
	st.local.u64 	[%rd18], %rd697;
	ld.local.u64 	%rd698, [%rd19];
	ld.const.u32 	%r391, [d_keccak_rotc+48];
	neg.s32 	%r392, %r391;
	and.b32  	%r393, %r392, 63;
	shr.u64 	%rd699, %rd694, %r393;
	and.b32  	%r394, %r391, 63;
	shl.b64 	%rd700, %rd694, %r394;
	or.b64  	%rd701, %rd700, %rd699;
	st.local.u64 	[%rd19], %rd701;
	ld.local.u64 	%rd702, [%rd20];
	ld.const.u32 	%r395, [d_keccak_rotc+52];
	neg.s32 	%r396, %r395;
	and.b32  	%r397, %r396, 63;
	shr.u64 	%rd703, %rd698, %r397;
	and.b32  	%r398, %r395, 63;
	shl.b64 	%rd704, %rd698, %r398;
	or.b64  	%rd705, %rd704, %rd703;
	st.local.u64 	[%rd20], %rd705;
	ld.local.u64 	%rd706, [%rd21];
	ld.const.u32 	%r399, [d_keccak_rotc+56];
	neg.s32 	%r400, %r399;
	and.b32  	%r401, %r400, 63;
	shr.u64 	%rd707, %rd702, %r401;
	and.b32  	%r402, %r399, 63;
	shl.b64 	%rd708, %rd702, %r402;
	or.b64  	%rd709, %rd708, %rd707;
	st.local.u64 	[%rd21], %rd709;
	ld.local.u64 	%rd710, [%rd22];
	ld.const.u32 	%r403, [d_keccak_rotc+60];
	neg.s32 	%r404, %r403;
	and.b32  	%r405, %r404, 63;
	shr.u64 	%rd711, %rd706, %r405;
	and.b32  	%r406, %r403, 63;
	shl.b64 	%rd712, %rd706, %r406;
	or.b64  	%rd713, %rd712, %rd711;
	st.local.u64 	[%rd22], %rd713;
	ld.const.u32 	%r407, [d_keccak_piln+64];
	mul.wide.s32 	%rd714, %r407, 8;
	add.s64 	%rd715, %rd1, %rd714;
	ld.local.u64 	%rd716, [%rd715];
	ld.const.u32 	%r408, [d_keccak_rotc+64];
	neg.s32 	%r409, %r408;
	and.b32  	%r410, %r409, 63;
	shr.u64 	%rd717, %rd710, %r410;
	and.b32  	%r411, %r408, 63;
	shl.b64 	%rd718, %rd710, %r411;
	or.b64  	%rd719, %rd718, %rd717;
	st.local.u64 	[%rd715], %rd719;
	ld.const.u32 	%r412, [d_keccak_piln+68];
	mul.wide.s32 	%rd720, %r412, 8;
	add.s64 	%rd721, %rd1, %rd720;
	ld.local.u64 	%rd722, [%rd721];
	ld.const.u32 	%r413, [d_keccak_rotc+68];
	neg.s32 	%r414, %r413;
	and.b32  	%r415, %r414, 63;
	shr.u64 	%rd723, %rd716, %r415;
	and.b32  	%r416, %r413, 63;
	shl.b64 	%rd724, %rd716, %r416;
	or.b64  	%rd725, %rd724, %rd723;
	st.local.u64 	[%rd721], %rd725;
	ld.local.u64 	%rd726, [%rd25];
	ld.const.u32 	%r417, [d_keccak_rotc+72];
	neg.s32 	%r418, %r417;
	and.b32  	%r419, %r418, 63;
	shr.u64 	%rd727, %rd722, %r419;
	and.b32  	%r420, %r417, 63;
	shl.b64 	%rd728, %rd722, %r420;
	or.b64  	%rd729, %rd728, %rd727;
	st.local.u64 	[%rd25], %rd729;
	ld.local.u64 	%rd730, [%rd26];
	ld.const.u32 	%r421, [d_keccak_rotc+76];
	neg.s32 	%r422, %r421;
	and.b32  	%r423, %r422, 63;
	shr.u64 	%rd731, %rd726, %r423;
	and.b32  	%r424, %r421, 63;
	shl.b64 	%rd732, %rd726, %r424;
	or.b64  	%rd733, %rd732, %rd731;
	st.local.u64 	[%rd26], %rd733;
	ld.local.u64 	%rd734, [%rd27];
	ld.const.u32 	%r425, [d_keccak_rotc+80];
	neg.s32 	%r426, %r425;
	and.b32  	%r427, %r426, 63;
	shr.u64 	%rd735, %rd730, %r427;
	and.b32  	%r428, %r425, 63;
	shl.b64 	%rd736, %rd730, %r428;
	or.b64  	%rd737, %rd736, %rd735;
	st.local.u64 	[%rd27], %rd737;
	ld.local.u64 	%rd738, [%rd28];
	ld.const.u32 	%r429, [d_keccak_rotc+84];
	neg.s32 	%r430, %r429;
	and.b32  	%r431, %r430, 63;
	shr.u64 	%rd739, %rd734, %r431;
	and.b32  	%r432, %r429, 63;
	shl.b64 	%rd740, %rd734, %r432;
	or.b64  	%rd741, %rd740, %rd739;
	st.local.u64 	[%rd28], %rd741;
	ld.local.u64 	%rd742, [%rd29];
	ld.const.u32 	%r433, [d_keccak_rotc+88];
	neg.s32 	%r434, %r433;
	and.b32  	%r435, %r434, 63;
	shr.u64 	%rd743, %rd738, %r435;
	and.b32  	%r436, %r433, 63;
	shl.b64 	%rd744, %rd738, %r436;
	or.b64  	%rd745, %rd744, %rd743;
	st.local.u64 	[%rd29], %rd745;
	ld.const.u32 	%r437, [d_keccak_rotc+92];
	neg.s32 	%r438, %r437;
	and.b32  	%r439, %r438, 63;
	shr.u64 	%rd746, %rd742, %r439;
	and.b32  	%r440, %r437, 63;
	shl.b64 	%rd747, %rd742, %r440;
	or.b64  	%rd748, %rd747, %rd746;
	st.local.u64 	[%rd30], %rd748;
	ld.local.u64 	%rd749, [%rd1];
	ld.local.u64 	%rd750, [%rd1+8];
	ld.local.u64 	%rd751, [%rd1+16];
	ld.local.u64 	%rd752, [%rd1+24];
	ld.local.u64 	%rd753, [%rd1+32];
	not.b64 	%rd754, %rd750;
	and.b64  	%rd755, %rd751, %rd754;
	not.b64 	%rd756, %rd751;
	and.b64  	%rd757, %rd752, %rd756;
	xor.b64  	%rd1091, %rd757, %rd750;
	st.local.u64 	[%rd1+8], %rd1091;
	not.b64 	%rd758, %rd752;
	and.b64  	%rd759, %rd753, %rd758;
	xor.b64  	%rd1086, %rd759, %rd751;
	st.local.u64 	[%rd1+16], %rd1086;
	not.b64 	%rd760, %rd753;
	and.b64  	%rd761, %rd749, %rd760;
	xor.b64  	%rd1081, %rd761, %rd752;
	st.local.u64 	[%rd1+24], %rd1081;
	not.b64 	%rd762, %rd749;
	and.b64  	%rd763, %rd750, %rd762;
	xor.b64  	%rd1076, %rd763, %rd753;
	st.local.u64 	[%rd1+32], %rd1076;
	ld.local.u64 	%rd764, [%rd1+40];
	ld.local.u64 	%rd765, [%rd1+48];
	ld.local.u64 	%rd766, [%rd1+56];
	ld.local.u64 	%rd767, [%rd1+64];
	ld.local.u64 	%rd768, [%rd1+72];
	not.b64 	%rd769, %rd765;
	and.b64  	%rd770, %rd766, %rd769;
	xor.b64  	%rd1095, %rd770, %rd764;
	st.local.u64 	[%rd1+40], %rd1095;
	not.b64 	%rd771, %rd766;
	and.b64  	%rd772, %rd767, %rd771;
	xor.b64  	%rd1090, %rd772, %rd765;
	st.local.u64 	[%rd1+48], %rd1090;
	not.b64 	%rd773, %rd767;
	and.b64  	%rd774, %rd768, %rd773;
	xor.b64  	%rd1085, %rd774, %rd766;
	st.local.u64 	[%rd1+56], %rd1085;
	not.b64 	%rd775, %rd768;
	and.b64  	%rd776, %rd764, %rd775;
	xor.b64  	%rd1080, %rd776, %rd767;
	st.local.u64 	[%rd1+64], %rd1080;
	not.b64 	%rd777, %rd764;
	and.b64  	%rd778, %rd765, %rd777;
	xor.b64  	%rd1075, %rd778, %rd768;
	st.local.u64 	[%rd1+72], %rd1075;
	ld.local.u64 	%rd779, [%rd1+80];
	ld.local.u64 	%rd780, [%rd1+88];
	ld.local.u64 	%rd781, [%rd1+96];
	ld.local.u64 	%rd782, [%rd1+104];
	ld.local.u64 	%rd783, [%rd1+112];
	not.b64 	%rd784, %rd780;
	and.b64  	%rd785, %rd781, %rd784;
	xor.b64  	%rd1094, %rd785, %rd779;
	st.local.u64 	[%rd1+80], %rd1094;
	not.b64 	%rd786, %rd781;
	and.b64  	%rd787, %rd782, %rd786;
	xor.b64  	%rd1089, %rd787, %rd780;
	st.local.u64 	[%rd1+88], %rd1089;
	not.b64 	%rd788, %rd782;
	and.b64  	%rd789, %rd783, %rd788;
	xor.b64  	%rd1084, %rd789, %rd781;
	st.local.u64 	[%rd1+96], %rd1084;
	not.b64 	%rd790, %rd783;
	and.b64  	%rd791, %rd779, %rd790;
	xor.b64  	%rd1079, %rd791, %rd782;
	st.local.u64 	[%rd1+104], %rd1079;
	not.b64 	%rd792, %rd779;
	and.b64  	%rd793, %rd780, %rd792;
	xor.b64  	%rd1074, %rd793, %rd783;
	st.local.u64 	[%rd1+112], %rd1074;
	ld.local.u64 	%rd794, [%rd1+120];
	ld.local.u64 	%rd795, [%rd1+128];
	ld.local.u64 	%rd796, [%rd1+136];
	ld.local.u64 	%rd797, [%rd1+144];
	ld.local.u64 	%rd798, [%rd1+152];
	not.b64 	%rd799, %rd795;
	and.b64  	%rd800, %rd796, %rd799;
	xor.b64  	%rd1093, %rd800, %rd794;
	st.local.u64 	[%rd1+120], %rd1093;
	not.b64 	%rd801, %rd796;
	and.b64  	%rd802, %rd797, %rd801;
	xor.b64  	%rd1088, %rd802, %rd795;
	st.local.u64 	[%rd1+128], %rd1088;
	not.b64 	%rd803, %rd797;
	and.b64  	%rd804, %rd798, %rd803;
	xor.b64  	%rd1083, %rd804, %rd796;
	st.local.u64 	[%rd1+136], %rd1083;
	not.b64 	%rd805, %rd798;
	and.b64  	%rd806, %rd794, %rd805;
	xor.b64  	%rd1078, %rd806, %rd797;
	st.local.u64 	[%rd1+144], %rd1078;
	not.b64 	%rd807, %rd794;
	and.b64  	%rd808, %rd795, %rd807;
	xor.b64  	%rd1073, %rd808, %rd798;
	st.local.u64 	[%rd1+152], %rd1073;
	ld.local.u64 	%rd809, [%rd1+160];
	ld.local.u64 	%rd810, [%rd1+168];
	ld.local.u64 	%rd811, [%rd1+176];
	ld.local.u64 	%rd812, [%rd1+184];
	ld.local.u64 	%rd813, [%rd1+192];
	not.b64 	%rd814, %rd810;
	and.b64  	%rd815, %rd811, %rd814;
	xor.b64  	%rd1092, %rd815, %rd809;
	st.local.u64 	[%rd1+160], %rd1092;
	not.b64 	%rd816, %rd811;
	and.b64  	%rd817, %rd812, %rd816;
	xor.b64  	%rd1087, %rd817, %rd810;
	st.local.u64 	[%rd1+168], %rd1087;
	not.b64 	%rd818, %rd812;
	and.b64  	%rd819, %rd813, %rd818;
	xor.b64  	%rd1082, %rd819, %rd811;
	st.local.u64 	[%rd1+176], %rd1082;
	not.b64 	%rd820, %rd813;
	and.b64  	%rd821, %rd809, %rd820;
	xor.b64  	%rd1077, %rd821, %rd812;
	st.local.u64 	[%rd1+184], %rd1077;
	not.b64 	%rd822, %rd809;
	and.b64  	%rd823, %rd810, %rd822;
	xor.b64  	%rd1072, %rd823, %rd813;
	st.local.u64 	[%rd1+192], %rd1072;
	mul.wide.u32 	%rd824, %r737, 8;
	add.s64 	%rd826, %rd552, %rd824;
	ld.const.u64 	%rd827, [%rd826];
	xor.b64  	%rd828, %rd755, %rd827;
	xor.b64  	%rd1096, %rd828, %rd749;
	st.local.u64 	[%rd1], %rd1096;
	add.s32 	%r737, %r737, 1;
	setp.eq.s32 	%p10, %r737, 24;
	@%p10 bra 	$L__BB0_6;
	bra.uni 	$L__BB0_15;
$L__BB0_16:
	cvt.s64.s32 	%rd829, %r738;
	add.s64 	%rd830, %rd2, %rd829;
	ld.local.u8 	%r441, [%rd830];
	ld.local.u8 	%rs33, [%rd830+1];
	mul.wide.u16 	%r442, %rs33, 256;
	or.b32  	%r443, %r442, %r441;
	ld.local.u8 	%r444, [%rd830+2];
	shl.b32 	%r445, %r444, 16;
	and.b32  	%r446, %r445, 8323072;
	or.b32  	%r8, %r446, %r443;
	setp.gt.u32 	%p11, %r8, 8380416;
	@%p11 bra 	$L__BB0_18;
	add.s32 	%r9, %r739, 1;
	shl.b32 	%r447, %r739, 2;
	mov.u32 	%r448, _ZZ23mldsa_matrix_vector_mulE4A_ij;
	add.s32 	%r449, %r448, %r447;
	st.shared.u32 	[%r449], %r8;
	mov.u32 	%r739, %r9;
$L__BB0_18:
	setp.lt.s32 	%p12, %r739, 256;
	add.s32 	%r738, %r738, 3;
	@%p12 bra 	$L__BB0_4;
$L__BB0_19:
	mov.u32 	%r12, %ctaid.y;
	bar.sync 	0;
	mov.u32 	%r775, %tid.x;
	setp.gt.u32 	%p13, %r775, 255;
	@%p13 bra 	$L__BB0_26;
	ld.param.u32 	%r732, [mldsa_matrix_vector_mul_param_3];
	ld.param.u64 	%rd992, [mldsa_matrix_vector_mul_param_2];
	cvta.to.global.u64 	%rd217, %rd992;
	shl.b32 	%r450, %r12, 8;
	mad.lo.s32 	%r14, %r732, 1280, %r450;
	mov.u32 	%r15, %ntid.x;
	add.s32 	%r451, %r775, %r15;
	max.u32 	%r452, %r451, 256;
	setp.lt.u32 	%p14, %r451, 256;
	selp.u32 	%r453, 1, 0, %p14;
	add.s32 	%r454, %r451, %r453;
	sub.s32 	%r455, %r452, %r454;
	div.u32 	%r456, %r455, %r15;
	add.s32 	%r16, %r456, %r453;
	and.b32  	%r457, %r16, 3;
	setp.eq.s32 	%p15, %r457, 3;
	mov.u32 	%r742, %r775;
	@%p15 bra 	$L__BB0_23;
	add.s32 	%r459, %r16, 1;
	and.b32  	%r17, %r459, 3;
	mov.b32 	%r741, 0;
	mov.u32 	%r742, %r775;
$L__BB0_22:
	.pragma "nounroll";
	add.s32 	%r460, %r14, %r742;
	mul.wide.u32 	%rd831, %r460, 4;
	add.s64 	%rd832, %rd217, %rd831;
	ld.global.nc.u32 	%r461, [%rd832];
	shl.b32 	%r462, %r742, 2;
	mov.u32 	%r463, _ZZ23mldsa_matrix_vector_mulE3z_j;
	add.s32 	%r464, %r463, %r462;
	st.shared.u32 	[%r464], %r461;
	add.s32 	%r742, %r742, %r15;
	add.s32 	%r741, %r741, 1;
	setp.ne.s32 	%p16, %r741, %r17;
	@%p16 bra 	$L__BB0_22;
$L__BB0_23:
	setp.lt.u32 	%p17, %r16, 3;
	@%p17 bra 	$L__BB0_26;
	mov.u32 	%r468, _ZZ23mldsa_matrix_vector_mulE3z_j;
	shl.b32 	%r472, %r15, 2;
$L__BB0_25:
	add.s32 	%r465, %r14, %r742;
	mul.wide.u32 	%rd833, %r465, 4;
	add.s64 	%rd834, %rd217, %rd833;
	ld.global.nc.u32 	%r466, [%rd834];
	shl.b32 	%r467, %r742, 2;
	add.s32 	%r469, %r468, %r467;
	st.shared.u32 	[%r469], %r466;
	add.s32 	%r470, %r465, %r15;
	mul.wide.u32 	%rd835, %r470, 4;
	add.s64 	%rd836, %rd217, %rd835;
	ld.global.nc.u32 	%r471, [%rd836];
	add.s32 	%r473, %r469, %r472;
	st.shared.u32 	[%r473], %r471;
	add.s32 	%r474, %r470, %r15;
	mul.wide.u32 	%rd837, %r474, 4;
	add.s64 	%rd838, %rd217, %rd837;
	ld.global.nc.u32 	%r475, [%rd838];
	add.s32 	%r476, %r473, %r472;
	st.shared.u32 	[%r476], %r475;
	add.s32 	%r477, %r474, %r15;
	mul.wide.u32 	%rd839, %r477, 4;
	add.s64 	%rd840, %rd217, %rd839;
	ld.global.nc.u32 	%r478, [%rd840];
	add.s32 	%r479, %r476, %r472;
	st.shared.u32 	[%r479], %r478;
	add.s32 	%r742, %r472, %r742;
	setp.lt.u32 	%p18, %r742, 256;
	@%p18 bra 	$L__BB0_25;
$L__BB0_26:
	setp.ne.s32 	%p19, %r775, 0;
	bar.sync 	0;
	@%p19 bra 	$L__BB0_39;
	mov.b32 	%r745, 128;
	mov.b32 	%r747, 0;
	mov.u64 	%rd842, d_mldsa_twiddles;
$L__BB0_28:
	shl.b32 	%r27, %r745, 1;
	add.s32 	%r483, %r27, -1;
	not.b32 	%r484, %r27;
	and.b32  	%r485, %r484, %r483;
	popc.b32 	%r486, %r485;
	mov.b32 	%r487, 255;
	shr.u32 	%r488, %r487, %r486;
	add.s32 	%r489, %r747, %r488;
	add.s32 	%r28, %r489, 1;
	add.s32 	%r29, %r745, -1;
	and.b32  	%r30, %r745, 3;
	and.b32  	%r31, %r745, 252;
	and.b32  	%r32, %r745, 1;
	mov.b32 	%r746, 0;
$L__BB0_29:
	mov.u32 	%r34, %r747;
	setp.lt.u32 	%p20, %r29, 3;
	add.s32 	%r747, %r34, 1;
	mul.wide.s32 	%rd841, %r34, 4;
	add.s64 	%rd843, %rd842, %rd841;
	ld.const.u32 	%r36, [%rd843+4];
	mov.u32 	%r750, %r746;
	@%p20 bra 	$L__BB0_32;
	mov.b32 	%r749, 0;
	mov.u32 	%r750, %r746;
$L__BB0_31:
	.pragma "nounroll";
	shl.b32 	%r491, %r750, 2;
	mov.u32 	%r492, _ZZ23mldsa_matrix_vector_mulE4A_ij;
	add.s32 	%r493, %r492, %r491;
	shl.b32 	%r494, %r745, 2;
	add.s32 	%r495, %r493, %r494;
	ld.shared.u32 	%r496, [%r495];
	mul.wide.s32 	%rd844, %r496, %r36;
	shr.s64 	%rd845, %rd844, 23;
	mad.lo.s64 	%rd846, %rd845, -8380417, %rd844;
	setp.gt.s64 	%p21, %rd846, 8380416;
	add.s64 	%rd847, %rd846, -8380417;
	selp.b64 	%rd848, %rd847, %rd846, %p21;
	setp.lt.s64 	%p22, %rd848, 0;
	add.s64 	%rd849, %rd848, 8380417;
	selp.b64 	%rd850, %rd849, %rd848, %p22;
	cvt.u32.u64 	%r497, %rd850;
	ld.shared.u32 	%r498, [%r493];
	sub.s32 	%r499, %r498, %r497;
	setp.lt.s32 	%p23, %r499, 0;
	add.s32 	%r500, %r499, 8380417;
	selp.b32 	%r501, %r500, %r499, %p23;
	st.shared.u32 	[%r495], %r501;
	add.s32 	%r502, %r498, %r497;
	setp.gt.u32 	%p24, %r502, 8380416;
	add.s32 	%r503, %r502, -8380417;
	selp.b32 	%r504, %r503, %r502, %p24;
	st.shared.u32 	[%r493], %r504;
	ld.shared.u32 	%r505, [%r495+4];
	mul.wide.s32 	%rd851, %r505, %r36;
	shr.s64 	%rd852, %rd851, 23;
	mad.lo.s64 	%rd853, %rd852, -8380417, %rd851;
	setp.gt.s64 	%p25, %rd853, 8380416;
	add.s64 	%rd854, %rd853, -8380417;
	selp.b64 	%rd855, %rd854, %rd853, %p25;
	setp.lt.s64 	%p26, %rd855, 0;
	add.s64 	%rd856, %rd855, 8380417;
	selp.b64 	%rd857, %rd856, %rd855, %p26;
	cvt.u32.u64 	%r506, %rd857;
	ld.shared.u32 	%r507, [%r493+4];
	sub.s32 	%r508, %r507, %r506;
	setp.lt.s32 	%p27, %r508, 0;
	add.s32 	%r509, %r508, 8380417;
	selp.b32 	%r510, %r509, %r508, %p27;
	st.shared.u32 	[%r495+4], %r510;
	add.s32 	%r511, %r507, %r506;
	setp.gt.u32 	%p28, %r511, 8380416;
	add.s32 	%r512, %r511, -8380417;
	selp.b32 	%r513, %r512, %r511, %p28;
	st.shared.u32 	[%r493+4], %r513;
	ld.shared.u32 	%r514, [%r495+8];
	mul.wide.s32 	%rd858, %r514, %r36;
	shr.s64 	%rd859, %rd858, 23;
	mad.lo.s64 	%rd860, %rd859, -8380417, %rd858;
	setp.gt.s64 	%p29, %rd860, 8380416;
	add.s64 	%rd861, %rd860, -8380417;
	selp.b64 	%rd862, %rd861, %rd860, %p29;
	setp.lt.s64 	%p30, %rd862, 0;
	add.s64 	%rd863, %rd862, 8380417;
	selp.b64 	%rd864, %rd863, %rd862, %p30;
	cvt.u32.u64 	%r515, %rd864;
	ld.shared.u32 	%r516, [%r493+8];
	sub.s32 	%r517, %r516, %r515;
	setp.lt.s32 	%p31, %r517, 0;
	add.s32 	%r518, %r517, 8380417;
	selp.b32 	%r519, %r518, %r517, %p31;
	st.shared.u32 	[%r495+8], %r519;
	add.s32 	%r520, %r516, %r515;
	setp.gt.u32 	%p32, %r520, 8380416;
	add.s32 	%r521, %r520, -8380417;
	selp.b32 	%r522, %r521, %r520, %p32;
	st.shared.u32 	[%r493+8], %r522;
	ld.shared.u32 	%r523, [%r495+12];
	mul.wide.s32 	%rd865, %r523, %r36;
	shr.s64 	%rd866, %rd865, 23;
	mad.lo.s64 	%rd867, %rd866, -8380417, %rd865;
	setp.gt.s64 	%p33, %rd867, 8380416;
	add.s64 	%rd868, %rd867, -8380417;
	selp.b64 	%rd869, %rd868, %rd867, %p33;
	setp.lt.s64 	%p34, %rd869, 0;
	add.s64 	%rd870, %rd869, 8380417;
	selp.b64 	%rd871, %rd870, %rd869, %p34;
	cvt.u32.u64 	%r524, %rd871;
	ld.shared.u32 	%r525, [%r493+12];
	sub.s32 	%r526, %r525, %r524;
	setp.lt.s32 	%p35, %r526, 0;
	add.s32 	%r527, %r526, 8380417;
	selp.b32 	%r528, %r527, %r526, %p35;
	st.shared.u32 	[%r495+12], %r528;
	add.s32 	%r529, %r525, %r524;
	setp.gt.u32 	%p36, %r529, 8380416;
	add.s32 	%r530, %r529, -8380417;
	selp.b32 	%r531, %r530, %r529, %p36;
	st.shared.u32 	[%r493+12], %r531;
	add.s32 	%r750, %r750, 4;
	add.s32 	%r749, %r749, 4;
	setp.ne.s32 	%p37, %r749, %r31;
	@%p37 bra 	$L__BB0_31;
$L__BB0_32:
	setp.eq.s32 	%p38, %r30, 0;
	@%p38 bra 	$L__BB0_37;
	setp.eq.s32 	%p39, %r30, 1;
	@%p39 bra 	$L__BB0_35;
	shl.b32 	%r532, %r750, 2;
	mov.u32 	%r533, _ZZ23mldsa_matrix_vector_mulE4A_ij;
	add.s32 	%r534, %r533, %r532;
	shl.b32 	%r535, %r745, 2;
	add.s32 	%r536, %r534, %r535;
	ld.shared.u32 	%r537, [%r536];
	mul.wide.s32 	%rd872, %r537, %r36;
	shr.s64 	%rd873, %rd872, 23;
	mad.lo.s64 	%rd874, %rd873, -8380417, %rd872;
	setp.gt.s64 	%p40, %rd874, 8380416;
	add.s64 	%rd875, %rd874, -8380417;
	selp.b64 	%rd876, %rd875, %rd874, %p40;
	setp.lt.s64 	%p41, %rd876, 0;
	add.s64 	%rd877, %rd876, 8380417;
	selp.b64 	%rd878, %rd877, %rd876, %p41;
	cvt.u32.u64 	%r538, %rd878;
	ld.shared.u32 	%r539, [%r534];
	sub.s32 	%r540, %r539, %r538;
	setp.lt.s32 	%p42, %r540, 0;
	add.s32 	%r541, %r540, 8380417;
	selp.b32 	%r542, %r541, %r540, %p42;
	st.shared.u32 	[%r536], %r542;
	add.s32 	%r543, %r539, %r538;
	setp.gt.u32 	%p43, %r543, 8380416;
	add.s32 	%r544, %r543, -8380417;
	selp.b32 	%r545, %r544, %r543, %p43;
	st.shared.u32 	[%r534], %r545;
	ld.shared.u32 	%r546, [%r536+4];
	mul.wide.s32 	%rd879, %r546, %r36;
	shr.s64 	%rd880, %rd879, 23;
	mad.lo.s64 	%rd881, %rd880, -8380417, %rd879;
	setp.gt.s64 	%p44, %rd881, 8380416;
	add.s64 	%rd882, %rd881, -8380417;
	selp.b64 	%rd883, %rd882, %rd881, %p44;
	setp.lt.s64 	%p45, %rd883, 0;
	add.s64 	%rd884, %rd883, 8380417;
	selp.b64 	%rd885, %rd884, %rd883, %p45;
	cvt.u32.u64 	%r547, %rd885;
	ld.shared.u32 	%r548, [%r534+4];
	sub.s32 	%r549, %r548, %r547;
	setp.lt.s32 	%p46, %r549, 0;
	add.s32 	%r550, %r549, 8380417;
	selp.b32 	%r551, %r550, %r549, %p46;
	st.shared.u32 	[%r536+4], %r551;
	add.s32 	%r552, %r548, %r547;
	setp.gt.u32 	%p47, %r552, 8380416;
	add.s32 	%r553, %r552, -8380417;
	selp.b32 	%r554, %r553, %r552, %p47;
	st.shared.u32 	[%r534+4], %r554;
	add.s32 	%r750, %r750, 2;
$L__BB0_35:
	setp.eq.s32 	%p48, %r32, 0;
	@%p48 bra 	$L__BB0_37;
	shl.b32 	%r555, %r750, 2;
	mov.u32 	%r556, _ZZ23mldsa_matrix_vector_mulE4A_ij;
	add.s32 	%r557, %r556, %r555;
	shl.b32 	%r558, %r745, 2;
	add.s32 	%r559, %r557, %r558;
	ld.shared.u32 	%r560, [%r559];
	mul.wide.s32 	%rd886, %r560, %r36;
	shr.s64 	%rd887, %rd886, 23;
	mad.lo.s64 	%rd888, %rd887, -8380417, %rd886;
	setp.gt.s64 	%p49, %rd888, 8380416;
	add.s64 	%rd889, %rd888, -8380417;
	selp.b64 	%rd890, %rd889, %rd888, %p49;
	setp.lt.s64 	%p50, %rd890, 0;
	add.s64 	%rd891, %rd890, 8380417;
	selp.b64 	%rd892, %rd891, %rd890, %p50;
	cvt.u32.u64 	%r561, %rd892;
	ld.shared.u32 	%r562, [%r557];
	sub.s32 	%r563, %r562, %r561;
	setp.lt.s32 	%p51, %r563, 0;
	add.s32 	%r564, %r563, 8380417;
	selp.b32 	%r565, %r564, %r563, %p51;
	st.shared.u32 	[%r559], %r565;
	add.s32 	%r566, %r562, %r561;
	setp.gt.u32 	%p52, %r566, 8380416;
	add.s32 	%r567, %r566, -8380417;
	selp.b32 	%r568, %r567, %r566, %p52;
	st.shared.u32 	[%r557], %r568;
$L__BB0_37:
	add.s32 	%r746, %r746, %r27;
	setp.ne.s32 	%p53, %r747, %r28;
	@%p53 bra 	$L__BB0_29;
	shr.u32 	%r45, %r745, 1;
	setp.gt.u32 	%p54, %r745, 1;
	mov.u32 	%r747, %r28;
	mov.u32 	%r745, %r45;
	@%p54 bra 	$L__BB0_28;
$L__BB0_39:
	bar.sync 	0;
	or.b32  	%r569, %r775, %r12;
	setp.ne.s32 	%p55, %r569, 0;
	@%p55 bra 	$L__BB0_52;
	mov.b32 	%r753, 128;
	mov.b32 	%r755, 0;
	mov.u64 	%rd894, d_mldsa_twiddles;
$L__BB0_41:
	shl.b32 	%r48, %r753, 1;
	add.s32 	%r573, %r48, -1;
	not.b32 	%r574, %r48;
	and.b32  	%r575, %r574, %r573;
	popc.b32 	%r576, %r575;
	mov.b32 	%r577, 255;
	shr.u32 	%r578, %r577, %r576;
	add.s32 	%r579, %r755, %r578;
	add.s32 	%r49, %r579, 1;
	add.s32 	%r50, %r753, -1;
	and.b32  	%r51, %r753, 3;
	and.b32  	%r52, %r753, 1;
	and.b32  	%r580, %r753, -4;
	neg.s32 	%r53, %r580;
	shl.b32 	%r54, %r753, 2;
	mov.b32 	%r754, 0;
$L__BB0_42:
	mov.u32 	%r56, %r755;
	setp.lt.u32 	%p56, %r50, 3;
	add.s32 	%r755, %r56, 1;
	mul.wide.s32 	%rd893, %r56, 4;
	add.s64 	%rd895, %rd894, %rd893;
	ld.const.u32 	%r58, [%rd895+4];
	mov.u32 	%r759, %r754;
	@%p56 bra 	$L__BB0_45;
	shl.b32 	%r581, %r754, 2;
	mov.u32 	%r582, _ZZ23mldsa_matrix_vector_mulE3z_j;
	add.s32 	%r583, %r582, %r581;
	add.s32 	%r756, %r583, 8;
	mov.u32 	%r757, %r53;
	mov.u32 	%r759, %r754;
$L__BB0_44:
	.pragma "nounroll";
	add.s32 	%r584, %r756, %r54;
	ld.shared.u32 	%r585, [%r584+-8];
	mul.wide.s32 	%rd896, %r585, %r58;
	shr.s64 	%rd897, %rd896, 23;
	mad.lo.s64 	%rd898, %rd897, -8380417, %rd896;
	setp.gt.s64 	%p57, %rd898, 8380416;
	add.s64 	%rd899, %rd898, -8380417;
	selp.b64 	%rd900, %rd899, %rd898, %p57;
	setp.lt.s64 	%p58, %rd900, 0;
	add.s64 	%rd901, %rd900, 8380417;
	selp.b64 	%rd902, %rd901, %rd900, %p58;
	cvt.u32.u64 	%r586, %rd902;
	ld.shared.u32 	%r587, [%r756+-8];
	sub.s32 	%r588, %r587, %r586;
	setp.lt.s32 	%p59, %r588, 0;
	add.s32 	%r589, %r588, 8380417;
	selp.b32 	%r590, %r589, %r588, %p59;
	st.shared.u32 	[%r584+-8], %r590;
	add.s32 	%r591, %r587, %r586;
	setp.gt.u32 	%p60, %r591, 8380416;
	add.s32 	%r592, %r591, -8380417;
	selp.b32 	%r593, %r592, %r591, %p60;
	st.shared.u32 	[%r756+-8], %r593;
	ld.shared.u32 	%r594, [%r584+-4];
	mul.wide.s32 	%rd903, %r594, %r58;
	shr.s64 	%rd904, %rd903, 23;
	mad.lo.s64 	%rd905, %rd904, -8380417, %rd903;
	setp.gt.s64 	%p61, %rd905, 8380416;
	add.s64 	%rd906, %rd905, -8380417;
	selp.b64 	%rd907, %rd906, %rd905, %p61;
	setp.lt.s64 	%p62, %rd907, 0;
	add.s64 	%rd908, %rd907, 8380417;
	selp.b64 	%rd909, %rd908, %rd907, %p62;
	cvt.u32.u64 	%r595, %rd909;
	ld.shared.u32 	%r596, [%r756+-4];
	sub.s32 	%r597, %r596, %r595;
	setp.lt.s32 	%p63, %r597, 0;
	add.s32 	%r598, %r597, 8380417;
	selp.b32 	%r599, %r598, %r597, %p63;
	st.shared.u32 	[%r584+-4], %r599;
	add.s32 	%r600, %r596, %r595;
	setp.gt.u32 	%p64, %r600, 8380416;
	add.s32 	%r601, %r600, -8380417;
	selp.b32 	%r602, %r601, %r600, %p64;
	st.shared.u32 	[%r756+-4], %r602;
	ld.shared.u32 	%r603, [%r584];
	mul.wide.s32 	%rd910, %r603, %r58;
	shr.s64 	%rd911, %rd910, 23;
	mad.lo.s64 	%rd912, %rd911, -8380417, %rd910;
	setp.gt.s64 	%p65, %rd912, 8380416;
	add.s64 	%rd913, %rd912, -8380417;
	selp.b64 	%rd914, %rd913, %rd912, %p65;
	setp.lt.s64 	%p66, %rd914, 0;
	add.s64 	%rd915, %rd914, 8380417;
	selp.b64 	%rd916, %rd915, %rd914, %p66;
	cvt.u32.u64 	%r604, %rd916;
	ld.shared.u32 	%r605, [%r756];
	sub.s32 	%r606, %r605, %r604;
	setp.lt.s32 	%p67, %r606, 0;
	add.s32 	%r607, %r606, 8380417;
	selp.b32 	%r608, %r607, %r606, %p67;
	st.shared.u32 	[%r584], %r608;
	add.s32 	%r609, %r605, %r604;
	setp.gt.u32 	%p68, %r609, 8380416;
	add.s32 	%r610, %r609, -8380417;
	selp.b32 	%r611, %r610, %r609, %p68;
	st.shared.u32 	[%r756], %r611;
	ld.shared.u32 	%r612, [%r584+4];
	mul.wide.s32 	%rd917, %r612, %r58;
	shr.s64 	%rd918, %rd917, 23;
	mad.lo.s64 	%rd919, %rd918, -8380417, %rd917;
	setp.gt.s64 	%p69, %rd919, 8380416;
	add.s64 	%rd920, %rd919, -8380417;
	selp.b64 	%rd921, %rd920, %rd919, %p69;
	setp.lt.s64 	%p70, %rd921, 0;
	add.s64 	%rd922, %rd921, 8380417;
	selp.b64 	%rd923, %rd922, %rd921, %p70;
	cvt.u32.u64 	%r613, %rd923;
	ld.shared.u32 	%r614, [%r756+4];
	sub.s32 	%r615, %r614, %r613;
	setp.lt.s32 	%p71, %r615, 0;
	add.s32 	%r616, %r615, 8380417;
	selp.b32 	%r617, %r616, %r615, %p71;
	st.shared.u32 	[%r584+4], %r617;
	add.s32 	%r618, %r614, %r613;
	setp.gt.u32 	%p72, %r618, 8380416;
	add.s32 	%r619, %r618, -8380417;
	selp.b32 	%r620, %r619, %r618, %p72;
	st.shared.u32 	[%r756+4], %r620;
	add.s32 	%r759, %r759, 4;
	add.s32 	%r757, %r757, 4;
	add.s32 	%r756, %r756, 16;
	setp.ne.s32 	%p73, %r757, 0;
	@%p73 bra 	$L__BB0_44;
$L__BB0_45:
	setp.eq.s32 	%p74, %r51, 0;
	@%p74 bra 	$L__BB0_50;
	setp.eq.s32 	%p75, %r51, 1;
	@%p75 bra 	$L__BB0_48;
	shl.b32 	%r621, %r759, 2;
	mov.u32 	%r622, _ZZ23mldsa_matrix_vector_mulE3z_j;
	add.s32 	%r623, %r622, %r621;
	add.s32 	%r624, %r623, %r54;
	ld.shared.u32 	%r625, [%r624];
	mul.wide.s32 	%rd924, %r625, %r58;
	shr.s64 	%rd925, %rd924, 23;
	mad.lo.s64 	%rd926, %rd925, -8380417, %rd924;
	setp.gt.s64 	%p76, %rd926, 8380416;
	add.s64 	%rd927, %rd926, -8380417;
	selp.b64 	%rd928, %rd927, %rd926, %p76;
	setp.lt.s64 	%p77, %rd928, 0;
	add.s64 	%rd929, %rd928, 8380417;
	selp.b64 	%rd930, %rd929, %rd928, %p77;
	cvt.u32.u64 	%r626, %rd930;
	ld.shared.u32 	%r627, [%r623];
	sub.s32 	%r628, %r627, %r626;
	setp.lt.s32 	%p78, %r628, 0;
	add.s32 	%r629, %r628, 8380417;
	selp.b32 	%r630, %r629, %r628, %p78;
	st.shared.u32 	[%r624], %r630;
	add.s32 	%r631, %r627, %r626;
	setp.gt.u32 	%p79, %r631, 8380416;
	add.s32 	%r632, %r631, -8380417;
	selp.b32 	%r633, %r632, %r631, %p79;
	st.shared.u32 	[%r623], %r633;
	ld.shared.u32 	%r634, [%r624+4];
	mul.wide.s32 	%rd931, %r634, %r58;
	shr.s64 	%rd932, %rd931, 23;
	mad.lo.s64 	%rd933, %rd932, -8380417, %rd931;
	setp.gt.s64 	%p80, %rd933, 8380416;
	add.s64 	%rd934, %rd933, -8380417;
	selp.b64 	%rd935, %rd934, %rd933, %p80;
	setp.lt.s64 	%p81, %rd935, 0;
	add.s64 	%rd936, %rd935, 8380417;
	selp.b64 	%rd937, %rd936, %rd935, %p81;
	cvt.u32.u64 	%r635, %rd937;
	ld.shared.u32 	%r636, [%r623+4];
	sub.s32 	%r637, %r636, %r635;
	setp.lt.s32 	%p82, %r637, 0;
	add.s32 	%r638, %r637, 8380417;
	selp.b32 	%r639, %r638, %r637, %p82;
	st.shared.u32 	[%r624+4], %r639;
	add.s32 	%r640, %r636, %r635;
	setp.gt.u32 	%p83, %r640, 8380416;
	add.s32 	%r641, %r640, -8380417;
	selp.b32 	%r642, %r641, %r640, %p83;
	st.shared.u32 	[%r623+4], %r642;
	add.s32 	%r759, %r759, 2;
$L__BB0_48:
	setp.eq.s32 	%p84, %r52, 0;
	@%p84 bra 	$L__BB0_50;
	shl.b32 	%r643, %r759, 2;
	mov.u32 	%r644, _ZZ23mldsa_matrix_vector_mulE3z_j;
	add.s32 	%r645, %r644, %r643;
	add.s32 	%r646, %r645, %r54;
	ld.shared.u32 	%r647, [%r646];
	mul.wide.s32 	%rd938, %r647, %r58;
	shr.s64 	%rd939, %rd938, 23;
	mad.lo.s64 	%rd940, %rd939, -8380417, %rd938;
	setp.gt.s64 	%p85, %rd940, 8380416;
	add.s64 	%rd941, %rd940, -8380417;
	selp.b64 	%rd942, %rd941, %rd940, %p85;
	setp.lt.s64 	%p86, %rd942, 0;
	add.s64 	%rd943, %rd942, 8380417;
	selp.b64 	%rd944, %rd943, %rd942, %p86;
	cvt.u32.u64 	%r648, %rd944;
	ld.shared.u32 	%r649, [%r645];
	sub.s32 	%r650, %r649, %r648;
	setp.lt.s32 	%p87, %r650, 0;
	add.s32 	%r651, %r650, 8380417;
	selp.b32 	%r652, %r651, %r650, %p87;
	st.shared.u32 	[%r646], %r652;
	add.s32 	%r653, %r649, %r648;
	setp.gt.u32 	%p88, %r653, 8380416;
	add.s32 	%r654, %r653, -8380417;
	selp.b32 	%r655, %r654, %r653, %p88;
	st.shared.u32 	[%r645], %r655;
$L__BB0_50:
	add.s32 	%r754, %r754, %r48;
	setp.ne.s32 	%p89, %r755, %r49;
	@%p89 bra 	$L__BB0_42;
	shr.u32 	%r70, %r753, 1;
	setp.gt.u32 	%p90, %r753, 1;
	mov.u32 	%r755, %r49;
	mov.u32 	%r753, %r70;
	@%p90 bra 	$L__BB0_41;
$L__BB0_52:
	setp.gt.u32 	%p91, %r775, 255;
	bar.sync 	0;
	@%p91 bra 	$L__BB0_59;
	mov.u32 	%r71, %ntid.x;
	add.s32 	%r656, %r775, %r71;
	max.u32 	%r657, %r656, 256;
	setp.lt.u32 	%p92, %r656, 256;
	selp.u32 	%r658, 1, 0, %p92;
	add.s32 	%r659, %r656, %r658;
	sub.s32 	%r660, %r657, %r659;
	div.u32 	%r661, %r660, %r71;
	add.s32 	%r72, %r661, %r658;
	and.b32  	%r662, %r72, 3;
	setp.eq.s32 	%p93, %r662, 3;
	mov.u32 	%r765, %r775;
	@%p93 bra 	$L__BB0_56;
	add.s32 	%r663, %r72, 1;
	and.b32  	%r664, %r663, 3;
	shl.b32 	%r762, %r775, 2;
	shl.b32 	%r74, %r71, 2;
	neg.s32 	%r761, %r664;
	mad.lo.s32 	%r765, %r71, %r664, %r775;
$L__BB0_55:
	.pragma "nounroll";
	mov.u32 	%r665, _ZZ23mldsa_matrix_vector_mulE4A_ij;
	add.s32 	%r666, %r665, %r762;
	ld.shared.u32 	%r667, [%r666];
	mov.u32 	%r668, _ZZ23mldsa_matrix_vector_mulE3z_j;
	add.s32 	%r669, %r668, %r762;
	ld.shared.u32 	%r670, [%r669];
	mul.wide.s32 	%rd945, %r670, %r667;
	shr.s64 	%rd946, %rd945, 23;
	mad.lo.s64 	%rd947, %rd946, -8380417, %rd945;
	setp.gt.s64 	%p94, %rd947, 8380416;
	add.s64 	%rd948, %rd947, -8380417;
	selp.b64 	%rd949, %rd948, %rd947, %p94;
	setp.lt.s64 	%p95, %rd949, 0;
	add.s64 	%rd950, %rd949, 8380417;
	selp.b64 	%rd951, %rd950, %rd949, %p95;
	mov.u32 	%r671, _ZZ23mldsa_matrix_vector_mulE3acc;
	add.s32 	%r672, %r671, %r762;
	st.shared.u32 	[%r672], %rd951;
	add.s32 	%r762, %r762, %r74;
	add.s32 	%r761, %r761, 1;
	setp.ne.s32 	%p96, %r761, 0;
	@%p96 bra 	$L__BB0_55;
$L__BB0_56:
	setp.lt.u32 	%p97, %r72, 3;
	@%p97 bra 	$L__BB0_59;
	shl.b32 	%r82, %r71, 2;
	mov.u32 	%r673, _ZZ23mldsa_matrix_vector_mulE3acc;
	add.s32 	%r83, %r673, %r82;
	shl.b32 	%r764, %r765, 2;
	shl.b32 	%r85, %r71, 4;
	shl.b32 	%r674, %r71, 3;
	add.s32 	%r86, %r673, %r674;
	mul.lo.s32 	%r675, %r71, 12;
	add.s32 	%r87, %r673, %r675;
	mov.u32 	%r676, _ZZ23mldsa_matrix_vector_mulE3z_j;
	add.s32 	%r88, %r676, %r82;
	add.s32 	%r89, %r676, %r674;
	add.s32 	%r90, %r676, %r675;
	mov.u32 	%r677, _ZZ23mldsa_matrix_vector_mulE4A_ij;
	add.s32 	%r91, %r677, %r82;
	add.s32 	%r92, %r677, %r674;
	add.s32 	%r93, %r677, %r675;
$L__BB0_58:
	add.s32 	%r679, %r677, %r764;
	ld.shared.u32 	%r680, [%r679];
	add.s32 	%r682, %r676, %r764;
	ld.shared.u32 	%r683, [%r682];
	mul.wide.s32 	%rd952, %r683, %r680;
	shr.s64 	%rd953, %rd952, 23;
	mad.lo.s64 	%rd954, %rd953, -8380417, %rd952;
	setp.gt.s64 	%p98, %rd954, 8380416;
	add.s64 	%rd955, %rd954, -8380417;
	selp.b64 	%rd956, %rd955, %rd954, %p98;
	setp.lt.s64 	%p99, %rd956, 0;
	add.s64 	%rd957, %rd956, 8380417;
	selp.b64 	%rd958, %rd957, %rd956, %p99;
	add.s32 	%r685, %r673, %r764;
	st.shared.u32 	[%r685], %rd958;
	add.s32 	%r686, %r91, %r764;
	ld.shared.u32 	%r687, [%r686];
	add.s32 	%r688, %r88, %r764;
	ld.shared.u32 	%r689, [%r688];
	mul.wide.s32 	%rd959, %r689, %r687;
	shr.s64 	%rd960, %rd959, 23;
	mad.lo.s64 	%rd961, %rd960, -8380417, %rd959;
	setp.gt.s64 	%p100, %rd961, 8380416;
	add.s64 	%rd962, %rd961, -8380417;
	selp.b64 	%rd963, %rd962, %rd961, %p100;
	setp.lt.s64 	%p101, %rd963, 0;
	add.s64 	%rd964, %rd963, 8380417;
	selp.b64 	%rd965, %rd964, %rd963, %p101;
	add.s32 	%r690, %r83, %r764;
	st.shared.u32 	[%r690], %rd965;
	add.s32 	%r691, %r92, %r764;
	ld.shared.u32 	%r692, [%r691];
	add.s32 	%r693, %r89, %r764;
	ld.shared.u32 	%r694, [%r693];
	mul.wide.s32 	%rd966, %r694, %r692;
	shr.s64 	%rd967, %rd966, 23;
	mad.lo.s64 	%rd968, %rd967, -8380417, %rd966;
	setp.gt.s64 	%p102, %rd968, 8380416;
	add.s64 	%rd969, %rd968, -8380417;
	selp.b64 	%rd970, %rd969, %rd968, %p102;
	setp.lt.s64 	%p103, %rd970, 0;
	add.s64 	%rd971, %rd970, 8380417;
	selp.b64 	%rd972, %rd971, %rd970, %p103;
	add.s32 	%r695, %r86, %r764;
	st.shared.u32 	[%r695], %rd972;
	add.s32 	%r696, %r93, %r764;
	ld.shared.u32 	%r697, [%r696];
	add.s32 	%r698, %r90, %r764;
	ld.shared.u32 	%r699, [%r698];
	mul.wide.s32 	%rd973, %r699, %r697;
	shr.s64 	%rd974, %rd973, 23;
	mad.lo.s64 	%rd975, %rd974, -8380417, %rd973;
	setp.gt.s64 	%p104, %rd975, 8380416;
	add.s64 	%rd976, %rd975, -8380417;
	selp.b64 	%rd977, %rd976, %rd975, %p104;
	setp.lt.s64 	%p105, %rd977, 0;
	add.s64 	%rd978, %rd977, 8380417;
	selp.b64 	%rd979, %rd978, %rd977, %p105;
	add.s32 	%r700, %r87, %r764;
	st.shared.u32 	[%r700], %rd979;
	add.s32 	%r765, %r765, %r82;
	add.s32 	%r764, %r764, %r85;
	setp.lt.u32 	%p106, %r765, 256;
	@%p106 bra 	$L__BB0_58;
$L__BB0_59:
	setp.gt.u32 	%p107, %r775, 255;
	bar.sync 	0;
	@%p107 bra 	$L__BB0_66;
	ld.param.u32 	%r733, [mldsa_matrix_vector_mul_param_3];
	ld.param.u64 	%rd990, [mldsa_matrix_vector_mul_param_0];
	cvta.to.global.u64 	%rd218, %rd990;
	mul.lo.s32 	%r98, %r733, 1536;
	mov.u32 	%r701, %ctaid.x;
	shl.b32 	%r99, %r701, 8;
	mov.u32 	%r100, %ntid.x;
	add.s32 	%r702, %r775, %r100;
	max.u32 	%r703, %r702, 256;
	setp.lt.u32 	%p108, %r702, 256;
	selp.u32 	%r704, 1, 0, %p108;
	add.s32 	%r705, %r702, %r704;
	sub.s32 	%r706, %r703, %r705;
	div.u32 	%r707, %r706, %r100;
	add.s32 	%r101, %r707, %r704;
	and.b32  	%r708, %r101, 3;
	setp.eq.s32 	%p109, %r708, 3;
	@%p109 bra 	$L__BB0_63;
	add.s32 	%r709, %r101, 1;
	and.b32  	%r710, %r709, 3;
	shl.b32 	%r711, %r775, 2;
	mov.u32 	%r712, _ZZ23mldsa_matrix_vector_mulE3acc;
	add.s32 	%r768, %r712, %r711;
	shl.b32 	%r103, %r100, 2;
	add.s32 	%r713, %r775, %r98;
	add.s32 	%r767, %r713, %r99;
	neg.s32 	%r766, %r710;
	mad.lo.s32 	%r775, %r100, %r710, %r775;
$L__BB0_62:
	.pragma "nounroll";
	mul.wide.u32 	%rd980, %r767, 4;
	add.s64 	%rd981, %rd218, %rd980;
	ld.shared.u32 	%r714, [%r768];
	atom.global.add.u32 	%r715, [%rd981], %r714;
	add.s32 	%r768, %r768, %r103;
	add.s32 	%r767, %r767, %r100;
	add.s32 	%r766, %r766, 1;
	setp.ne.s32 	%p110, %r766, 0;
	@%p110 bra 	$L__BB0_62;
$L__BB0_63:
	setp.lt.u32 	%p111, %r101, 3;
	@%p111 bra 	$L__BB0_66;
	shl.b32 	%r114, %r100, 2;
	shl.b32 	%r716, %r775, 2;
	mov.u32 	%r717, _ZZ23mldsa_matrix_vector_mulE3acc;
	add.s32 	%r774, %r717, %r716;
	shl.b32 	%r116, %r100, 4;
	shl.b32 	%r117, %r100, 3;
	mul.lo.s32 	%r118, %r100, 12;
	add.s32 	%r718, %r775, %r98;
	add.s32 	%r770, %r718, %r99;
	add.s32 	%r773, %r770, %r100;
	shl.b32 	%r719, %r100, 1;
	add.s32 	%r772, %r770, %r719;
	mad.lo.s32 	%r771, %r100, 3, %r770;
$L__BB0_65:
	mul.wide.u32 	%rd982, %r770, 4;
	add.s64 	%rd983, %rd218, %rd982;
	ld.shared.u32 	%r720, [%r774];
	atom.global.add.u32 	%r721, [%rd983], %r720;
	mul.wide.u32 	%rd984, %r773, 4;
	add.s64 	%rd985, %rd218, %rd984;
	add.s32 	%r722, %r774, %r114;
	ld.shared.u32 	%r723, [%r722];
	atom.global.add.u32 	%r724, [%rd985], %r723;
	mul.wide.u32 	%rd986, %r772, 4;
	add.s64 	%rd987, %rd218, %rd986;
	add.s32 	%r725, %r774, %r117;
	ld.shared.u32 	%r726, [%r725];
	atom.global.add.u32 	%r727, [%rd987], %r726;
	mul.wide.u32 	%rd988, %r771, 4;
	add.s64 	%rd989, %rd218, %rd988;
	add.s32 	%r728, %r774, %r118;
	ld.shared.u32 	%r729, [%r728];
	atom.global.add.u32 	%r730, [%rd989], %r729;
	add.s32 	%r775, %r775, %r114;
	add.s32 	%r774, %r774, %r116;
	add.s32 	%r773, %r773, %r114;
	add.s32 	%r772, %r772, %r114;
	add.s32 	%r771, %r771, %r114;
	add.s32 	%r770, %r770, %r114;
	setp.lt.u32 	%p112, %r775, 256;
	@%p112 bra 	$L__BB0_65;
$L__BB0_66:
	ret;

}
	// .globl	mldsa_compute_ct1
.visible .entry mldsa_compute_ct1(
	.param .u64 .ptr .align 1 mldsa_compute_ct1_param_0,
	.param .u64 .ptr .align 1 mldsa_compute_ct1_param_1,
	.param .u64 .ptr .align 1 mldsa_compute_ct1_param_2,
	.param .u32 mldsa_compute_ct1_param_3
)
{
	.reg .pred 	%p<171>;
	.reg .b16 	%rs<10>;
	.reg .b32 	%r<584>;
	.reg .b64 	%rd<324>;
	// demoted variable
	.shared .align 4 .b8 _ZZ17mldsa_compute_ct1E5c_ntt[1024];
	// demoted variable
	.shared .align 4 .b8 _ZZ17mldsa_compute_ct1E4t1_i[1024];
	// demoted variable
	.shared .align 4 .b8 _ZZ17mldsa_compute_ct1E6result[1024];
	ld.param.u64 	%rd4, [mldsa_compute_ct1_param_0];
	ld.param.u64 	%rd5, [mldsa_compute_ct1_param_1];
	ld.param.u64 	%rd6, [mldsa_compute_ct1_param_2];
	ld.param.u32 	%r142, [mldsa_compute_ct1_param_3];
	cvta.to.global.u64 	%rd1, %rd6;
	cvta.to.global.u64 	%rd2, %rd5;
	cvta.to.global.u64 	%rd3, %rd4;
	mov.u32 	%r1, %ctaid.x;
	mov.u32 	%r583, %tid.x;
	setp.gt.u32 	%p1, %r583, 255;
	@%p1 bra 	$L__BB1_7;
	shl.b32 	%r3, %r142, 8;
	mov.u32 	%r4, %ntid.x;
	add.s32 	%r143, %r583, %r4;
	max.u32 	%r144, %r143, 256;
	setp.lt.u32 	%p2, %r143, 256;
	selp.u32 	%r145, 1, 0, %p2;
	add.s32 	%r146, %r143, %r145;
	sub.s32 	%r147, %r144, %r146;
	div.u32 	%r148, %r147, %r4;
	add.s32 	%r5, %r148, %r145;
	and.b32  	%r149, %r5, 3;
	setp.eq.s32 	%p3, %r149, 3;
	mov.u32 	%r537, %r583;
	@%p3 bra 	$L__BB1_4;
	add.s32 	%r151, %r5, 1;
	and.b32  	%r6, %r151, 3;
	mov.b32 	%r536, 0;
	mov.u32 	%r537, %r583;
$L__BB1_3:
	.pragma "nounroll";
	add.s32 	%r152, %r3, %r537;
	mul.wide.u32 	%rd7, %r152, 4;
	add.s64 	%rd8, %rd1, %rd7;
	ld.global.nc.u32 	%r153, [%rd8];
	shl.b32 	%r154, %r537, 2;
	mov.u32 	%r155, _ZZ17mldsa_compute_ct1E5c_ntt;
	add.s32 	%r156, %r155, %r154;
	st.shared.u32 	[%r156], %r153;
	add.s32 	%r537, %r537, %r4;
	add.s32 	%r536, %r536, 1;
	setp.ne.s32 	%p4, %r536, %r6;
	@%p4 bra 	$L__BB1_3;
$L__BB1_4:
	setp.lt.u32 	%p5, %r5, 3;
	@%p5 bra 	$L__BB1_7;
	mov.u32 	%r160, _ZZ17mldsa_compute_ct1E5c_ntt;
	shl.b32 	%r164, %r4, 2;
$L__BB1_6:
	add.s32 	%r157, %r3, %r537;
	mul.wide.u32 	%rd9, %r157, 4;
	add.s64 	%rd10, %rd1, %rd9;
	ld.global.nc.u32 	%r158, [%rd10];
	shl.b32 	%r159, %r537, 2;
	add.s32 	%r161, %r160, %r159;
	st.shared.u32 	[%r161], %r158;
	add.s32 	%r162, %r157, %r4;
	mul.wide.u32 	%rd11, %r162, 4;
	add.s64 	%rd12, %rd1, %rd11;
	ld.global.nc.u32 	%r163, [%rd12];
	add.s32 	%r165, %r161, %r164;
	st.shared.u32 	[%r165], %r163;
	add.s32 	%r166, %r162, %r4;
	mul.wide.u32 	%rd13, %r166, 4;
	add.s64 	%rd14, %rd1, %rd13;
	ld.global.nc.u32 	%r167, [%rd14];
	add.s32 	%r168, %r165, %r164;
	st.shared.u32 	[%r168], %r167;
	add.s32 	%r169, %r166, %r4;
	mul.wide.u32 	%rd15, %r169, 4;
	add.s64 	%rd16, %rd1, %rd15;
	ld.global.nc.u32 	%r170, [%rd16];
	add.s32 	%r171, %r168, %r164;
	st.shared.u32 	[%r171], %r170;
	add.s32 	%r537, %r164, %r537;
	setp.lt.u32 	%p6, %r537, 256;
	@%p6 bra 	$L__BB1_6;
$L__BB1_7:
	bar.sync 	0;
	setp.ne.s32 	%p7, %r583, 0;
	@%p7 bra 	$L__BB1_20;
	mov.b32 	%r540, 128;
	mov.b32 	%r542, 0;
	mov.u64 	%rd18, d_mldsa_twiddles;
$L__BB1_9:
	shl.b32 	%r16, %r540, 1;
	add.s32 	%r175, %r16, -1;
	not.b32 	%r176, %r16;
	and.b32  	%r177, %r176, %r175;
	popc.b32 	%r178, %r177;
	mov.b32 	%r179, 255;
	shr.u32 	%r180, %r179, %r178;
	add.s32 	%r181, %r542, %r180;
	add.s32 	%r17, %r181, 1;
	add.s32 	%r18, %r540, -1;
	and.b32  	%r19, %r540, 3;
	and.b32  	%r20, %r540, 252;
	and.b32  	%r21, %r540, 1;
	mov.b32 	%r541, 0;
$L__BB1_10:
	mov.u32 	%r23, %r542;
	setp.lt.u32 	%p8, %r18, 3;
	add.s32 	%r542, %r23, 1;
	mul.wide.s32 	%rd17, %r23, 4;
	add.s64 	%rd19, %rd18, %rd17;
	ld.const.u32 	%r25, [%rd19+4];
	mov.u32 	%r545, %r541;
	@%p8 bra 	$L__BB1_13;
	mov.b32 	%r544, 0;
	mov.u32 	%r545, %r541;
$L__BB1_12:
	.pragma "nounroll";
	shl.b32 	%r183, %r545, 2;
	mov.u32 	%r184, _ZZ17mldsa_compute_ct1E5c_ntt;
	add.s32 	%r185, %r184, %r183;
	shl.b32 	%r186, %r540, 2;
	add.s32 	%r187, %r185, %r186;
	ld.shared.u32 	%r188, [%r187];
	mul.wide.s32 	%rd20, %r188, %r25;
	shr.s64 	%rd21, %rd20, 23;
	mad.lo.s64 	%rd22, %rd21, -8380417, %rd20;
	setp.gt.s64 	%p9, %rd22, 8380416;
	add.s64 	%rd23, %rd22, -8380417;
	selp.b64 	%rd24, %rd23, %rd22, %p9;
	setp.lt.s64 	%p10, %rd24, 0;
	add.s64 	%rd25, %rd24, 8380417;
	selp.b64 	%rd26, %rd25, %rd24, %p10;
	cvt.u32.u64 	%r189, %rd26;
	ld.shared.u32 	%r190, [%r185];
	sub.s32 	%r191, %r190, %r189;
	setp.lt.s32 	%p11, %r191, 0;
	add.s32 	%r192, %r191, 8380417;
	selp.b32 	%r193, %r192, %r191, %p11;
	st.shared.u32 	[%r187], %r193;
	add.s32 	%r194, %r190, %r189;
	setp.gt.u32 	%p12, %r194, 8380416;
	add.s32 	%r195, %r194, -8380417;
	selp.b32 	%r196, %r195, %r194, %p12;
	st.shared.u32 	[%r185], %r196;
	ld.shared.u32 	%r197, [%r187+4];
	mul.wide.s32 	%rd27, %r197, %r25;
	shr.s64 	%rd28, %rd27, 23;
	mad.lo.s64 	%rd29, %rd28, -8380417, %rd27;
	setp.gt.s64 	%p13, %rd29, 8380416;
	add.s64 	%rd30, %rd29, -8380417;
	selp.b64 	%rd31, %rd30, %rd29, %p13;
	setp.lt.s64 	%p14, %rd31, 0;
	add.s64 	%rd32, %rd31, 8380417;
	selp.b64 	%rd33, %rd32, %rd31, %p14;
	cvt.u32.u64 	%r198, %rd33;
	ld.shared.u32 	%r199, [%r185+4];
	sub.s32 	%r200, %r199, %r198;
	setp.lt.s32 	%p15, %r200, 0;
	add.s32 	%r201, %r200, 8380417;
	selp.b32 	%r202, %r201, %r200, %p15;
	st.shared.u32 	[%r187+4], %r202;
	add.s32 	%r203, %r199, %r198;
	setp.gt.u32 	%p16, %r203, 8380416;
	add.s32 	%r204, %r203, -8380417;
	selp.b32 	%r205, %r204, %r203, %p16;
	st.shared.u32 	[%r185+4], %r205;
	ld.shared.u32 	%r206, [%r187+8];
	mul.wide.s32 	%rd34, %r206, %r25;
	shr.s64 	%rd35, %rd34, 23;
	mad.lo.s64 	%rd36, %rd35, -8380417, %rd34;
	setp.gt.s64 	%p17, %rd36, 8380416;
	add.s64 	%rd37, %rd36, -8380417;
	selp.b64 	%rd38, %rd37, %rd36, %p17;
	setp.lt.s64 	%p18, %rd38, 0;
	add.s64 	%rd39, %rd38, 8380417;
	selp.b64 	%rd40, %rd39, %rd38, %p18;
	cvt.u32.u64 	%r207, %rd40;
	ld.shared.u32 	%r208, [%r185+8];
	sub.s32 	%r209, %r208, %r207;
	setp.lt.s32 	%p19, %r209, 0;
	add.s32 	%r210, %r209, 8380417;
	selp.b32 	%r211, %r210, %r209, %p19;
	st.shared.u32 	[%r187+8], %r211;
	add.s32 	%r212, %r208, %r207;
	setp.gt.u32 	%p20, %r212, 8380416;
	add.s32 	%r213, %r212, -8380417;
	selp.b32 	%r214, %r213, %r212, %p20;
	st.shared.u32 	[%r185+8], %r214;
	ld.shared.u32 	%r215, [%r187+12];
	mul.wide.s32 	%rd41, %r215, %r25;
	shr.s64 	%rd42, %rd41, 23;
	mad.lo.s64 	%rd43, %rd42, -8380417, %rd41;
	setp.gt.s64 	%p21, %rd43, 8380416;
	add.s64 	%rd44, %rd43, -8380417;
	selp.b64 	%rd45, %rd44, %rd43, %p21;
	setp.lt.s64 	%p22, %rd45, 0;
	add.s64 	%rd46, %rd45, 8380417;
	selp.b64 	%rd47, %rd46, %rd45, %p22;
	cvt.u32.u64 	%r216, %rd47;
	ld.shared.u32 	%r217, [%r185+12];
	sub.s32 	%r218, %r217, %r216;
	setp.lt.s32 	%p23, %r218, 0;
	add.s32 	%r219, %r218, 8380417;
	selp.b32 	%r220, %r219, %r218, %p23;
	st.shared.u32 	[%r187+12], %r220;
	add.s32 	%r221, %r217, %r216;
	setp.gt.u32 	%p24, %r221, 8380416;
	add.s32 	%r222, %r221, -8380417;
	selp.b32 	%r223, %r222, %r221, %p24;
	st.shared.u32 	[%r185+12], %r223;
	add.s32 	%r545, %r545, 4;
	add.s32 	%r544, %r544, 4;
	setp.ne.s32 	%p25, %r544, %r20;
	@%p25 bra 	$L__BB1_12;
$L__BB1_13:
	setp.eq.s32 	%p26, %r19, 0;
	@%p26 bra 	$L__BB1_18;
	setp.eq.s32 	%p27, %r19, 1;
	@%p27 bra 	$L__BB1_16;
	shl.b32 	%r224, %r545, 2;
	mov.u32 	%r225, _ZZ17mldsa_compute_ct1E5c_ntt;
	add.s32 	%r226, %r225, %r224;
	shl.b32 	%r227, %r540, 2;
	add.s32 	%r228, %r226, %r227;
	ld.shared.u32 	%r229, [%r228];
	mul.wide.s32 	%rd48, %r229, %r25;
	shr.s64 	%rd49, %rd48, 23;
	mad.lo.s64 	%rd50, %rd49, -8380417, %rd48;
	setp.gt.s64 	%p28, %rd50, 8380416;
	add.s64 	%rd51, %rd50, -8380417;
	selp.b64 	%rd52, %rd51, %rd50, %p28;
	setp.lt.s64 	%p29, %rd52, 0;
	add.s64 	%rd53, %rd52, 8380417;
	selp.b64 	%rd54, %rd53, %rd52, %p29;
	cvt.u32.u64 	%r230, %rd54;
	ld.shared.u32 	%r231, [%r226];
	sub.s32 	%r232, %r231, %r230;
	setp.lt.s32 	%p30, %r232, 0;
	add.s32 	%r233, %r232, 8380417;
	selp.b32 	%r234, %r233, %r232, %p30;
	st.shared.u32 	[%r228], %r234;
	add.s32 	%r235, %r231, %r230;
	setp.gt.u32 	%p31, %r235, 8380416;
	add.s32 	%r236, %r235, -8380417;
	selp.b32 	%r237, %r236, %r235, %p31;
	st.shared.u32 	[%r226], %r237;
	ld.shared.u32 	%r238, [%r228+4];
	mul.wide.s32 	%rd55, %r238, %r25;
	shr.s64 	%rd56, %rd55, 23;
	mad.lo.s64 	%rd57, %rd56, -8380417, %rd55;
	setp.gt.s64 	%p32, %rd57, 8380416;
	add.s64 	%rd58, %rd57, -8380417;
	selp.b64 	%rd59, %rd58, %rd57, %p32;
	setp.lt.s64 	%p33, %rd59, 0;
	add.s64 	%rd60, %rd59, 8380417;
	selp.b64 	%rd61, %rd60, %rd59, %p33;
	cvt.u32.u64 	%r239, %rd61;
	ld.shared.u32 	%r240, [%r226+4];
	sub.s32 	%r241, %r240, %r239;
	setp.lt.s32 	%p34, %r241, 0;
	add.s32 	%r242, %r241, 8380417;
	selp.b32 	%r243, %r242, %r241, %p34;
	st.shared.u32 	[%r228+4], %r243;
	add.s32 	%r244, %r240, %r239;
	setp.gt.u32 	%p35, %r244, 8380416;
	add.s32 	%r245, %r244, -8380417;
	selp.b32 	%r246, %r245, %r244, %p35;
	st.shared.u32 	[%r226+4], %r246;
	add.s32 	%r545, %r545, 2;
$L__BB1_16:
	setp.eq.s32 	%p36, %r21, 0;
	@%p36 bra 	$L__BB1_18;
	shl.b32 	%r247, %r545, 2;
	mov.u32 	%r248, _ZZ17mldsa_compute_ct1E5c_ntt;
	add.s32 	%r249, %r248, %r247;
	shl.b32 	%r250, %r540, 2;
	add.s32 	%r251, %r249, %r250;
	ld.shared.u32 	%r252, [%r251];
	mul.wide.s32 	%rd62, %r252, %r25;
	shr.s64 	%rd63, %rd62, 23;
	mad.lo.s64 	%rd64, %rd63, -8380417, %rd62;
	setp.gt.s64 	%p37, %rd64, 8380416;
	add.s64 	%rd65, %rd64, -8380417;
	selp.b64 	%rd66, %rd65, %rd64, %p37;
	setp.lt.s64 	%p38, %rd66, 0;
	add.s64 	%rd67, %rd66, 8380417;
	selp.b64 	%rd68, %rd67, %rd66, %p38;
	cvt.u32.u64 	%r253, %rd68;
	ld.shared.u32 	%r254, [%r249];
	sub.s32 	%r255, %r254, %r253;
	setp.lt.s32 	%p39, %r255, 0;
	add.s32 	%r256, %r255, 8380417;
	selp.b32 	%r257, %r256, %r255, %p39;
	st.shared.u32 	[%r251], %r257;
	add.s32 	%r258, %r254, %r253;
	setp.gt.u32 	%p40, %r258, 8380416;
	add.s32 	%r259, %r258, -8380417;
	selp.b32 	%r260, %r259, %r258, %p40;
	st.shared.u32 	[%r249], %r260;
$L__BB1_18:
	add.s32 	%r541, %r541, %r16;
	setp.ne.s32 	%p41, %r542, %r17;
	@%p41 bra 	$L__BB1_10;
	shr.u32 	%r34, %r540, 1;
	setp.gt.u32 	%p42, %r540, 1;
	mov.u32 	%r542, %r17;
	mov.u32 	%r540, %r34;
	@%p42 bra 	$L__BB1_9;
$L__BB1_20:
	setp.gt.u32 	%p43, %r583, 255;
	bar.sync 	0;
	@%p43 bra 	$L__BB1_27;
	shl.b32 	%r261, %r1, 8;
	mad.lo.s32 	%r35, %r142, 1536, %r261;
	mov.u32 	%r36, %ntid.x;
	add.s32 	%r262, %r583, %r36;
	max.u32 	%r263, %r262, 256;
	setp.lt.u32 	%p44, %r262, 256;
	selp.u32 	%r264, 1, 0, %p44;
	add.s32 	%r265, %r262, %r264;
	sub.s32 	%r266, %r263, %r265;
	div.u32 	%r267, %r266, %r36;
	add.s32 	%r37, %r267, %r264;
	and.b32  	%r268, %r37, 3;
	setp.eq.s32 	%p45, %r268, 3;
	mov.u32 	%r549, %r583;
	@%p45 bra 	$L__BB1_24;
	add.s32 	%r270, %r37, 1;
	and.b32  	%r38, %r270, 3;
	mov.b32 	%r548, 0;
	mov.u32 	%r549, %r583;
$L__BB1_23:
	.pragma "nounroll";
	add.s32 	%r271, %r35, %r549;
	mul.wide.u32 	%rd69, %r271, 4;
	add.s64 	%rd70, %rd2, %rd69;
	ld.global.nc.u32 	%r272, [%rd70];
	cvt.s64.s32 	%rd71, %r272;
	mul.wide.s32 	%rd72, %r272, 8192;
	shr.s64 	%rd73, %rd71, 10;
	mad.lo.s64 	%rd74, %rd73, -8380417, %rd72;
	setp.gt.s64 	%p46, %rd74, 8380416;
	add.s64 	%rd75, %rd74, -8380417;
	selp.b64 	%rd76, %rd75, %rd74, %p46;
	setp.lt.s64 	%p47, %rd76, 0;
	add.s64 	%rd77, %rd76, 8380417;
	selp.b64 	%rd78, %rd77, %rd76, %p47;
	shl.b32 	%r273, %r549, 2;
	mov.u32 	%r274, _ZZ17mldsa_compute_ct1E4t1_i;
	add.s32 	%r275, %r274, %r273;
	st.shared.u32 	[%r275], %rd78;
	add.s32 	%r549, %r549, %r36;
	add.s32 	%r548, %r548, 1;
	setp.ne.s32 	%p48, %r548, %r38;
	@%p48 bra 	$L__BB1_23;
$L__BB1_24:
	setp.lt.u32 	%p49, %r37, 3;
	@%p49 bra 	$L__BB1_27;
	mov.u32 	%r279, _ZZ17mldsa_compute_ct1E4t1_i;
	shl.b32 	%r283, %r36, 2;
$L__BB1_26:
	add.s32 	%r276, %r35, %r549;
	mul.wide.u32 	%rd79, %r276, 4;
	add.s64 	%rd80, %rd2, %rd79;
	ld.global.nc.u32 	%r277, [%rd80];
	cvt.s64.s32 	%rd81, %r277;
	mul.wide.s32 	%rd82, %r277, 8192;
	shr.s64 	%rd83, %rd81, 10;
	mad.lo.s64 	%rd84, %rd83, -8380417, %rd82;
	setp.gt.s64 	%p50, %rd84, 8380416;
	add.s64 	%rd85, %rd84, -8380417;
	selp.b64 	%rd86, %rd85, %rd84, %p50;
	setp.lt.s64 	%p51, %rd86, 0;
	add.s64 	%rd87, %rd86, 8380417;
	selp.b64 	%rd88, %rd87, %rd86, %p51;
	shl.b32 	%r278, %r549, 2;
	add.s32 	%r280, %r279, %r278;
	st.shared.u32 	[%r280], %rd88;
	add.s32 	%r281, %r276, %r36;
	mul.wide.u32 	%rd89, %r281, 4;
	add.s64 	%rd90, %rd2, %rd89;
	ld.global.nc.u32 	%r282, [%rd90];
	cvt.s64.s32 	%rd91, %r282;
	mul.wide.s32 	%rd92, %r282, 8192;
	shr.s64 	%rd93, %rd91, 10;
	mad.lo.s64 	%rd94, %rd93, -8380417, %rd92;
	setp.gt.s64 	%p52, %rd94, 8380416;
	add.s64 	%rd95, %rd94, -8380417;
	selp.b64 	%rd96, %rd95, %rd94, %p52;
	setp.lt.s64 	%p53, %rd96, 0;
	add.s64 	%rd97, %rd96, 8380417;
	selp.b64 	%rd98, %rd97, %rd96, %p53;
	add.s32 	%r284, %r280, %r283;
	st.shared.u32 	[%r284], %rd98;
	add.s32 	%r285, %r281, %r36;
	mul.wide.u32 	%rd99, %r285, 4;
	add.s64 	%rd100, %rd2, %rd99;
	ld.global.nc.u32 	%r286, [%rd100];
	cvt.s64.s32 	%rd101, %r286;
	mul.wide.s32 	%rd102, %r286, 8192;
	shr.s64 	%rd103, %rd101, 10;
	mad.lo.s64 	%rd104, %rd103, -8380417, %rd102;
	setp.gt.s64 	%p54, %rd104, 8380416;
	add.s64 	%rd105, %rd104, -8380417;
	selp.b64 	%rd106, %rd105, %rd104, %p54;
	setp.lt.s64 	%p55, %rd106, 0;
	add.s64 	%rd107, %rd106, 8380417;
	selp.b64 	%rd108, %rd107, %rd106, %p55;
	add.s32 	%r287, %r284, %r283;
	st.shared.u32 	[%r287], %rd108;
	add.s32 	%r288, %r285, %r36;
	mul.wide.u32 	%rd109, %r288, 4;
	add.s64 	%rd110, %rd2, %rd109;
	ld.global.nc.u32 	%r289, [%rd110];
	cvt.s64.s32 	%rd111, %r289;
	mul.wide.s32 	%rd112, %r289, 8192;
	shr.s64 	%rd113, %rd111, 10;
	mad.lo.s64 	%rd114, %rd113, -8380417, %rd112;
	setp.gt.s64 	%p56, %rd114, 8380416;
	add.s64 	%rd115, %rd114, -8380417;
	selp.b64 	%rd116, %rd115, %rd114, %p56;
	setp.lt.s64 	%p57, %rd116, 0;
	add.s64 	%rd117, %rd116, 8380417;
	selp.b64 	%rd118, %rd117, %rd116, %p57;
	add.s32 	%r290, %r287, %r283;
	st.shared.u32 	[%r290], %rd118;
	add.s32 	%r549, %r283, %r549;
	setp.lt.u32 	%p58, %r549, 256;
	@%p58 bra 	$L__BB1_26;
$L__BB1_27:
	setp.ne.s32 	%p59, %r583, 0;
	bar.sync 	0;
	@%p59 bra 	$L__BB1_40;
	mov.b32 	%r552, 128;
	mov.b32 	%r554, 0;
	mov.u64 	%rd120, d_mldsa_twiddles;
$L__BB1_29:
	shl.b32 	%r48, %r552, 1;
	add.s32 	%r294, %r48, -1;
	not.b32 	%r295, %r48;
	and.b32  	%r296, %r295, %r294;
	popc.b32 	%r297, %r296;
	mov.b32 	%r298, 255;
	shr.u32 	%r299, %r298, %r297;
	add.s32 	%r300, %r554, %r299;
	add.s32 	%r49, %r300, 1;
	add.s32 	%r50, %r552, -1;
	and.b32  	%r51, %r552, 3;
	and.b32  	%r52, %r552, 252;
	and.b32  	%r53, %r552, 1;
	mov.b32 	%r553, 0;
$L__BB1_30:
	mov.u32 	%r55, %r554;
	setp.lt.u32 	%p60, %r50, 3;
	add.s32 	%r554, %r55, 1;
	mul.wide.s32 	%rd119, %r55, 4;
	add.s64 	%rd121, %rd120, %rd119;
	ld.const.u32 	%r57, [%rd121+4];
	mov.u32 	%r557, %r553;
	@%p60 bra 	$L__BB1_33;
	mov.b32 	%r556, 0;
	mov.u32 	%r557, %r553;
$L__BB1_32:
	.pragma "nounroll";
	shl.b32 	%r302, %r557, 2;
	mov.u32 	%r303, _ZZ17mldsa_compute_ct1E4t1_i;
	add.s32 	%r304, %r303, %r302;
	shl.b32 	%r305, %r552, 2;
	add.s32 	%r306, %r304, %r305;
	ld.shared.u32 	%r307, [%r306];
	mul.wide.s32 	%rd122, %r307, %r57;
	shr.s64 	%rd123, %rd122, 23;
	mad.lo.s64 	%rd124, %rd123, -8380417, %rd122;
	setp.gt.s64 	%p61, %rd124, 8380416;
	add.s64 	%rd125, %rd124, -8380417;
	selp.b64 	%rd126, %rd125, %rd124, %p61;
	setp.lt.s64 	%p62, %rd126, 0;
	add.s64 	%rd127, %rd126, 8380417;
	selp.b64 	%rd128, %rd127, %rd126, %p62;
	cvt.u32.u64 	%r308, %rd128;
	ld.shared.u32 	%r309, [%r304];
	sub.s32 	%r310, %r309, %r308;
	setp.lt.s32 	%p63, %r310, 0;
	add.s32 	%r311, %r310, 8380417;
	selp.b32 	%r312, %r311, %r310, %p63;
	st.shared.u32 	[%r306], %r312;
	add.s32 	%r313, %r309, %r308;
	setp.gt.u32 	%p64, %r313, 8380416;
	add.s32 	%r314, %r313, -8380417;
	selp.b32 	%r315, %r314, %r313, %p64;
	st.shared.u32 	[%r304], %r315;
	ld.shared.u32 	%r316, [%r306+4];
	mul.wide.s32 	%rd129, %r316, %r57;
	shr.s64 	%rd130, %rd129, 23;
	mad.lo.s64 	%rd131, %rd130, -8380417, %rd129;
	setp.gt.s64 	%p65, %rd131, 8380416;
	add.s64 	%rd132, %rd131, -8380417;
	selp.b64 	%rd133, %rd132, %rd131, %p65;
	setp.lt.s64 	%p66, %rd133, 0;
	add.s64 	%rd134, %rd133, 8380417;
	selp.b64 	%rd135, %rd134, %rd133, %p66;
	cvt.u32.u64 	%r317, %rd135;
	ld.shared.u32 	%r318, [%r304+4];
	sub.s32 	%r319, %r318, %r317;
	setp.lt.s32 	%p67, %r319, 0;
	add.s32 	%r320, %r319, 8380417;
	selp.b32 	%r321, %r320, %r319, %p67;
	st.shared.u32 	[%r306+4], %r321;
	add.s32 	%r322, %r318, %r317;
	setp.gt.u32 	%p68, %r322, 8380416;
	add.s32 	%r323, %r322, -8380417;
	selp.b32 	%r324, %r323, %r322, %p68;
	st.shared.u32 	[%r304+4], %r324;
	ld.shared.u32 	%r325, [%r306+8];
	mul.wide.s32 	%rd136, %r325, %r57;
	shr.s64 	%rd137, %rd136, 23;
	mad.lo.s64 	%rd138, %rd137, -8380417, %rd136;
	setp.gt.s64 	%p69, %rd138, 8380416;
	add.s64 	%rd139, %rd138, -8380417;
	selp.b64 	%rd140, %rd139, %rd138, %p69;
	setp.lt.s64 	%p70, %rd140, 0;
	add.s64 	%rd141, %rd140, 8380417;
	selp.b64 	%rd142, %rd141, %rd140, %p70;
	cvt.u32.u64 	%r326, %rd142;
	ld.shared.u32 	%r327, [%r304+8];
	sub.s32 	%r328, %r327, %r326;
	setp.lt.s32 	%p71, %r328, 0;
	add.s32 	%r329, %r328, 8380417;
	selp.b32 	%r330, %r329, %r328, %p71;
	st.shared.u32 	[%r306+8], %r330;
	add.s32 	%r331, %r327, %r326;
	setp.gt.u32 	%p72, %r331, 8380416;
	add.s32 	%r332, %r331, -8380417;
	selp.b32 	%r333, %r332, %r331, %p72;
	st.shared.u32 	[%r304+8], %r333;
	ld.shared.u32 	%r334, [%r306+12];
	mul.wide.s32 	%rd143, %r334, %r57;
	shr.s64 	%rd144, %rd143, 23;
	mad.lo.s64 	%rd145, %rd144, -8380417, %rd143;
	setp.gt.s64 	%p73, %rd145, 8380416;
	add.s64 	%rd146, %rd145, -8380417;
	selp.b64 	%rd147, %rd146, %rd145, %p73;
	setp.lt.s64 	%p74, %rd147, 0;
	add.s64 	%rd148, %rd147, 8380417;
	selp.b64 	%rd149, %rd148, %rd147, %p74;
	cvt.u32.u64 	%r335, %rd149;
	ld.shared.u32 	%r336, [%r304+12];
	sub.s32 	%r337, %r336, %r335;
	setp.lt.s32 	%p75, %r337, 0;
	add.s32 	%r338, %r337, 8380417;
	selp.b32 	%r339, %r338, %r337, %p75;
	st.shared.u32 	[%r306+12], %r339;
	add.s32 	%r340, %r336, %r335;
	setp.gt.u32 	%p76, %r340, 8380416;
	add.s32 	%r341, %r340, -8380417;
	selp.b32 	%r342, %r341, %r340, %p76;
	st.shared.u32 	[%r304+12], %r342;
	add.s32 	%r557, %r557, 4;
	add.s32 	%r556, %r556, 4;
	setp.ne.s32 	%p77, %r556, %r52;
	@%p77 bra 	$L__BB1_32;
$L__BB1_33:
	setp.eq.s32 	%p78, %r51, 0;
	@%p78 bra 	$L__BB1_38;
	setp.eq.s32 	%p79, %r51, 1;
	@%p79 bra 	$L__BB1_36;
	shl.b32 	%r343, %r557, 2;
	mov.u32 	%r344, _ZZ17mldsa_compute_ct1E4t1_i;
	add.s32 	%r345, %r344, %r343;
	shl.b32 	%r346, %r552, 2;
	add.s32 	%r347, %r345, %r346;
	ld.shared.u32 	%r348, [%r347];
	mul.wide.s32 	%rd150, %r348, %r57;
	shr.s64 	%rd151, %rd150, 23;
	mad.lo.s64 	%rd152, %rd151, -8380417, %rd150;
	setp.gt.s64 	%p80, %rd152, 8380416;
	add.s64 	%rd153, %rd152, -8380417;
	selp.b64 	%rd154, %rd153, %rd152, %p80;
	setp.lt.s64 	%p81, %rd154, 0;
	add.s64 	%rd155, %rd154, 8380417;
	selp.b64 	%rd156, %rd155, %rd154, %p81;
	cvt.u32.u64 	%r349, %rd156;
	ld.shared.u32 	%r350, [%r345];
	sub.s32 	%r351, %r350, %r349;
	setp.lt.s32 	%p82, %r351, 0;
	add.s32 	%r352, %r351, 8380417;
	selp.b32 	%r353, %r352, %r351, %p82;
	st.shared.u32 	[%r347], %r353;
	add.s32 	%r354, %r350, %r349;
	setp.gt.u32 	%p83, %r354, 8380416;
	add.s32 	%r355, %r354, -8380417;
	selp.b32 	%r356, %r355, %r354, %p83;
	st.shared.u32 	[%r345], %r356;
	ld.shared.u32 	%r357, [%r347+4];
	mul.wide.s32 	%rd157, %r357, %r57;
	shr.s64 	%rd158, %rd157, 23;
	mad.lo.s64 	%rd159, %rd158, -8380417, %rd157;
	setp.gt.s64 	%p84, %rd159, 8380416;
	add.s64 	%rd160, %rd159, -8380417;
	selp.b64 	%rd161, %rd160, %rd159, %p84;
	setp.lt.s64 	%p85, %rd161, 0;
	add.s64 	%rd162, %rd161, 8380417;
	selp.b64 	%rd163, %rd162, %rd161, %p85;
	cvt.u32.u64 	%r358, %rd163;
	ld.shared.u32 	%r359, [%r345+4];
	sub.s32 	%r360, %r359, %r358;
	setp.lt.s32 	%p86, %r360, 0;
	add.s32 	%r361, %r360, 8380417;
	selp.b32 	%r362, %r361, %r360, %p86;
	st.shared.u32 	[%r347+4], %r362;
	add.s32 	%r363, %r359, %r358;
	setp.gt.u32 	%p87, %r363, 8380416;
	add.s32 	%r364, %r363, -8380417;
	selp.b32 	%r365, %r364, %r363, %p87;
	st.shared.u32 	[%r345+4], %r365;
	add.s32 	%r557, %r557, 2;
$L__BB1_36:
	setp.eq.s32 	%p88, %r53, 0;
	@%p88 bra 	$L__BB1_38;
	shl.b32 	%r366, %r557, 2;
	mov.u32 	%r367, _ZZ17mldsa_compute_ct1E4t1_i;
	add.s32 	%r368, %r367, %r366;
	shl.b32 	%r369, %r552, 2;
	add.s32 	%r370, %r368, %r369;
	ld.shared.u32 	%r371, [%r370];
	mul.wide.s32 	%rd164, %r371, %r57;
	shr.s64 	%rd165, %rd164, 23;
	mad.lo.s64 	%rd166, %rd165, -8380417, %rd164;
	setp.gt.s64 	%p89, %rd166, 8380416;
	add.s64 	%rd167, %rd166, -8380417;
	selp.b64 	%rd168, %rd167, %rd166, %p89;
	setp.lt.s64 	%p90, %rd168, 0;
	add.s64 	%rd169, %rd168, 8380417;
	selp.b64 	%rd170, %rd169, %rd168, %p90;
	cvt.u32.u64 	%r372, %rd170;
	ld.shared.u32 	%r373, [%r368];
	sub.s32 	%r374, %r373, %r372;
	setp.lt.s32 	%p91, %r374, 0;
	add.s32 	%r375, %r374, 8380417;
	selp.b32 	%r376, %r375, %r374, %p91;
	st.shared.u32 	[%r370], %r376;
	add.s32 	%r377, %r373, %r372;
	setp.gt.u32 	%p92, %r377, 8380416;
	add.s32 	%r378, %r377, -8380417;
	selp.b32 	%r379, %r378, %r377, %p92;
	st.shared.u32 	[%r368], %r379;
$L__BB1_38:
	add.s32 	%r553, %r553, %r48;
	setp.ne.s32 	%p93, %r554, %r49;
	@%p93 bra 	$L__BB1_30;
	shr.u32 	%r66, %r552, 1;
	setp.gt.u32 	%p94, %r552, 1;
	mov.u32 	%r554, %r49;
	mov.u32 	%r552, %r66;
	@%p94 bra 	$L__BB1_29;
$L__BB1_40:
	setp.gt.u32 	%p95, %r583, 255;
	bar.sync 	0;
	@%p95 bra 	$L__BB1_47;
	mov.u32 	%r67, %ntid.x;
	add.s32 	%r380, %r583, %r67;
	max.u32 	%r381, %r380, 256;
	setp.lt.u32 	%p96, %r380, 256;
	selp.u32 	%r382, 1, 0, %p96;
	add.s32 	%r383, %r380, %r382;
	sub.s32 	%r384, %r381, %r383;
	div.u32 	%r385, %r384, %r67;
	add.s32 	%r68, %r385, %r382;
	and.b32  	%r386, %r68, 3;
	setp.eq.s32 	%p97, %r386, 3;
	mov.u32 	%r561, %r583;
	@%p97 bra 	$L__BB1_44;
	add.s32 	%r388, %r68, 1;
	and.b32  	%r69, %r388, 3;
	mov.b32 	%r560, 0;
	mov.u32 	%r561, %r583;
$L__BB1_43:
	.pragma "nounroll";
	shl.b32 	%r389, %r561, 2;
	mov.u32 	%r390, _ZZ17mldsa_compute_ct1E5c_ntt;
	add.s32 	%r391, %r390, %r389;
	ld.shared.u32 	%r392, [%r391];
	mov.u32 	%r393, _ZZ17mldsa_compute_ct1E4t1_i;
	add.s32 	%r394, %r393, %r389;
	ld.shared.u32 	%r395, [%r394];
	mul.wide.s32 	%rd171, %r395, %r392;
	shr.s64 	%rd172, %rd171, 23;
	mad.lo.s64 	%rd173, %rd172, -8380417, %rd171;
	setp.gt.s64 	%p98, %rd173, 8380416;
	add.s64 	%rd174, %rd173, -8380417;
	selp.b64 	%rd175, %rd174, %rd173, %p98;
	setp.lt.s64 	%p99, %rd175, 0;
	add.s64 	%rd176, %rd175, 8380417;
	selp.b64 	%rd177, %rd176, %rd175, %p99;
	mov.u32 	%r396, _ZZ17mldsa_compute_ct1E6result;
	add.s32 	%r397, %r396, %r389;
	st.shared.u32 	[%r397], %rd177;
	add.s32 	%r561, %r561, %r67;
	add.s32 	%r560, %r560, 1;
	setp.ne.s32 	%p100, %r560, %r69;
	@%p100 bra 	$L__BB1_43;
$L__BB1_44:
	setp.lt.u32 	%p101, %r68, 3;
	@%p101 bra 	$L__BB1_47;
	mov.u32 	%r399, _ZZ17mldsa_compute_ct1E5c_ntt;
	mov.u32 	%r402, _ZZ17mldsa_compute_ct1E4t1_i;
	mov.u32 	%r405, _ZZ17mldsa_compute_ct1E6result;
	shl.b32 	%r407, %r67, 2;
$L__BB1_46:
	shl.b32 	%r398, %r561, 2;
	add.s32 	%r400, %r399, %r398;
	ld.shared.u32 	%r401, [%r400];
	add.s32 	%r403, %r402, %r398;
	ld.shared.u32 	%r404, [%r403];
	mul.wide.s32 	%rd178, %r404, %r401;
	shr.s64 	%rd179, %rd178, 23;
	mad.lo.s64 	%rd180, %rd179, -8380417, %rd178;
	setp.gt.s64 	%p102, %rd180, 8380416;
	add.s64 	%rd181, %rd180, -8380417;
	selp.b64 	%rd182, %rd181, %rd180, %p102;
	setp.lt.s64 	%p103, %rd182, 0;
	add.s64 	%rd183, %rd182, 8380417;
	selp.b64 	%rd184, %rd183, %rd182, %p103;
	add.s32 	%r406, %r405, %r398;
	st.shared.u32 	[%r406], %rd184;
	add.s32 	%r408, %r400, %r407;
	ld.shared.u32 	%r409, [%r408];
	add.s32 	%r410, %r403, %r407;
	ld.shared.u32 	%r411, [%r410];
	mul.wide.s32 	%rd185, %r411, %r409;
	shr.s64 	%rd186, %rd185, 23;
	mad.lo.s64 	%rd187, %rd186, -8380417, %rd185;
	setp.gt.s64 	%p104, %rd187, 8380416;
	add.s64 	%rd188, %rd187, -8380417;
	selp.b64 	%rd189, %rd188, %rd187, %p104;
	setp.lt.s64 	%p105, %rd189, 0;
	add.s64 	%rd190, %rd189, 8380417;
	selp.b64 	%rd191, %rd190, %rd189, %p105;
	add.s32 	%r412, %r406, %r407;
	st.shared.u32 	[%r412], %rd191;
	add.s32 	%r413, %r408, %r407;
	ld.shared.u32 	%r414, [%r413];
	add.s32 	%r415, %r410, %r407;
	ld.shared.u32 	%r416, [%r415];
	mul.wide.s32 	%rd192, %r416, %r414;
	shr.s64 	%rd193, %rd192, 23;
	mad.lo.s64 	%rd194, %rd193, -8380417, %rd192;
	setp.gt.s64 	%p106, %rd194, 8380416;
	add.s64 	%rd195, %rd194, -8380417;
	selp.b64 	%rd196, %rd195, %rd194, %p106;
	setp.lt.s64 	%p107, %rd196, 0;
	add.s64 	%rd197, %rd196, 8380417;
	selp.b64 	%rd198, %rd197, %rd196, %p107;
	add.s32 	%r417, %r412, %r407;
	st.shared.u32 	[%r417], %rd198;
	add.s32 	%r418, %r413, %r407;
	ld.shared.u32 	%r419, [%r418];
	add.s32 	%r420, %r415, %r407;
	ld.shared.u32 	%r421, [%r420];
	mul.wide.s32 	%rd199, %r421, %r419;
	shr.s64 	%rd200, %rd199, 23;
	mad.lo.s64 	%rd201, %rd200, -8380417, %rd199;
	setp.gt.s64 	%p108, %rd201, 8380416;
	add.s64 	%rd202, %rd201, -8380417;
	selp.b64 	%rd203, %rd202, %rd201, %p108;
	setp.lt.s64 	%p109, %rd203, 0;
	add.s64 	%rd204, %rd203, 8380417;
	selp.b64 	%rd205, %rd204, %rd203, %p109;
	add.s32 	%r422, %r417, %r407;
	st.shared.u32 	[%r422], %rd205;
	add.s32 	%r561, %r407, %r561;
	setp.lt.u32 	%p110, %r561, 256;
	@%p110 bra 	$L__BB1_46;
$L__BB1_47:
	setp.ne.s32 	%p111, %r583, 0;
	bar.sync 	0;
	@%p111 bra 	$L__BB1_62;
	mov.b32 	%r564, 1;
	mov.b32 	%r566, 256;
	mov.u64 	%rd207, d_mldsa_twiddles_inv;
$L__BB1_49:
	shl.b32 	%r79, %r564, 1;
	neg.s32 	%r80, %r79;
	cvt.u16.u32 	%rs5, %r564;
	shl.b16 	%rs1, %rs5, 1;
	shl.b32 	%r81, %r564, 2;
	mov.b32 	%r565, 0;
	mov.b16 	%rs9, 0;
	mov.u32 	%r571, %r565;
$L__BB1_50:
	mov.u32 	%r83, %r566;
	add.s32 	%r85, %r564, %r571;
	add.s32 	%r426, %r571, 1;
	max.s32 	%r86, %r85, %r426;
	mad.lo.s32 	%r87, %r80, %r565, %r86;
	add.s32 	%r427, %r87, -1;
	add.s32 	%r566, %r83, -1;
	mul.wide.s32 	%rd206, %r83, 4;
	add.s64 	%rd208, %rd207, %rd206;
	ld.const.u32 	%r89, [%rd208+-4];
	setp.lt.u32 	%p112, %r427, 3;
	@%p112 bra 	$L__BB1_53;
	and.b32  	%r428, %r87, -4;
	mad.lo.s32 	%r429, %r79, %r565, %r428;
	sub.s32 	%r569, %r429, %r571;
	shl.b32 	%r430, %r571, 2;
	mov.u32 	%r431, _ZZ17mldsa_compute_ct1E6result;
	add.s32 	%r432, %r431, %r430;
	add.s32 	%r568, %r432, 8;
$L__BB1_52:
	.pragma "nounroll";
	add.s32 	%r433, %r568, %r81;
	ld.shared.u32 	%r434, [%r568+-8];
	ld.shared.u32 	%r435, [%r433+-8];
	add.s32 	%r436, %r435, %r434;
	setp.gt.u32 	%p113, %r436, 8380416;
	add.s32 	%r437, %r436, -8380417;
	selp.b32 	%r438, %r437, %r436, %p113;
	st.shared.u32 	[%r568+-8], %r438;
	sub.s32 	%r439, %r434, %r435;
	setp.lt.s32 	%p114, %r439, 0;
	add.s32 	%r440, %r439, 8380417;
	selp.b32 	%r441, %r440, %r439, %p114;
	mul.wide.s32 	%rd209, %r441, %r89;
	shr.s64 	%rd210, %rd209, 23;
	mad.lo.s64 	%rd211, %rd210, -8380417, %rd209;
	setp.gt.s64 	%p115, %rd211, 8380416;
	add.s64 	%rd212, %rd211, -8380417;
	selp.b64 	%rd213, %rd212, %rd211, %p115;
	setp.lt.s64 	%p116, %rd213, 0;
	add.s64 	%rd214, %rd213, 8380417;
	selp.b64 	%rd215, %rd214, %rd213, %p116;
	st.shared.u32 	[%r433+-8], %rd215;
	ld.shared.u32 	%r442, [%r568+-4];
	ld.shared.u32 	%r443, [%r433+-4];
	add.s32 	%r444, %r443, %r442;
	setp.gt.u32 	%p117, %r444, 8380416;
	add.s32 	%r445, %r444, -8380417;
	selp.b32 	%r446, %r445, %r444, %p117;
	st.shared.u32 	[%r568+-4], %r446;
	sub.s32 	%r447, %r442, %r443;
	setp.lt.s32 	%p118, %r447, 0;
	add.s32 	%r448, %r447, 8380417;
	selp.b32 	%r449, %r448, %r447, %p118;
	mul.wide.s32 	%rd216, %r449, %r89;
	shr.s64 	%rd217, %rd216, 23;
	mad.lo.s64 	%rd218, %rd217, -8380417, %rd216;
	setp.gt.s64 	%p119, %rd218, 8380416;
	add.s64 	%rd219, %rd218, -8380417;
	selp.b64 	%rd220, %rd219, %rd218, %p119;
	setp.lt.s64 	%p120, %rd220, 0;
	add.s64 	%rd221, %rd220, 8380417;
	selp.b64 	%rd222, %rd221, %rd220, %p120;
	st.shared.u32 	[%r433+-4], %rd222;
	ld.shared.u32 	%r450, [%r568];
	ld.shared.u32 	%r451, [%r433];
	add.s32 	%r452, %r451, %r450;
	setp.gt.u32 	%p121, %r452, 8380416;
	add.s32 	%r453, %r452, -8380417;
	selp.b32 	%r454, %r453, %r452, %p121;
	st.shared.u32 	[%r568], %r454;
	sub.s32 	%r455, %r450, %r451;
	setp.lt.s32 	%p122, %r455, 0;
	add.s32 	%r456, %r455, 8380417;
	selp.b32 	%r457, %r456, %r455, %p122;
	mul.wide.s32 	%rd223, %r457, %r89;
	shr.s64 	%rd224, %rd223, 23;
	mad.lo.s64 	%rd225, %rd224, -8380417, %rd223;
	setp.gt.s64 	%p123, %rd225, 8380416;
	add.s64 	%rd226, %rd225, -8380417;
	selp.b64 	%rd227, %rd226, %rd225, %p123;
	setp.lt.s64 	%p124, %rd227, 0;
	add.s64 	%rd228, %rd227, 8380417;
	selp.b64 	%rd229, %rd228, %rd227, %p124;
	st.shared.u32 	[%r433], %rd229;
	ld.shared.u32 	%r458, [%r568+4];
	ld.shared.u32 	%r459, [%r433+4];
	add.s32 	%r460, %r459, %r458;
	setp.gt.u32 	%p125, %r460, 8380416;
	add.s32 	%r461, %r460, -8380417;
	selp.b32 	%r462, %r461, %r460, %p125;
	st.shared.u32 	[%r568+4], %r462;
	sub.s32 	%r463, %r458, %r459;
	setp.lt.s32 	%p126, %r463, 0;
	add.s32 	%r464, %r463, 8380417;
	selp.b32 	%r465, %r464, %r463, %p126;
	mul.wide.s32 	%rd230, %r465, %r89;
	shr.s64 	%rd231, %rd230, 23;
	mad.lo.s64 	%rd232, %rd231, -8380417, %rd230;
	setp.gt.s64 	%p127, %rd232, 8380416;
	add.s64 	%rd233, %rd232, -8380417;
	selp.b64 	%rd234, %rd233, %rd232, %p127;
	setp.lt.s64 	%p128, %rd234, 0;
	add.s64 	%rd235, %rd234, 8380417;
	selp.b64 	%rd236, %rd235, %rd234, %p128;
	st.shared.u32 	[%r433+4], %rd236;
	add.s32 	%r571, %r571, 4;
	add.s32 	%r569, %r569, -4;
	add.s32 	%r568, %r568, 16;
	setp.eq.s32 	%p129, %r569, 0;
	@%p129 bra 	$L__BB1_53;
	bra.uni 	$L__BB1_52;
$L__BB1_53:
	and.b32  	%r466, %r87, 3;
	setp.eq.s32 	%p130, %r466, 0;
	@%p130 bra 	$L__BB1_58;
	cvt.u16.u32 	%rs6, %r86;
	mad.lo.s16 	%rs7, %rs1, %rs9, %rs6;
	and.b16  	%rs8, %rs7, 3;
	setp.eq.s16 	%p131, %rs8, 1;
	@%p131 bra 	$L__BB1_56;
	shl.b32 	%r467, %r571, 2;
	mov.u32 	%r468, _ZZ17mldsa_compute_ct1E6result;
	add.s32 	%r469, %r468, %r467;
	add.s32 	%r470, %r469, %r81;
	ld.shared.u32 	%r471, [%r469];
	ld.shared.u32 	%r472, [%r470];
	add.s32 	%r473, %r472, %r471;
	setp.gt.u32 	%p132, %r473, 8380416;
	add.s32 	%r474, %r473, -8380417;
	selp.b32 	%r475, %r474, %r473, %p132;
	st.shared.u32 	[%r469], %r475;
	sub.s32 	%r476, %r471, %r472;
	setp.lt.s32 	%p133, %r476, 0;
	add.s32 	%r477, %r476, 8380417;
	selp.b32 	%r478, %r477, %r476, %p133;
	mul.wide.s32 	%rd237, %r478, %r89;
	shr.s64 	%rd238, %rd237, 23;
	mad.lo.s64 	%rd239, %rd238, -8380417, %rd237;
	setp.gt.s64 	%p134, %rd239, 8380416;
	add.s64 	%rd240, %rd239, -8380417;
	selp.b64 	%rd241, %rd240, %rd239, %p134;
	setp.lt.s64 	%p135, %rd241, 0;
	add.s64 	%rd242, %rd241, 8380417;
	selp.b64 	%rd243, %rd242, %rd241, %p135;
	st.shared.u32 	[%r470], %rd243;
	ld.shared.u32 	%r479, [%r469+4];
	ld.shared.u32 	%r480, [%r470+4];
	add.s32 	%r481, %r480, %r479;
	setp.gt.u32 	%p136, %r481, 8380416;
	add.s32 	%r482, %r481, -8380417;
	selp.b32 	%r483, %r482, %r481, %p136;
	st.shared.u32 	[%r469+4], %r483;
	sub.s32 	%r484, %r479, %r480;
	setp.lt.s32 	%p137, %r484, 0;
	add.s32 	%r485, %r484, 8380417;
	selp.b32 	%r486, %r485, %r484, %p137;
	mul.wide.s32 	%rd244, %r486, %r89;
	shr.s64 	%rd245, %rd244, 23;
	mad.lo.s64 	%rd246, %rd245, -8380417, %rd244;
	setp.gt.s64 	%p138, %rd246, 8380416;
	add.s64 	%rd247, %rd246, -8380417;
	selp.b64 	%rd248, %rd247, %rd246, %p138;
	setp.lt.s64 	%p139, %rd248, 0;
	add.s64 	%rd249, %rd248, 8380417;
	selp.b64 	%rd250, %rd249, %rd248, %p139;
	st.shared.u32 	[%r470+4], %rd250;
	add.s32 	%r571, %r571, 2;
$L__BB1_56:
	and.b32  	%r487, %r86, 1;
	setp.eq.b32 	%p140, %r487, 1;
	not.pred 	%p141, %p140;
	@%p141 bra 	$L__BB1_58;
	shl.b32 	%r488, %r571, 2;
	mov.u32 	%r489, _ZZ17mldsa_compute_ct1E6result;
	add.s32 	%r490, %r489, %r488;
	add.s32 	%r491, %r490, %r81;
	ld.shared.u32 	%r492, [%r490];
	ld.shared.u32 	%r493, [%r491];
	add.s32 	%r494, %r493, %r492;
	setp.gt.u32 	%p142, %r494, 8380416;
	add.s32 	%r495, %r494, -8380417;
	selp.b32 	%r496, %r495, %r494, %p142;
	st.shared.u32 	[%r490], %r496;
	sub.s32 	%r497, %r492, %r493;
	setp.lt.s32 	%p143, %r497, 0;
	add.s32 	%r498, %r497, 8380417;
	selp.b32 	%r499, %r498, %r497, %p143;
	mul.wide.s32 	%rd251, %r499, %r89;
	shr.s64 	%rd252, %rd251, 23;
	mad.lo.s64 	%rd253, %rd252, -8380417, %rd251;
	setp.gt.s64 	%p144, %rd253, 8380416;
	add.s64 	%rd254, %rd253, -8380417;
	selp.b64 	%rd255, %rd254, %rd253, %p144;
	setp.lt.s64 	%p145, %rd255, 0;
	add.s64 	%rd256, %rd255, 8380417;
	selp.b64 	%rd257, %rd256, %rd255, %p145;
	st.shared.u32 	[%r491], %rd257;
$L__BB1_58:
	add.s32 	%r571, %r85, %r564;
	setp.lt.s32 	%p146, %r571, 256;
	add.s32 	%r565, %r565, 1;
	add.s16 	%rs9, %rs9, 1;
	@%p146 bra 	$L__BB1_50;
	setp.lt.s32 	%p147, %r79, 129;
	mov.u32 	%r564, %r79;
	@%p147 bra 	$L__BB1_49;
	mov.b32 	%r573, 16;
	mov.u32 	%r501, _ZZ17mldsa_compute_ct1E6result;
$L__BB1_61:
	add.s32 	%r502, %r501, %r573;
	ld.shared.u32 	%r503, [%r502+-16];
	mul.wide.s32 	%rd258, %r503, 8347681;
	shr.s64 	%rd259, %rd258, 23;
	mad.lo.s64 	%rd260, %rd259, -8380417, %rd258;
	setp.gt.s64 	%p148, %rd260, 8380416;
	add.s64 	%rd261, %rd260, -8380417;
	selp.b64 	%rd262, %rd261, %rd260, %p148;
	setp.lt.s64 	%p149, %rd262, 0;
	add.s64 	%rd263, %rd262, 8380417;
	selp.b64 	%rd264, %rd263, %rd262, %p149;
	st.shared.u32 	[%r502+-16], %rd264;
	ld.shared.u32 	%r504, [%r502+-12];
	mul.wide.s32 	%rd265, %r504, 8347681;
	shr.s64 	%rd266, %rd265, 23;
	mad.lo.s64 	%rd267, %rd266, -8380417, %rd265;
	setp.gt.s64 	%p150, %rd267, 8380416;
	add.s64 	%rd268, %rd267, -8380417;
	selp.b64 	%rd269, %rd268, %rd267, %p150;
	setp.lt.s64 	%p151, %rd269, 0;
	add.s64 	%rd270, %rd269, 8380417;
	selp.b64 	%rd271, %rd270, %rd269, %p151;
	st.shared.u32 	[%r502+-12], %rd271;
	ld.shared.u32 	%r505, [%r502+-8];
	mul.wide.s32 	%rd272, %r505, 8347681;
	shr.s64 	%rd273, %rd272, 23;
	mad.lo.s64 	%rd274, %rd273, -8380417, %rd272;
	setp.gt.s64 	%p152, %rd274, 8380416;
	add.s64 	%rd275, %rd274, -8380417;
	selp.b64 	%rd276, %rd275, %rd274, %p152;
	setp.lt.s64 	%p153, %rd276, 0;
	add.s64 	%rd277, %rd276, 8380417;
	selp.b64 	%rd278, %rd277, %rd276, %p153;
	st.shared.u32 	[%r502+-8], %rd278;
	ld.shared.u32 	%r506, [%r502+-4];
	mul.wide.s32 	%rd279, %r506, 8347681;
	shr.s64 	%rd280, %rd279, 23;
	mad.lo.s64 	%rd281, %rd280, -8380417, %rd279;
	setp.gt.s64 	%p154, %rd281, 8380416;
	add.s64 	%rd282, %rd281, -8380417;
	selp.b64 	%rd283, %rd282, %rd281, %p154;
	setp.lt.s64 	%p155, %rd283, 0;
	add.s64 	%rd284, %rd283, 8380417;
	selp.b64 	%rd285, %rd284, %rd283, %p155;
	st.shared.u32 	[%r502+-4], %rd285;
	ld.shared.u32 	%r507, [%r502];
	mul.wide.s32 	%rd286, %r507, 8347681;
	shr.s64 	%rd287, %rd286, 23;
	mad.lo.s64 	%rd288, %rd287, -8380417, %rd286;
	setp.gt.s64 	%p156, %rd288, 8380416;
	add.s64 	%rd289, %rd288, -8380417;
	selp.b64 	%rd290, %rd289, %rd288, %p156;
	setp.lt.s64 	%p157, %rd290, 0;
	add.s64 	%rd291, %rd290, 8380417;
	selp.b64 	%rd292, %rd291, %rd290, %p157;
	st.shared.u32 	[%r502], %rd292;
	ld.shared.u32 	%r508, [%r502+4];
	mul.wide.s32 	%rd293, %r508, 8347681;
	shr.s64 	%rd294, %rd293, 23;
	mad.lo.s64 	%rd295, %rd294, -8380417, %rd293;
	setp.gt.s64 	%p158, %rd295, 8380416;
	add.s64 	%rd296, %rd295, -8380417;
	selp.b64 	%rd297, %rd296, %rd295, %p158;
	setp.lt.s64 	%p159, %rd297, 0;
	add.s64 	%rd298, %rd297, 8380417;
	selp.b64 	%rd299, %rd298, %rd297, %p159;
	st.shared.u32 	[%r502+4], %rd299;
	ld.shared.u32 	%r509, [%r502+8];
	mul.wide.s32 	%rd300, %r509, 8347681;
	shr.s64 	%rd301, %rd300, 23;
	mad.lo.s64 	%rd302, %rd301, -8380417, %rd300;
	setp.gt.s64 	%p160, %rd302, 8380416;
	add.s64 	%rd303, %rd302, -8380417;
	selp.b64 	%rd304, %rd303, %rd302, %p160;
	setp.lt.s64 	%p161, %rd304, 0;
	add.s64 	%rd305, %rd304, 8380417;
	selp.b64 	%rd306, %rd305, %rd304, %p161;
	st.shared.u32 	[%r502+8], %rd306;
	ld.shared.u32 	%r510, [%r502+12];
	mul.wide.s32 	%rd307, %r510, 8347681;
	shr.s64 	%rd308, %rd307, 23;
	mad.lo.s64 	%rd309, %rd308, -8380417, %rd307;
	setp.gt.s64 	%p162, %rd309, 8380416;
	add.s64 	%rd310, %rd309, -8380417;
	selp.b64 	%rd311, %rd310, %rd309, %p162;
	setp.lt.s64 	%p163, %rd311, 0;
	add.s64 	%rd312, %rd311, 8380417;
	selp.b64 	%rd313, %rd312, %rd311, %p163;
	st.shared.u32 	[%r502+12], %rd313;
	add.s32 	%r573, %r573, 32;
	setp.ne.s32 	%p164, %r573, 1040;
	@%p164 bra 	$L__BB1_61;
$L__BB1_62:
	setp.gt.u32 	%p165, %r583, 255;
	bar.sync 	0;
	@%p165 bra 	$L__BB1_69;
	mul.lo.s32 	%r105, %r142, 1536;
	shl.b32 	%r106, %r1, 8;
	mov.u32 	%r107, %ntid.x;
	add.s32 	%r511, %r583, %r107;
	max.u32 	%r512, %r511, 256;
	setp.lt.u32 	%p166, %r511, 256;
	selp.u32 	%r513, 1, 0, %p166;
	add.s32 	%r514, %r511, %r513;
	sub.s32 	%r515, %r512, %r514;
	div.u32 	%r516, %r515, %r107;
	add.s32 	%r108, %r516, %r513;
	and.b32  	%r517, %r108, 3;
	setp.eq.s32 	%p167, %r517, 3;
	@%p167 bra 	$L__BB1_66;
	add.s32 	%r518, %r108, 1;
	and.b32  	%r519, %r518, 3;
	add.s32 	%r520, %r583, %r105;
	add.s32 	%r576, %r520, %r106;
	shl.b32 	%r521, %r583, 2;
	mov.u32 	%r522, _ZZ17mldsa_compute_ct1E6result;
	add.s32 	%r575, %r522, %r521;
	shl.b32 	%r111, %r107, 2;
	neg.s32 	%r574, %r519;
	mad.lo.s32 	%r583, %r107, %r519, %r583;
$L__BB1_65:
	.pragma "nounroll";
	ld.shared.u32 	%r523, [%r575];
	mul.wide.u32 	%rd314, %r576, 4;
	add.s64 	%rd315, %rd3, %rd314;
	st.global.u32 	[%rd315], %r523;
	add.s32 	%r576, %r576, %r107;
	add.s32 	%r575, %r575, %r111;
	add.s32 	%r574, %r574, 1;
	setp.ne.s32 	%p168, %r574, 0;
	@%p168 bra 	$L__BB1_65;
$L__BB1_66:
	setp.lt.u32 	%p169, %r108, 3;
	@%p169 bra 	$L__BB1_69;
	shl.b32 	%r121, %r107, 2;
	add.s32 	%r524, %r583, %r105;
	add.s32 	%r579, %r524, %r106;
	add.s32 	%r582, %r579, %r107;
	shl.b32 	%r525, %r107, 1;
	add.s32 	%r581, %r579, %r525;
	mad.lo.s32 	%r580, %r107, 3, %r579;
	shl.b32 	%r526, %r583, 2;
	mov.u32 	%r527, _ZZ17mldsa_compute_ct1E6result;
	add.s32 	%r578, %r527, %r526;
	shl.b32 	%r127, %r107, 4;
	shl.b32 	%r128, %r107, 3;
	mul.lo.s32 	%r129, %r107, 12;
$L__BB1_68:
	ld.shared.u32 	%r528, [%r578];
	mul.wide.u32 	%rd316, %r579, 4;
	add.s64 	%rd317, %rd3, %rd316;
	st.global.u32 	[%rd317], %r528;
	add.s32 	%r529, %r578, %r121;
	ld.shared.u32 	%r530, [%r529];
	mul.wide.u32 	%rd318, %r582, 4;
	add.s64 	%rd319, %rd3, %rd318;
	st.global.u32 	[%rd319], %r530;
	add.s32 	%r531, %r578, %r128;
	ld.shared.u32 	%r532, [%r531];
	mul.wide.u32 	%rd320, %r581, 4;
	add.s64 	%rd321, %rd3, %rd320;
	st.global.u32 	[%rd321], %r532;
	add.s32 	%r533, %r578, %r129;
	ld.shared.u32 	%r534, [%r533];
	mul.wide.u32 	%rd322, %r580, 4;
	add.s64 	%rd323, %rd3, %rd322;
	st.global.u32 	[%rd323], %r534;
	add.s32 	%r583, %r583, %r121;
	add.s32 	%r582, %r582, %r121;
	add.s32 	%r581, %r581, %r121;
	add.s32 	%r580, %r580, %r121;
	add.s32 	%r579, %r579, %r121;
	add.s32 	%r578, %r578, %r127;
	setp.lt.u32 	%p170, %r583, 256;
	@%p170 bra 	$L__BB1_68;
$L__BB1_69:
	ret;

}
	// .globl	mldsa_recover_w1
.visible .entry mldsa_recover_w1(
	.param .u64 .ptr .align 1 mldsa_recover_w1_param_0,
	.param .u64 .ptr .align 1 mldsa_recover_w1_param_1,
	.param .u64 .ptr .align 1 mldsa_recover_w1_param_2,
	.param .u64 .ptr .align 1 mldsa_recover_w1_param_3,
	.param .u32 mldsa_recover_w1_param_4
)
{
	.reg .pred 	%p<27>;
	.reg .b16 	%rs<52>;
	.reg .b32 	%r<141>;
	.reg .b64 	%rd<30>;

	ld.param.u64 	%rd5, [mldsa_recover_w1_param_0];
	ld.param.u64 	%rd6, [mldsa_recover_w1_param_1];
	ld.param.u64 	%rd7, [mldsa_recover_w1_param_2];
	ld.param.u64 	%rd8, [mldsa_recover_w1_param_3];
	ld.param.u32 	%r43, [mldsa_recover_w1_param_4];
	cvta.to.global.u64 	%rd1, %rd5;
	cvta.to.global.u64 	%rd2, %rd8;
	cvta.to.global.u64 	%rd3, %rd7;
	cvta.to.global.u64 	%rd4, %rd6;
	mov.u32 	%r138, %tid.x;
	setp.gt.u32 	%p1, %r138, 255;
	@%p1 bra 	$L__BB2_18;
	mov.u32 	%r44, %ctaid.x;
	mul.lo.s32 	%r2, %r43, 1536;
	shl.b32 	%r3, %r44, 8;
	mul.lo.s32 	%r4, %r43, 192;
	mov.u32 	%r5, %ntid.x;
	add.s32 	%r6, %r138, %r5;
	max.u32 	%r45, %r6, 256;
	setp.lt.u32 	%p2, %r6, 256;
	selp.u32 	%r46, 1, 0, %p2;
	add.s32 	%r47, %r6, %r46;
	sub.s32 	%r48, %r45, %r47;
	div.u32 	%r49, %r48, %r5;
	add.s32 	%r7, %r49, %r46;
	and.b32  	%r50, %r7, 1;
	setp.eq.b32 	%p3, %r50, 1;
	@%p3 bra 	$L__BB2_7;
	add.s32 	%r51, %r3, %r138;
	add.s32 	%r8, %r51, %r2;
	mul.wide.u32 	%rd9, %r8, 4;
	add.s64 	%rd10, %rd4, %rd9;
	ld.global.nc.u32 	%r52, [%rd10];
	add.s64 	%rd11, %rd3, %rd9;
	ld.global.nc.u32 	%r53, [%rd11];
	sub.s32 	%r54, %r52, %r53;
	setp.lt.s32 	%p4, %r54, 0;
	add.s32 	%r55, %r54, 8380417;
	selp.b32 	%r56, %r55, %r54, %p4;
	shr.u32 	%r57, %r51, 3;
	add.s32 	%r58, %r57, %r4;
	cvt.u64.u32 	%rd12, %r58;
	add.s64 	%rd13, %rd2, %rd12;
	ld.global.nc.u8 	%rs1, [%rd13];
	cvt.u32.u8 	%r59, %rs1;
	and.b32  	%r60, %r138, 7;
	add.s32 	%r61, %r56, 261888;
	mul.hi.s32 	%r62, %r61, -2145384445;
	add.s32 	%r63, %r62, %r61;
	shr.u32 	%r64, %r63, 31;
	shr.s32 	%r65, %r63, 18;
	add.s32 	%r66, %r65, %r64;
	mad.lo.s32 	%r67, %r66, -523776, %r56;
	setp.gt.s32 	%p5, %r67, 261888;
	add.s32 	%r68, %r67, -523776;
	selp.b32 	%r69, %r68, %r67, %p5;
	selp.u32 	%r70, 1, 0, %p5;
	add.s32 	%r71, %r66, %r70;
	setp.lt.s32 	%p6, %r69, -261888;
	add.s32 	%r72, %r69, 523776;
	selp.b32 	%r9, %r72, %r69, %p6;
	selp.s32 	%r73, -1, 0, %p6;
	add.s32 	%r74, %r71, %r73;
	setp.lt.s32 	%p7, %r74, 0;
	add.s32 	%r75, %r74, 17;
	selp.b32 	%r131, %r75, %r74, %p7;
	shr.u32 	%r76, %r59, %r60;
	and.b32  	%r77, %r76, 1;
	setp.eq.b32 	%p8, %r77, 1;
	not.pred 	%p9, %p8;
	@%p9 bra 	$L__BB2_6;
	setp.gt.s32 	%p10, %r9, 0;
	@%p10 bra 	$L__BB2_5;
	cvt.u16.u32 	%rs2, %r131;
	add.s16 	%rs3, %rs2, 16;
	mul.hi.s16 	%rs4, %rs3, 30841;
	shr.u16 	%rs5, %rs4, 15;
	shr.s16 	%rs6, %rs4, 3;
	add.s16 	%rs7, %rs6, %rs5;
	mul.lo.s16 	%rs8, %rs7, 17;
	sub.s16 	%rs9, %rs3, %rs8;
	cvt.s32.s16 	%r131, %rs9;
	bra.uni 	$L__BB2_6;
$L__BB2_5:
	cvt.u16.u32 	%rs10, %r131;
	add.s16 	%rs11, %rs10, 1;
	mul.hi.s16 	%rs12, %rs11, 30841;
	shr.u16 	%rs13, %rs12, 15;
	shr.s16 	%rs14, %rs12, 3;
	add.s16 	%rs15, %rs14, %rs13;
	mul.lo.s16 	%rs16, %rs15, 17;
	sub.s16 	%rs17, %rs11, %rs16;
	cvt.s32.s16 	%r131, %rs17;
$L__BB2_6:
	add.s64 	%rd15, %rd1, %rd9;
	st.global.u32 	[%rd15], %r131;
	mov.u32 	%r138, %r6;
$L__BB2_7:
	setp.eq.s32 	%p11, %r7, 0;
	@%p11 bra 	$L__BB2_18;
	add.s32 	%r137, %r5, %r138;
	shl.b32 	%r16, %r5, 1;
	add.s32 	%r136, %r137, %r3;
	add.s32 	%r135, %r138, %r3;
	add.s32 	%r134, %r136, %r2;
	add.s32 	%r133, %r135, %r2;
$L__BB2_9:
	mul.wide.u32 	%rd16, %r133, 4;
	add.s64 	%rd17, %rd4, %rd16;
	ld.global.nc.u32 	%r78, [%rd17];
	add.s64 	%rd18, %rd3, %rd16;
	ld.global.nc.u32 	%r79, [%rd18];
	sub.s32 	%r80, %r78, %r79;
	setp.lt.s32 	%p12, %r80, 0;
	add.s32 	%r81, %r80, 8380417;
	selp.b32 	%r82, %r81, %r80, %p12;
	shr.u32 	%r83, %r135, 3;
	add.s32 	%r84, %r83, %r4;
	cvt.u64.u32 	%rd19, %r84;
	add.s64 	%rd20, %rd2, %rd19;
	ld.global.nc.u8 	%rs18, [%rd20];
	cvt.u32.u8 	%r85, %rs18;
	and.b32  	%r86, %r138, 7;
	add.s32 	%r87, %r82, 261888;
	mul.hi.s32 	%r88, %r87, -2145384445;
	add.s32 	%r89, %r88, %r87;
	shr.u32 	%r90, %r89, 31;
	shr.s32 	%r91, %r89, 18;
	add.s32 	%r92, %r91, %r90;
	mad.lo.s32 	%r93, %r92, -523776, %r82;
	setp.gt.s32 	%p13, %r93, 261888;
	add.s32 	%r94, %r93, -523776;
	selp.b32 	%r95, %r94, %r93, %p13;
	selp.u32 	%r96, 1, 0, %p13;
	add.s32 	%r97, %r92, %r96;
	setp.lt.s32 	%p14, %r95, -261888;
	add.s32 	%r98, %r95, 523776;
	selp.b32 	%r27, %r98, %r95, %p14;
	selp.s32 	%r99, -1, 0, %p14;
	add.s32 	%r100, %r97, %r99;
	setp.lt.s32 	%p15, %r100, 0;
	add.s32 	%r101, %r100, 17;
	selp.b32 	%r139, %r101, %r100, %p15;
	shr.u32 	%r102, %r85, %r86;
	and.b32  	%r103, %r102, 1;
	setp.eq.b32 	%p16, %r103, 1;
	not.pred 	%p17, %p16;
	@%p17 bra 	$L__BB2_13;
	setp.lt.s32 	%p18, %r27, 1;
	@%p18 bra 	$L__BB2_12;
	cvt.u16.u32 	%rs27, %r139;
	add.s16 	%rs28, %rs27, 1;
	mul.hi.s16 	%rs29, %rs28, 30841;
	shr.u16 	%rs30, %rs29, 15;
	shr.s16 	%rs31, %rs29, 3;
	add.s16 	%rs32, %rs31, %rs30;
	mul.lo.s16 	%rs33, %rs32, 17;
	sub.s16 	%rs34, %rs28, %rs33;
	cvt.s32.s16 	%r139, %rs34;
	bra.uni 	$L__BB2_13;
$L__BB2_12:
	cvt.u16.u32 	%rs19, %r139;
	add.s16 	%rs20, %rs19, 16;
	mul.hi.s16 	%rs21, %rs20, 30841;
	shr.u16 	%rs22, %rs21, 15;
	shr.s16 	%rs23, %rs21, 3;
	add.s16 	%rs24, %rs23, %rs22;
	mul.lo.s16 	%rs25, %rs24, 17;
	sub.s16 	%rs26, %rs20, %rs25;
	cvt.s32.s16 	%r139, %rs26;
$L__BB2_13:
	add.s64 	%rd22, %rd1, %rd16;
	st.global.u32 	[%rd22], %r139;
	mul.wide.u32 	%rd23, %r134, 4;
	add.s64 	%rd24, %rd4, %rd23;
	ld.global.nc.u32 	%r104, [%rd24];
	add.s64 	%rd25, %rd3, %rd23;
	ld.global.nc.u32 	%r105, [%rd25];
	sub.s32 	%r106, %r104, %r105;
	setp.lt.s32 	%p19, %r106, 0;
	add.s32 	%r107, %r106, 8380417;
	selp.b32 	%r108, %r107, %r106, %p19;
	shr.u32 	%r109, %r136, 3;
	add.s32 	%r110, %r109, %r4;
	cvt.u64.u32 	%rd26, %r110;
	add.s64 	%rd27, %rd2, %rd26;
	ld.global.nc.u8 	%rs35, [%rd27];
	cvt.u32.u8 	%r111, %rs35;
	and.b32  	%r112, %r137, 7;
	add.s32 	%r113, %r108, 261888;
	mul.hi.s32 	%r114, %r113, -2145384445;
	add.s32 	%r115, %r114, %r113;
	shr.u32 	%r116, %r115, 31;
	shr.s32 	%r117, %r115, 18;
	add.s32 	%r118, %r117, %r116;
	mad.lo.s32 	%r119, %r118, -523776, %r108;
	setp.gt.s32 	%p20, %r119, 261888;
	add.s32 	%r120, %r119, -523776;
	selp.b32 	%r121, %r120, %r119, %p20;
	selp.u32 	%r122, 1, 0, %p20;
	add.s32 	%r123, %r118, %r122;
	setp.lt.s32 	%p21, %r121, -261888;
	add.s32 	%r124, %r121, 523776;
	selp.b32 	%r32, %r124, %r121, %p21;
	selp.s32 	%r125, -1, 0, %p21;
	add.s32 	%r126, %r123, %r125;
	setp.lt.s32 	%p22, %r126, 0;
	add.s32 	%r127, %r126, 17;
	selp.b32 	%r140, %r127, %r126, %p22;
	shr.u32 	%r128, %r111, %r112;
	and.b32  	%r129, %r128, 1;
	setp.eq.b32 	%p23, %r129, 1;
	not.pred 	%p24, %p23;
	@%p24 bra 	$L__BB2_17;
	setp.gt.s32 	%p25, %r32, 0;
	@%p25 bra 	$L__BB2_16;
	cvt.u16.u32 	%rs36, %r140;
	add.s16 	%rs37, %rs36, 16;
	mul.hi.s16 	%rs38, %rs37, 30841;
	shr.u16 	%rs39, %rs38, 15;
	shr.s16 	%rs40, %rs38, 3;
	add.s16 	%rs41, %rs40, %rs39;
	mul.lo.s16 	%rs42, %rs41, 17;
	sub.s16 	%rs43, %rs37, %rs42;
	cvt.s32.s16 	%r140, %rs43;
	bra.uni 	$L__BB2_17;
$L__BB2_16:
	cvt.u16.u32 	%rs44, %r140;
	add.s16 	%rs45, %rs44, 1;
	mul.hi.s16 	%rs46, %rs45, 30841;
	shr.u16 	%rs47, %rs46, 15;
	shr.s16 	%rs48, %rs46, 3;
	add.s16 	%rs49, %rs48, %rs47;
	mul.lo.s16 	%rs50, %rs49, 17;
	sub.s16 	%rs51, %rs45, %rs50;
	cvt.s32.s16 	%r140, %rs51;
$L__BB2_17:
	add.s64 	%rd29, %rd1, %rd23;
	st.global.u32 	[%rd29], %r140;
	add.s32 	%r130, %r138, %r5;
	add.s32 	%r138, %r130, %r5;
	add.s32 	%r137, %r137, %r16;
	add.s32 	%r136, %r136, %r16;
	add.s32 	%r135, %r135, %r16;
	add.s32 	%r134, %r134, %r16;
	add.s32 	%r133, %r133, %r16;
	setp.lt.u32 	%p26, %r138, 256;
	@%p26 bra 	$L__BB2_9;
$L__BB2_18:
	ret;

}
	// .globl	mldsa_verify_challenge
.visible .entry mldsa_verify_challenge(
	.param .u64 .ptr .align 1 mldsa_verify_challenge_param_0,
	.param .u64 .ptr .align 1 mldsa_verify_challenge_param_1,
	.param .u64 .ptr .align 1 mldsa_verify_challenge_param_2,
	.param .u64 .ptr .align 1 mldsa_verify_challenge_param_3,
	.param .u32 mldsa_verify_challenge_param_4
)
{
	.local .align 16 .b8 	__local_depot3[12560];
	.reg .b64 	%SP;
	.reg .b64 	%SPL;
	.reg .pred 	%p<55>;
	.reg .b16 	%rs<205>;
	.reg .b32 	%r<974>;
	.reg .b64 	%rd<1651>;

	mov.u64 	%SPL, __local_depot3;
	ld.param.u64 	%rd286, [mldsa_verify_challenge_param_1];
	ld.param.u64 	%rd284, [mldsa_verify_challenge_param_2];
	ld.param.u32 	%r38, [mldsa_verify_challenge_param_4];
	cvta.to.global.u64 	%rd1, %rd286;
	add.u64 	%rd2, %SPL, 6208;
	add.u64 	%rd3, %SPL, 12352;
	add.u64 	%rd1615, %SPL, 0;
	mov.u32 	%r39, %ctaid.x;
	mov.u32 	%r40, %ntid.x;
	mov.u32 	%r41, %tid.x;
	mad.lo.s32 	%r1, %r39, %r40, %r41;
	setp.ge.u32 	%p1, %r1, %r38;
	@%p1 bra 	$L__BB3_69;
	mul.lo.s32 	%r2, %r1, 1536;
	mul.wide.u32 	%rd5, %r2, 4;
	add.s64 	%rd290, %rd5, %rd1;
	add.s64 	%rd1530, %rd290, 16;
	mov.b32 	%r958, 0;
	mov.u32 	%r961, %r958;
$L__BB3_2:
	ld.global.nc.u32 	%r43, [%rd1530+-16];
	cvt.u64.u32 	%rd291, %r961;
	add.s64 	%rd292, %rd2, %rd291;
	shr.u32 	%r44, %r43, 8;
	ld.global.nc.u32 	%r45, [%rd1530+-12];
	shr.u32 	%r46, %r45, 8;
	ld.global.nc.u32 	%r47, [%rd1530+-8];
	shr.u32 	%r48, %r47, 8;
	ld.global.nc.u32 	%r49, [%rd1530+-4];
	shr.u32 	%r50, %r49, 8;
	ld.global.nc.u32 	%r51, [%rd1530];
	shr.u32 	%r52, %r51, 8;
	ld.global.nc.u32 	%r53, [%rd1530+4];
	shr.u32 	%r54, %r53, 8;
	ld.global.nc.u32 	%r55, [%rd1530+8];
	shr.u32 	%r56, %r55, 8;
	ld.global.nc.u32 	%r57, [%rd1530+12];
	shr.u32 	%r58, %r57, 8;
	add.s32 	%r961, %r961, 16;
	prmt.b32 	%r59, %r57, %r58, 0x3340U;
	prmt.b32 	%r60, %r55, %r56, 0x3340U;
	prmt.b32 	%r61, %r60, %r59, 0x5410U;
	prmt.b32 	%r62, %r53, %r54, 0x3340U;
	prmt.b32 	%r63, %r51, %r52, 0x3340U;
	prmt.b32 	%r64, %r63, %r62, 0x5410U;
	prmt.b32 	%r65, %r49, %r50, 0x3340U;
	prmt.b32 	%r66, %r47, %r48, 0x3340U;
	prmt.b32 	%r67, %r66, %r65, 0x5410U;
	prmt.b32 	%r68, %r45, %r46, 0x3340U;
	prmt.b32 	%r69, %r43, %r44, 0x3340U;
	prmt.b32 	%r70, %r69, %r68, 0x5410U;
	st.local.v4.b32 	[%rd292], {%r70, %r67, %r64, %r61};
	add.s32 	%r958, %r958, 8;
	add.s64 	%rd1530, %rd1530, 32;
	setp.ne.s32 	%p2, %r958, 256;
	@%p2 bra 	$L__BB3_2;
	add.s64 	%rd1531, %rd290, 1052;
	mov.b32 	%r960, 0;
$L__BB3_4:
	ld.global.nc.u32 	%r72, [%rd1531+-28];
	cvt.u64.u32 	%rd294, %r961;
	add.s64 	%rd295, %rd2, %rd294;
	shr.u32 	%r73, %r72, 8;
	ld.global.nc.u32 	%r74, [%rd1531+-24];
	shr.u32 	%r75, %r74, 8;
	ld.global.nc.u32 	%r76, [%rd1531+-20];
	shr.u32 	%r77, %r76, 8;
	ld.global.nc.u32 	%r78, [%rd1531+-16];
	shr.u32 	%r79, %r78, 8;
	ld.global.nc.u32 	%r80, [%rd1531+-12];
	shr.u32 	%r81, %r80, 8;
	ld.global.nc.u32 	%r82, [%rd1531+-8];
	shr.u32 	%r83, %r82, 8;
	ld.global.nc.u32 	%r84, [%rd1531+-4];
	shr.u32 	%r85, %r84, 8;
	ld.global.nc.u32 	%r86, [%rd1531];
	shr.u32 	%r87, %r86, 8;
	add.s32 	%r961, %r961, 16;
	prmt.b32 	%r88, %r86, %r87, 0x3340U;
	prmt.b32 	%r89, %r84, %r85, 0x3340U;
	prmt.b32 	%r90, %r89, %r88, 0x5410U;
	prmt.b32 	%r91, %r82, %r83, 0x3340U;
	prmt.b32 	%r92, %r80, %r81, 0x3340U;
	prmt.b32 	%r93, %r92, %r91, 0x5410U;
	prmt.b32 	%r94, %r78, %r79, 0x3340U;
	prmt.b32 	%r95, %r76, %r77, 0x3340U;
	prmt.b32 	%r96, %r95, %r94, 0x5410U;
	prmt.b32 	%r97, %r74, %r75, 0x3340U;
	prmt.b32 	%r98, %r72, %r73, 0x3340U;
	prmt.b32 	%r99, %r98, %r97, 0x5410U;
	st.local.v4.b32 	[%rd295], {%r99, %r96, %r93, %r90};
	add.s32 	%r960, %r960, 8;
	add.s64 	%rd1531, %rd1531, 32;
	setp.ne.s32 	%p3, %r960, 256;
	@%p3 bra 	$L__BB3_4;
	add.s32 	%r101, %r2, 512;
	mul.wide.u32 	%rd12, %r101, 4;
	add.s64 	%rd296, %rd12, %rd1;
	add.s64 	%rd1532, %rd296, 16;
	mov.b32 	%r962, 0;
$L__BB3_6:
	ld.global.nc.u32 	%r102, [%rd1532+-16];
	cvt.u64.u32 	%rd297, %r961;
	add.s64 	%rd298, %rd2, %rd297;
	shr.u32 	%r103, %r102, 8;
	ld.global.nc.u32 	%r104, [%rd1532+-12];
	shr.u32 	%r105, %r104, 8;
	ld.global.nc.u32 	%r106, [%rd1532+-8];
	shr.u32 	%r107, %r106, 8;
	ld.global.nc.u32 	%r108, [%rd1532+-4];
	shr.u32 	%r109, %r108, 8;
	ld.global.nc.u32 	%r110, [%rd1532];
	shr.u32 	%r111, %r110, 8;
	ld.global.nc.u32 	%r112, [%rd1532+4];
	shr.u32 	%r113, %r112, 8;
	ld.global.nc.u32 	%r114, [%rd1532+8];
	shr.u32 	%r115, %r114, 8;
	ld.global.nc.u32 	%r116, [%rd1532+12];
	shr.u32 	%r117, %r116, 8;
	add.s32 	%r961, %r961, 16;
	prmt.b32 	%r118, %r116, %r117, 0x3340U;
	prmt.b32 	%r119, %r114, %r115, 0x3340U;
	prmt.b32 	%r120, %r119, %r118, 0x5410U;
	prmt.b32 	%r121, %r112, %r113, 0x3340U;
	prmt.b32 	%r122, %r110, %r111, 0x3340U;
	prmt.b32 	%r123, %r122, %r121, 0x5410U;
	prmt.b32 	%r124, %r108, %r109, 0x3340U;
	prmt.b32 	%r125, %r106, %r107, 0x3340U;
	prmt.b32 	%r126, %r125, %r124, 0x5410U;
	prmt.b32 	%r127, %r104, %r105, 0x3340U;
	prmt.b32 	%r128, %r102, %r103, 0x3340U;
	prmt.b32 	%r129, %r128, %r127, 0x5410U;
	st.local.v4.b32 	[%rd298], {%r129, %r126, %r123, %r120};
	add.s32 	%r962, %r962, 8;
	add.s64 	%rd1532, %rd1532, 32;
	setp.ne.s32 	%p4, %r962, 256;
	@%p4 bra 	$L__BB3_6;
	add.s64 	%rd1533, %rd296, 1052;
	mov.b32 	%r964, 0;
$L__BB3_8:
	ld.global.nc.u32 	%r131, [%rd1533+-28];
	cvt.s64.s32 	%rd300, %r961;
	add.s64 	%rd301, %rd2, %rd300;
	shr.u32 	%r132, %r131, 8;
	ld.global.nc.u32 	%r133, [%rd1533+-24];
	shr.u32 	%r134, %r133, 8;
	ld.global.nc.u32 	%r135, [%rd1533+-20];
	shr.u32 	%r136, %r135, 8;
	ld.global.nc.u32 	%r137, [%rd1533+-16];
	shr.u32 	%r138, %r137, 8;
	ld.global.nc.u32 	%r139, [%rd1533+-12];
	shr.u32 	%r140, %r139, 8;
	ld.global.nc.u32 	%r141, [%rd1533+-8];
	shr.u32 	%r142, %r141, 8;
	ld.global.nc.u32 	%r143, [%rd1533+-4];
	shr.u32 	%r144, %r143, 8;
	ld.global.nc.u32 	%r145, [%rd1533];
	shr.u32 	%r146, %r145, 8;
	add.s32 	%r961, %r961, 16;
	prmt.b32 	%r147, %r145, %r146, 0x3340U;
	prmt.b32 	%r148, %r143, %r144, 0x3340U;
	prmt.b32 	%r149, %r148, %r147, 0x5410U;
	prmt.b32 	%r150, %r141, %r142, 0x3340U;
	prmt.b32 	%r151, %r139, %r140, 0x3340U;
	prmt.b32 	%r152, %r151, %r150, 0x5410U;
	prmt.b32 	%r153, %r137, %r138, 0x3340U;
	prmt.b32 	%r154, %r135, %r136, 0x3340U;
	prmt.b32 	%r155, %r154, %r153, 0x5410U;
	prmt.b32 	%r156, %r133, %r134, 0x3340U;
	prmt.b32 	%r157, %r131, %r132, 0x3340U;
	prmt.b32 	%r158, %r157, %r156, 0x5410U;
	st.local.v4.b32 	[%rd301], {%r158, %r155, %r152, %r149};
	add.s32 	%r964, %r964, 8;
	add.s64 	%rd1533, %rd1533, 32;
	setp.ne.s32 	%p5, %r964, 256;
	@%p5 bra 	$L__BB3_8;
	add.s32 	%r160, %r2, 1024;
	mul.wide.u32 	%rd302, %r160, 4;
	add.s64 	%rd303, %rd302, %rd1;
	add.s64 	%rd1534, %rd303, 16;
	mov.b32 	%r966, 0;
$L__BB3_10:
	mov.u32 	%r20, %r961;
	ld.global.nc.u32 	%r161, [%rd1534+-16];
	cvt.s64.s32 	%rd304, %r20;
	add.s64 	%rd305, %rd2, %rd304;
	shr.u32 	%r162, %r161, 8;
	ld.global.nc.u32 	%r163, [%rd1534+-12];
	shr.u32 	%r164, %r163, 8;
	ld.global.nc.u32 	%r165, [%rd1534+-8];
	shr.u32 	%r166, %r165, 8;
	ld.global.nc.u32 	%r167, [%rd1534+-4];
	shr.u32 	%r168, %r167, 8;
	ld.global.nc.u32 	%r169, [%rd1534];
	shr.u32 	%r170, %r169, 8;
	ld.global.nc.u32 	%r171, [%rd1534+4];
	shr.u32 	%r172, %r171, 8;
	ld.global.nc.u32 	%r173, [%rd1534+8];
	shr.u32 	%r174, %r173, 8;
	ld.global.nc.u32 	%r175, [%rd1534+12];
	shr.u32 	%r176, %r175, 8;
	add.s32 	%r961, %r20, 16;
	prmt.b32 	%r177, %r175, %r176, 0x3340U;
	prmt.b32 	%r178, %r173, %r174, 0x3340U;
	prmt.b32 	%r179, %r178, %r177, 0x5410U;
	prmt.b32 	%r180, %r171, %r172, 0x3340U;
	prmt.b32 	%r181, %r169, %r170, 0x3340U;
	prmt.b32 	%r182, %r181, %r180, 0x5410U;
	prmt.b32 	%r183, %r167, %r168, 0x3340U;
	prmt.b32 	%r184, %r165, %r166, 0x3340U;
	prmt.b32 	%r185, %r184, %r183, 0x5410U;
	prmt.b32 	%r186, %r163, %r164, 0x3340U;
	prmt.b32 	%r187, %r161, %r162, 0x3340U;
	prmt.b32 	%r188, %r187, %r186, 0x5410U;
	st.local.v4.b32 	[%rd305], {%r188, %r185, %r182, %r179};
	add.s32 	%r966, %r966, 8;
	add.s64 	%rd1534, %rd1534, 32;
	setp.ne.s32 	%p6, %r966, 256;
	@%p6 bra 	$L__BB3_10;
	add.s32 	%r23, %r2, 1280;
	mov.b32 	%r968, 0;
$L__BB3_12:
	mov.u32 	%r25, %r961;
	add.s32 	%r190, %r23, %r968;
	mul.wide.u32 	%rd306, %r190, 4;
	add.s64 	%rd307, %rd1, %rd306;
	ld.global.nc.u32 	%r191, [%rd307];
	cvt.s64.s32 	%rd308, %r25;
	add.s64 	%rd309, %rd2, %rd308;
	shr.u32 	%r192, %r191, 8;
	ld.global.nc.u32 	%r193, [%rd307+4];
	shr.u32 	%r194, %r193, 8;
	ld.global.nc.u32 	%r195, [%rd307+8];
	shr.u32 	%r196, %r195, 8;
	ld.global.nc.u32 	%r197, [%rd307+12];
	shr.u32 	%r198, %r197, 8;
	ld.global.nc.u32 	%r199, [%rd307+16];
	shr.u32 	%r200, %r199, 8;
	ld.global.nc.u32 	%r201, [%rd307+20];
	shr.u32 	%r202, %r201, 8;
	ld.global.nc.u32 	%r203, [%rd307+24];
	shr.u32 	%r204, %r203, 8;
	ld.global.nc.u32 	%r205, [%rd307+28];
	shr.u32 	%r206, %r205, 8;
	add.s32 	%r961, %r25, 16;
	prmt.b32 	%r207, %r205, %r206, 0x3340U;
	prmt.b32 	%r208, %r203, %r204, 0x3340U;
	prmt.b32 	%r209, %r208, %r207, 0x5410U;
	prmt.b32 	%r210, %r201, %r202, 0x3340U;
	prmt.b32 	%r211, %r199, %r200, 0x3340U;
	prmt.b32 	%r212, %r211, %r210, 0x5410U;
	prmt.b32 	%r213, %r197, %r198, 0x3340U;
	prmt.b32 	%r214, %r195, %r196, 0x3340U;
	prmt.b32 	%r215, %r214, %r213, 0x5410U;
	prmt.b32 	%r216, %r193, %r194, 0x3340U;
	prmt.b32 	%r217, %r191, %r192, 0x3340U;
	prmt.b32 	%r218, %r217, %r216, 0x5410U;
	st.local.v4.b32 	[%rd309], {%r218, %r215, %r212, %r209};
	add.s32 	%r968, %r968, 8;
	setp.ne.s32 	%p7, %r968, 256;
	@%p7 bra 	$L__BB3_12;
	shl.b32 	%r219, %r1, 6;
	cvt.u64.u32 	%rd310, %r219;
	cvta.to.global.u64 	%rd311, %rd284;
	add.s64 	%rd312, %rd311, %rd310;
	ld.global.nc.u8 	%rs25, [%rd312+15];
	cvt.u32.u8 	%r220, %rs25;
	ld.global.nc.u8 	%rs26, [%rd312+14];
	cvt.u32.u8 	%r221, %rs26;
	prmt.b32 	%r222, %r221, %r220, 0x3340U;
	ld.global.nc.u8 	%rs27, [%rd312+13];
	cvt.u32.u8 	%r223, %rs27;
	ld.global.nc.u8 	%rs28, [%rd312+12];
	cvt.u32.u8 	%r224, %rs28;
	prmt.b32 	%r225, %r224, %r223, 0x3340U;
	prmt.b32 	%r226, %r225, %r222, 0x5410U;
	ld.global.nc.u8 	%rs29, [%rd312+11];
	cvt.u32.u8 	%r227, %rs29;
	ld.global.nc.u8 	%rs30, [%rd312+10];
	cvt.u32.u8 	%r228, %rs30;
	prmt.b32 	%r229, %r228, %r227, 0x3340U;
	ld.global.nc.u8 	%rs31, [%rd312+9];
	cvt.u32.u8 	%r230, %rs31;
	ld.global.nc.u8 	%rs32, [%rd312+8];
	cvt.u32.u8 	%r231, %rs32;
	prmt.b32 	%r232, %r231, %r230, 0x3340U;
	prmt.b32 	%r233, %r232, %r229, 0x5410U;
	ld.global.nc.u8 	%rs33, [%rd312+7];
	cvt.u32.u8 	%r234, %rs33;
	ld.global.nc.u8 	%rs34, [%rd312+6];
	cvt.u32.u8 	%r235, %rs34;
	prmt.b32 	%r236, %r235, %r234, 0x3340U;
	ld.global.nc.u8 	%rs35, [%rd312+5];
	cvt.u32.u8 	%r237, %rs35;
	ld.global.nc.u8 	%rs36, [%rd312+4];
	cvt.u32.u8 	%r238, %rs36;
	prmt.b32 	%r239, %r238, %r237, 0x3340U;
	prmt.b32 	%r240, %r239, %r236, 0x5410U;
	ld.global.nc.u8 	%rs37, [%rd312+3];
	cvt.u32.u8 	%r241, %rs37;
	ld.global.nc.u8 	%rs38, [%rd312+2];
	cvt.u32.u8 	%r242, %rs38;
	prmt.b32 	%r243, %r242, %r241, 0x3340U;
	ld.global.nc.u8 	%rs39, [%rd312+1];
	cvt.u32.u8 	%r244, %rs39;
	ld.global.nc.u8 	%rs40, [%rd312];
	cvt.u32.u8 	%r245, %rs40;
	prmt.b32 	%r246, %r245, %r244, 0x3340U;
	prmt.b32 	%r247, %r246, %r243, 0x5410U;
	st.local.v4.b32 	[%rd1615], {%r247, %r240, %r233, %r226};
	ld.global.nc.u8 	%rs41, [%rd312+31];
	cvt.u32.u8 	%r248, %rs41;
	ld.global.nc.u8 	%rs42, [%rd312+30];
	cvt.u32.u8 	%r249, %rs42;
	prmt.b32 	%r250, %r249, %r248, 0x3340U;
	ld.global.nc.u8 	%rs43, [%rd312+29];
	cvt.u32.u8 	%r251, %rs43;
	ld.global.nc.u8 	%rs44, [%rd312+28];
	cvt.u32.u8 	%r252, %rs44;
	prmt.b32 	%r253, %r252, %r251, 0x3340U;
	prmt.b32 	%r254, %r253, %r250, 0x5410U;
	ld.global.nc.u8 	%rs45, [%rd312+27];
	cvt.u32.u8 	%r255, %rs45;
	ld.global.nc.u8 	%rs46, [%rd312+26];
	cvt.u32.u8 	%r256, %rs46;
	prmt.b32 	%r257, %r256, %r255, 0x3340U;
	ld.global.nc.u8 	%rs47, [%rd312+25];
	cvt.u32.u8 	%r258, %rs47;
	ld.global.nc.u8 	%rs48, [%rd312+24];
	cvt.u32.u8 	%r259, %rs48;
	prmt.b32 	%r260, %r259, %r258, 0x3340U;
	prmt.b32 	%r261, %r260, %r257, 0x5410U;
	ld.global.nc.u8 	%rs49, [%rd312+23];
	cvt.u32.u8 	%r262, %rs49;
	ld.global.nc.u8 	%rs50, [%rd312+22];
	cvt.u32.u8 	%r263, %rs50;
	prmt.b32 	%r264, %r263, %r262, 0x3340U;
	ld.global.nc.u8 	%rs51, [%rd312+21];
	cvt.u32.u8 	%r265, %rs51;
	ld.global.nc.u8 	%rs52, [%rd312+20];
	cvt.u32.u8 	%r266, %rs52;
	prmt.b32 	%r267, %r266, %r265, 0x3340U;
	prmt.b32 	%r268, %r267, %r264, 0x5410U;
	ld.global.nc.u8 	%rs53, [%rd312+19];
	cvt.u32.u8 	%r269, %rs53;
	ld.global.nc.u8 	%rs54, [%rd312+18];
	cvt.u32.u8 	%r270, %rs54;
	prmt.b32 	%r271, %r270, %r269, 0x3340U;
	ld.global.nc.u8 	%rs55, [%rd312+17];
	cvt.u32.u8 	%r272, %rs55;
	ld.global.nc.u8 	%rs56, [%rd312+16];
	cvt.u32.u8 	%r273, %rs56;
	prmt.b32 	%r274, %r273, %r272, 0x3340U;
	prmt.b32 	%r275, %r274, %r271, 0x5410U;
	st.local.v4.b32 	[%rd1615+16], {%r275, %r268, %r261, %r254};
	ld.global.nc.u8 	%rs57, [%rd312+47];
	cvt.u32.u8 	%r276, %rs57;
	ld.global.nc.u8 	%rs58, [%rd312+46];
	cvt.u32.u8 	%r277, %rs58;
	prmt.b32 	%r278, %r277, %r276, 0x3340U;
	ld.global.nc.u8 	%rs59, [%rd312+45];
	cvt.u32.u8 	%r279, %rs59;
	ld.global.nc.u8 	%rs60, [%rd312+44];
	cvt.u32.u8 	%r280, %rs60;
	prmt.b32 	%r281, %r280, %r279, 0x3340U;
	prmt.b32 	%r282, %r281, %r278, 0x5410U;
	ld.global.nc.u8 	%rs61, [%rd312+43];
	cvt.u32.u8 	%r283, %rs61;
	ld.global.nc.u8 	%rs62, [%rd312+42];
	cvt.u32.u8 	%r284, %rs62;
	prmt.b32 	%r285, %r284, %r283, 0x3340U;
	ld.global.nc.u8 	%rs63, [%rd312+41];
	cvt.u32.u8 	%r286, %rs63;
	ld.global.nc.u8 	%rs64, [%rd312+40];
	cvt.u32.u8 	%r287, %rs64;
	prmt.b32 	%r288, %r287, %r286, 0x3340U;
	prmt.b32 	%r289, %r288, %r285, 0x5410U;
	ld.global.nc.u8 	%rs65, [%rd312+39];
	cvt.u32.u8 	%r290, %rs65;
	ld.global.nc.u8 	%rs66, [%rd312+38];
	cvt.u32.u8 	%r291, %rs66;
	prmt.b32 	%r292, %r291, %r290, 0x3340U;
	ld.global.nc.u8 	%rs67, [%rd312+37];
	cvt.u32.u8 	%r293, %rs67;
	ld.global.nc.u8 	%rs68, [%rd312+36];
	cvt.u32.u8 	%r294, %rs68;
	prmt.b32 	%r295, %r294, %r293, 0x3340U;
	prmt.b32 	%r296, %r295, %r292, 0x5410U;
	ld.global.nc.u8 	%rs69, [%rd312+35];
	cvt.u32.u8 	%r297, %rs69;
	ld.global.nc.u8 	%rs70, [%rd312+34];
	cvt.u32.u8 	%r298, %rs70;
	prmt.b32 	%r299, %r298, %r297, 0x3340U;
	ld.global.nc.u8 	%rs71, [%rd312+33];
	cvt.u32.u8 	%r300, %rs71;
	ld.global.nc.u8 	%rs72, [%rd312+32];
	cvt.u32.u8 	%r301, %rs72;
	prmt.b32 	%r302, %r301, %r300, 0x3340U;
	prmt.b32 	%r303, %r302, %r299, 0x5410U;
	st.local.v4.b32 	[%rd1615+32], {%r303, %r296, %r289, %r282};
	ld.global.nc.u8 	%rs73, [%rd312+63];
	cvt.u32.u8 	%r304, %rs73;
	ld.global.nc.u8 	%rs74, [%rd312+62];
	cvt.u32.u8 	%r305, %rs74;
	prmt.b32 	%r306, %r305, %r304, 0x3340U;
	ld.global.nc.u8 	%rs75, [%rd312+61];
	cvt.u32.u8 	%r307, %rs75;
	ld.global.nc.u8 	%rs76, [%rd312+60];
	cvt.u32.u8 	%r308, %rs76;
	prmt.b32 	%r309, %r308, %r307, 0x3340U;
	prmt.b32 	%r310, %r309, %r306, 0x5410U;
	ld.global.nc.u8 	%rs77, [%rd312+59];
	cvt.u32.u8 	%r311, %rs77;
	ld.global.nc.u8 	%rs78, [%rd312+58];
	cvt.u32.u8 	%r312, %rs78;
	prmt.b32 	%r313, %r312, %r311, 0x3340U;
	ld.global.nc.u8 	%rs79, [%rd312+57];
	cvt.u32.u8 	%r314, %rs79;
	ld.global.nc.u8 	%rs80, [%rd312+56];
	cvt.u32.u8 	%r315, %rs80;
	prmt.b32 	%r316, %r315, %r314, 0x3340U;
	prmt.b32 	%r317, %r316, %r313, 0x5410U;
	ld.global.nc.u8 	%rs81, [%rd312+55];
	cvt.u32.u8 	%r318, %rs81;
	ld.global.nc.u8 	%rs82, [%rd312+54];
	cvt.u32.u8 	%r319, %rs82;
	prmt.b32 	%r320, %r319, %r318, 0x3340U;
	ld.global.nc.u8 	%rs83, [%rd312+53];
	cvt.u32.u8 	%r321, %rs83;
	ld.global.nc.u8 	%rs84, [%rd312+52];
	cvt.u32.u8 	%r322, %rs84;
	prmt.b32 	%r323, %r322, %r321, 0x3340U;
	prmt.b32 	%r324, %r323, %r320, 0x5410U;
	ld.global.nc.u8 	%rs85, [%rd312+51];
	cvt.u32.u8 	%r325, %rs85;
	ld.global.nc.u8 	%rs86, [%rd312+50];
	cvt.u32.u8 	%r326, %rs86;
	prmt.b32 	%r327, %r326, %r325, 0x3340U;
	ld.global.nc.u8 	%rs87, [%rd312+49];
	cvt.u32.u8 	%r328, %rs87;
	ld.global.nc.u8 	%rs88, [%rd312+48];
	cvt.u32.u8 	%r329, %rs88;
	prmt.b32 	%r330, %r329, %r328, 0x3340U;
	prmt.b32 	%r331, %r330, %r327, 0x5410U;
	st.local.v4.b32 	[%rd1615+48], {%r331, %r324, %r317, %r310};
	setp.lt.s32 	%p8, %r25, -15;
	@%p8 bra 	$L__BB3_16;
	add.s32 	%r333, %r20, 528;
	max.s32 	%r28, %r333, 1;
	mov.b32 	%r970, 0;
$L__BB3_15:
	cvt.u64.u32 	%rd313, %r970;
	add.s64 	%rd314, %rd2, %rd313;
	ld.local.v4.b32 	{%r334, %r335, %r336, %r337}, [%rd314];
	add.s64 	%rd315, %rd1615, %rd313;
	st.local.v4.b32 	[%rd315+64], {%r334, %r335, %r336, %r337};
	ld.local.v4.b32 	{%r338, %r339, %r340, %r341}, [%rd314+16];
	st.local.v4.b32 	[%rd315+80], {%r338, %r339, %r340, %r341};
	add.s32 	%r970, %r970, 32;
	setp.ne.s32 	%p9, %r970, %r28;
	@%p9 bra 	$L__BB3_15;
$L__BB3_16:
	add.s32 	%r342, %r25, 80;
	cvt.s64.s32 	%rd1614, %r342;
	mov.b64 	%rd1564, 0;
	st.local.u64 	[%rd3], %rd1564;
	st.local.u64 	[%rd3+8], %rd1564;
	st.local.u64 	[%rd3+16], %rd1564;
	st.local.u64 	[%rd3+24], %rd1564;
	st.local.u64 	[%rd3+32], %rd1564;
	st.local.u64 	[%rd3+40], %rd1564;
	st.local.u64 	[%rd3+48], %rd1564;
	st.local.u64 	[%rd3+56], %rd1564;
	st.local.u64 	[%rd3+64], %rd1564;
	st.local.u64 	[%rd3+72], %rd1564;
	st.local.u64 	[%rd3+80], %rd1564;
	st.local.u64 	[%rd3+88], %rd1564;
	st.local.u64 	[%rd3+96], %rd1564;
	st.local.u64 	[%rd3+104], %rd1564;
	st.local.u64 	[%rd3+112], %rd1564;
	st.local.u64 	[%rd3+120], %rd1564;
	st.local.u64 	[%rd3+128], %rd1564;
	st.local.u64 	[%rd3+136], %rd1564;
	st.local.u64 	[%rd3+144], %rd1564;
	st.local.u64 	[%rd3+152], %rd1564;
	st.local.u64 	[%rd3+160], %rd1564;
	st.local.u64 	[%rd3+168], %rd1564;
	st.local.u64 	[%rd3+176], %rd1564;
	st.local.u64 	[%rd3+184], %rd1564;
	st.local.u64 	[%rd3+192], %rd1564;
	setp.lt.u32 	%p10, %r342, 136;
	mov.u64 	%rd1565, %rd1564;
	mov.u64 	%rd1569, %rd1564;
	mov.u64 	%rd1570, %rd1564;
	mov.u64 	%rd1574, %rd1564;
	mov.u64 	%rd1575, %rd1564;
	mov.u64 	%rd1579, %rd1564;
	mov.u64 	%rd1584, %rd1564;
	mov.u64 	%rd1543, %rd1564;
	mov.u64 	%rd1544, %rd1564;
	mov.u64 	%rd1545, %rd1564;
	mov.u64 	%rd1546, %rd1564;
	mov.u64 	%rd1547, %rd1564;
	mov.u64 	%rd1548, %rd1564;
	mov.u64 	%rd1549, %rd1564;
	mov.u64 	%rd1550, %rd1564;
	mov.u64 	%rd1551, %rd1564;
	mov.u64 	%rd1552, %rd1564;
	mov.u64 	%rd1553, %rd1564;
	mov.u64 	%rd1554, %rd1564;
	mov.u64 	%rd1555, %rd1564;
	mov.u64 	%rd1556, %rd1564;
	mov.u64 	%rd1557, %rd1564;
	mov.u64 	%rd1558, %rd1564;
	mov.u64 	%rd1559, %rd1564;
	@%p10 bra 	$L__BB3_21;
	cvt.s64.s32 	%rd1614, %r342;
	ld.const.u32 	%r344, [d_keccak_piln+4];
	ld.const.u32 	%r345, [d_keccak_piln+8];
	ld.const.u32 	%r346, [d_keccak_piln+12];
	ld.const.u32 	%r347, [d_keccak_piln+16];
	ld.const.u32 	%r348, [d_keccak_piln+20];
	ld.const.u32 	%r349, [d_keccak_piln+24];
	ld.const.u32 	%r350, [d_keccak_piln+32];
	ld.const.u32 	%r351, [d_keccak_piln+36];
	ld.const.u32 	%r352, [d_keccak_piln+40];
	ld.const.u32 	%r353, [d_keccak_piln+44];
	ld.const.u32 	%r354, [d_keccak_piln+52];
	ld.const.u32 	%r355, [d_keccak_piln+56];
	ld.const.u32 	%r356, [d_keccak_piln+60];
	ld.const.u32 	%r357, [d_keccak_piln+80];
	ld.const.u32 	%r358, [d_keccak_piln+84];
	ld.const.u32 	%r359, [d_keccak_piln+92];
	mul.wide.s32 	%rd318, %r344, 8;
	add.s64 	%rd24, %rd3, %rd318;
	mul.wide.s32 	%rd319, %r345, 8;
	add.s64 	%rd25, %rd3, %rd319;
	mul.wide.s32 	%rd320, %r346, 8;
	add.s64 	%rd26, %rd3, %rd320;
	mul.wide.s32 	%rd321, %r347, 8;
	add.s64 	%rd27, %rd3, %rd321;
	mul.wide.s32 	%rd322, %r348, 8;
	add.s64 	%rd28, %rd3, %rd322;
	mul.wide.s32 	%rd323, %r349, 8;
	add.s64 	%rd29, %rd3, %rd323;
	mul.wide.s32 	%rd324, %r350, 8;
	add.s64 	%rd30, %rd3, %rd324;
	mul.wide.s32 	%rd325, %r351, 8;
	add.s64 	%rd31, %rd3, %rd325;
	mul.wide.s32 	%rd326, %r352, 8;
	add.s64 	%rd32, %rd3, %rd326;
	mul.wide.s32 	%rd327, %r353, 8;
	add.s64 	%rd33, %rd3, %rd327;
	mul.wide.s32 	%rd328, %r354, 8;
	add.s64 	%rd34, %rd3, %rd328;
	mul.wide.s32 	%rd329, %r355, 8;
	add.s64 	%rd35, %rd3, %rd329;
	mul.wide.s32 	%rd330, %r356, 8;
	add.s64 	%rd36, %rd3, %rd330;
	mul.wide.s32 	%rd331, %r357, 8;
	add.s64 	%rd37, %rd3, %rd331;
	mul.wide.s32 	%rd332, %r358, 8;
	add.s64 	%rd38, %rd3, %rd332;
	mul.wide.s32 	%rd333, %r359, 8;
	add.s64 	%rd39, %rd3, %rd333;
	mov.b64 	%rd1564, 0;
	ld.const.u32 	%r515, [d_keccak_piln];
	ld.const.u32 	%r516, [d_keccak_rotc];
	ld.const.u32 	%r520, [d_keccak_rotc+4];
	ld.const.u32 	%r524, [d_keccak_rotc+8];
	ld.const.u32 	%r528, [d_keccak_rotc+12];
	ld.const.u32 	%r532, [d_keccak_rotc+16];
	ld.const.u32 	%r536, [d_keccak_rotc+20];
	ld.const.u32 	%r540, [d_keccak_rotc+24];
	ld.const.u32 	%r544, [d_keccak_piln+28];
	ld.const.u32 	%r545, [d_keccak_rotc+28];
	ld.const.u32 	%r549, [d_keccak_rotc+32];
	ld.const.u32 	%r553, [d_keccak_rotc+36];
	ld.const.u32 	%r557, [d_keccak_rotc+40];
	ld.const.u32 	%r561, [d_keccak_rotc+44];
	ld.const.u32 	%r565, [d_keccak_piln+48];
	ld.const.u32 	%r566, [d_keccak_rotc+48];
	ld.const.u32 	%r570, [d_keccak_rotc+52];
	ld.const.u32 	%r574, [d_keccak_rotc+56];
	ld.const.u32 	%r578, [d_keccak_rotc+60];
	ld.const.u32 	%r582, [d_keccak_piln+64];
	ld.const.u32 	%r583, [d_keccak_rotc+64];
	ld.const.u32 	%r587, [d_keccak_piln+68];
	ld.const.u32 	%r588, [d_keccak_rotc+68];
	ld.const.u32 	%r592, [d_keccak_piln+72];
	ld.const.u32 	%r593, [d_keccak_rotc+72];
	ld.const.u32 	%r597, [d_keccak_piln+76];
	ld.const.u32 	%r598, [d_keccak_rotc+76];
	ld.const.u32 	%r602, [d_keccak_rotc+80];
	ld.const.u32 	%r606, [d_keccak_rotc+84];
	ld.const.u32 	%r610, [d_keccak_piln+88];
	ld.const.u32 	%r611, [d_keccak_rotc+88];
	ld.const.u32 	%r615, [d_keccak_rotc+92];
	mov.u64 	%rd1562, %rd1564;
$L__BB3_18:
	add.s64 	%rd335, %rd1615, %rd1562;
	ld.local.v4.b32 	{%r361, %r362, %r363, %r364}, [%rd335];
	bfe.u32 	%r365, %r364, 24, 8;
	bfe.u32 	%r366, %r364, 16, 8;
	bfe.u32 	%r367, %r364, 8, 8;
	bfe.u32 	%r368, %r364, 0, 8;
	bfe.u32 	%r369, %r363, 0, 8;
	bfe.u32 	%r370, %r362, 24, 8;
	bfe.u32 	%r371, %r362, 16, 8;
	bfe.u32 	%r372, %r362, 8, 8;
	bfe.u32 	%r373, %r362, 0, 8;
	ld.local.u32 	%rd336, [%rd335];
	cvt.u64.u32 	%rd337, %r373;
	shl.b64 	%rd338, %rd337, 32;
	and.b64  	%rd339, %rd338, 1095216660480;
	or.b64  	%rd340, %rd339, %rd336;
	cvt.u64.u32 	%rd341, %r372;
	shl.b64 	%rd342, %rd341, 40;
	and.b64  	%rd343, %rd342, 280375465082880;
	or.b64  	%rd344, %rd343, %rd340;
	cvt.u64.u32 	%rd345, %r371;
	shl.b64 	%rd346, %rd345, 48;
	and.b64  	%rd347, %rd346, 71776119061217280;
	or.b64  	%rd348, %rd347, %rd344;
	cvt.u64.u32 	%rd349, %r370;
	shl.b64 	%rd350, %rd349, 56;
	or.b64  	%rd351, %rd350, %rd348;
	xor.b64  	%rd1559, %rd1559, %rd351;
	cvt.u64.u32 	%rd352, %r369;
	and.b64  	%rd353, %rd352, 255;
	bfe.u32 	%r374, %r363, 8, 8;
	mul.wide.u32 	%rd354, %r374, 256;
	or.b64  	%rd355, %rd354, %rd353;
	bfe.u32 	%r375, %r363, 16, 8;
	mul.wide.u32 	%rd356, %r375, 65536;
	or.b64  	%rd357, %rd356, %rd355;
	bfe.u32 	%r376, %r363, 24, 8;
	mul.wide.u32 	%rd358, %r376, 16777216;
	or.b64  	%rd359, %rd358, %rd357;
	cvt.u64.u32 	%rd360, %r368;
	shl.b64 	%rd361, %rd360, 32;
	and.b64  	%rd362, %rd361, 1095216660480;
	or.b64  	%rd363, %rd362, %rd359;
	cvt.u64.u32 	%rd364, %r367;
	shl.b64 	%rd365, %rd364, 40;
	and.b64  	%rd366, %rd365, 280375465082880;
	or.b64  	%rd367, %rd366, %rd363;
	cvt.u64.u32 	%rd368, %r366;
	shl.b64 	%rd369, %rd368, 48;
	and.b64  	%rd370, %rd369, 71776119061217280;
	or.b64  	%rd371, %rd370, %rd367;
	cvt.u64.u32 	%rd372, %r365;
	shl.b64 	%rd373, %rd372, 56;
	or.b64  	%rd374, %rd373, %rd371;
	xor.b64  	%rd1558, %rd1558, %rd374;
	ld.local.v4.b32 	{%r377, %r378, %r379, %r380}, [%rd335+16];
	bfe.u32 	%r381, %r380, 24, 8;
	bfe.u32 	%r382, %r380, 16, 8;
	bfe.u32 	%r383, %r380, 8, 8;
	bfe.u32 	%r384, %r380, 0, 8;
	bfe.u32 	%r385, %r379, 0, 8;
	bfe.u32 	%r386, %r378, 24, 8;
	bfe.u32 	%r387, %r378, 16, 8;
	bfe.u32 	%r388, %r378, 8, 8;
	bfe.u32 	%r389, %r378, 0, 8;
	ld.local.u32 	%rd375, [%rd335+16];
	cvt.u64.u32 	%rd376, %r389;
	shl.b64 	%rd377, %rd376, 32;
	and.b64  	%rd378, %rd377, 1095216660480;
	or.b64  	%rd379, %rd378, %rd375;
	cvt.u64.u32 	%rd380, %r388;
	shl.b64 	%rd381, %rd380, 40;
	and.b64  	%rd382, %rd381, 280375465082880;
	or.b64  	%rd383, %rd382, %rd379;
	cvt.u64.u32 	%rd384, %r387;
	shl.b64 	%rd385, %rd384, 48;
	and.b64  	%rd386, %rd385, 71776119061217280;
	or.b64  	%rd387, %rd386, %rd383;
	cvt.u64.u32 	%rd388, %r386;
	shl.b64 	%rd389, %rd388, 56;
	or.b64  	%rd390, %rd389, %rd387;
	xor.b64  	%rd1557, %rd1557, %rd390;
	cvt.u64.u32 	%rd391, %r385;
	and.b64  	%rd392, %rd391, 255;
	bfe.u32 	%r390, %r379, 8, 8;
	mul.wide.u32 	%rd393, %r390, 256;
	or.b64  	%rd394, %rd393, %rd392;
	bfe.u32 	%r391, %r379, 16, 8;
	mul.wide.u32 	%rd395, %r391, 65536;
	or.b64  	%rd396, %rd395, %rd394;
	bfe.u32 	%r392, %r379, 24, 8;
	mul.wide.u32 	%rd397, %r392, 16777216;
	or.b64  	%rd398, %rd397, %rd396;
	cvt.u64.u32 	%rd399, %r384;
	shl.b64 	%rd400, %rd399, 32;
	and.b64  	%rd401, %rd400, 1095216660480;
	or.b64  	%rd402, %rd401, %rd398;
	cvt.u64.u32 	%rd403, %r383;
	shl.b64 	%rd404, %rd403, 40;
	and.b64  	%rd405, %rd404, 280375465082880;
	or.b64  	%rd406, %rd405, %rd402;
	cvt.u64.u32 	%rd407, %r382;
	shl.b64 	%rd408, %rd407, 48;
	and.b64  	%rd409, %rd408, 71776119061217280;
	or.b64  	%rd410, %rd409, %rd406;
	cvt.u64.u32 	%rd411, %r381;
	shl.b64 	%rd412, %rd411, 56;
	or.b64  	%rd413, %rd412, %rd410;
	xor.b64  	%rd1556, %rd1556, %rd413;
	ld.local.v4.b32 	{%r393, %r394, %r395, %r396}, [%rd335+32];
	bfe.u32 	%r397, %r396, 24, 8;
	bfe.u32 	%r398, %r396, 16, 8;
	bfe.u32 	%r399, %r396, 8, 8;
	bfe.u32 	%r400, %r396, 0, 8;
	bfe.u32 	%r401, %r395, 0, 8;
	bfe.u32 	%r402, %r394, 24, 8;
	bfe.u32 	%r403, %r394, 16, 8;
	bfe.u32 	%r404, %r394, 8, 8;
	bfe.u32 	%r405, %r394, 0, 8;
	ld.local.u32 	%rd414, [%rd335+32];
	cvt.u64.u32 	%rd415, %r405;
	shl.b64 	%rd416, %rd415, 32;
	and.b64  	%rd417, %rd416, 1095216660480;
	or.b64  	%rd418, %rd417, %rd414;
	cvt.u64.u32 	%rd419, %r404;
	shl.b64 	%rd420, %rd419, 40;
	and.b64  	%rd421, %rd420, 280375465082880;
	or.b64  	%rd422, %rd421, %rd418;
	cvt.u64.u32 	%rd423, %r403;
	shl.b64 	%rd424, %rd423, 48;
	and.b64  	%rd425, %rd424, 71776119061217280;
	or.b64  	%rd426, %rd425, %rd422;
	cvt.u64.u32 	%rd427, %r402;
	shl.b64 	%rd428, %rd427, 56;
	or.b64  	%rd429, %rd428, %rd426;
	xor.b64  	%rd1555, %rd1555, %rd429;
	cvt.u64.u32 	%rd430, %r401;
	and.b64  	%rd431, %rd430, 255;
	bfe.u32 	%r406, %r395, 8, 8;
	mul.wide.u32 	%rd432, %r406, 256;
	or.b64  	%rd433, %rd432, %rd431;
	bfe.u32 	%r407, %r395, 16, 8;
	mul.wide.u32 	%rd434, %r407, 65536;
	or.b64  	%rd435, %rd434, %rd433;
	bfe.u32 	%r408, %r395, 24, 8;
	mul.wide.u32 	%rd436, %r408, 16777216;
	or.b64  	%rd437, %rd436, %rd435;
	cvt.u64.u32 	%rd438, %r400;
	shl.b64 	%rd439, %rd438, 32;
	and.b64  	%rd440, %rd439, 1095216660480;
	or.b64  	%rd441, %rd440, %rd437;
	cvt.u64.u32 	%rd442, %r399;
	shl.b64 	%rd443, %rd442, 40;
	and.b64  	%rd444, %rd443, 280375465082880;
	or.b64  	%rd445, %rd444, %rd441;
	cvt.u64.u32 	%rd446, %r398;
	shl.b64 	%rd447, %rd446, 48;
	and.b64  	%rd448, %rd447, 71776119061217280;
	or.b64  	%rd449, %rd448, %rd445;
	cvt.u64.u32 	%rd450, %r397;
	shl.b64 	%rd451, %rd450, 56;
	or.b64  	%rd452, %rd451, %rd449;
	xor.b64  	%rd1554, %rd1554, %rd452;
	ld.local.v4.b32 	{%r409, %r410, %r411, %r412}, [%rd335+48];
	bfe.u32 	%r413, %r412, 24, 8;
	bfe.u32 	%r414, %r412, 16, 8;
	bfe.u32 	%r415, %r412, 8, 8;
	bfe.u32 	%r416, %r412, 0, 8;
	bfe.u32 	%r417, %r411, 0, 8;
	bfe.u32 	%r418, %r410, 24, 8;
	bfe.u32 	%r419, %r410, 16, 8;
	bfe.u32 	%r420, %r410, 8, 8;
	bfe.u32 	%r421, %r410, 0, 8;
	ld.local.u32 	%rd453, [%rd335+48];
	cvt.u64.u32 	%rd454, %r421;
	shl.b64 	%rd455, %rd454, 32;
	and.b64  	%rd456, %rd455, 1095216660480;
	or.b64  	%rd457, %rd456, %rd453;
	cvt.u64.u32 	%rd458, %r420;
	shl.b64 	%rd459, %rd458, 40;
	and.b64  	%rd460, %rd459, 280375465082880;
	or.b64  	%rd461, %rd460, %rd457;
	cvt.u64.u32 	%rd462, %r419;
	shl.b64 	%rd463, %rd462, 48;
	and.b64  	%rd464, %rd463, 71776119061217280;
	or.b64  	%rd465, %rd464, %rd461;
	cvt.u64.u32 	%rd466, %r418;
	shl.b64 	%rd467, %rd466, 56;
	or.b64  	%rd468, %rd467, %rd465;
	xor.b64  	%rd1553, %rd1553, %rd468;
	cvt.u64.u32 	%rd469, %r417;
	and.b64  	%rd470, %rd469, 255;
	bfe.u32 	%r422, %r411, 8, 8;
	mul.wide.u32 	%rd471, %r422, 256;
	or.b64  	%rd472, %rd471, %rd470;
	bfe.u32 	%r423, %r411, 16, 8;
	mul.wide.u32 	%rd473, %r423, 65536;
	or.b64  	%rd474, %rd473, %rd472;
	bfe.u32 	%r424, %r411, 24, 8;
	mul.wide.u32 	%rd475, %r424, 16777216;
	or.b64  	%rd476, %rd475, %rd474;
	cvt.u64.u32 	%rd477, %r416;
	shl.b64 	%rd478, %rd477, 32;
	and.b64  	%rd479, %rd478, 1095216660480;
	or.b64  	%rd480, %rd479, %rd476;
	cvt.u64.u32 	%rd481, %r415;
	shl.b64 	%rd482, %rd481, 40;
	and.b64  	%rd483, %rd482, 280375465082880;
	or.b64  	%rd484, %rd483, %rd480;
	cvt.u64.u32 	%rd485, %r414;
	shl.b64 	%rd486, %rd485, 48;
	and.b64  	%rd487, %rd486, 71776119061217280;
	or.b64  	%rd488, %rd487, %rd484;
	cvt.u64.u32 	%rd489, %r413;
	shl.b64 	%rd490, %rd489, 56;
	or.b64  	%rd491, %rd490, %rd488;
	xor.b64  	%rd1552, %rd1552, %rd491;
	ld.local.v4.b32 	{%r425, %r426, %r427, %r428}, [%rd335+64];
	bfe.u32 	%r429, %r428, 24, 8;
	bfe.u32 	%r430, %r428, 16, 8;
	bfe.u32 	%r431, %r428, 8, 8;
	bfe.u32 	%r432, %r428, 0, 8;
	bfe.u32 	%r433, %r427, 0, 8;
	bfe.u32 	%r434, %r426, 24, 8;
	bfe.u32 	%r435, %r426, 16, 8;
	bfe.u32 	%r436, %r426, 8, 8;
	bfe.u32 	%r437, %r426, 0, 8;
	ld.local.u32 	%rd492, [%rd335+64];
	cvt.u64.u32 	%rd493, %r437;
	shl.b64 	%rd494, %rd493, 32;
	and.b64  	%rd495, %rd494, 1095216660480;
	or.b64  	%rd496, %rd495, %rd492;
	cvt.u64.u32 	%rd497, %r436;
	shl.b64 	%rd498, %rd497, 40;
	and.b64  	%rd499, %rd498, 280375465082880;
	or.b64  	%rd500, %rd499, %rd496;
	cvt.u64.u32 	%rd501, %r435;
	shl.b64 	%rd502, %rd501, 48;
	and.b64  	%rd503, %rd502, 71776119061217280;
	or.b64  	%rd504, %rd503, %rd500;
	cvt.u64.u32 	%rd505, %r434;
	shl.b64 	%rd506, %rd505, 56;
	or.b64  	%rd507, %rd506, %rd504;
	xor.b64  	%rd1551, %rd1551, %rd507;
	cvt.u64.u32 	%rd508, %r433;
	and.b64  	%rd509, %rd508, 255;
	bfe.u32 	%r438, %r427, 8, 8;
	mul.wide.u32 	%rd510, %r438, 256;
	or.b64  	%rd511, %rd510, %rd509;
	bfe.u32 	%r439, %r427, 16, 8;
	mul.wide.u32 	%rd512, %r439, 65536;
	or.b64  	%rd513, %rd512, %rd511;
	bfe.u32 	%r440, %r427, 24, 8;
	mul.wide.u32 	%rd514, %r440, 16777216;
	or.b64  	%rd515, %rd514, %rd513;
	cvt.u64.u32 	%rd516, %r432;
	shl.b64 	%rd517, %rd516, 32;
	and.b64  	%rd518, %rd517, 1095216660480;
	or.b64  	%rd519, %rd518, %rd515;
	cvt.u64.u32 	%rd520, %r431;
	shl.b64 	%rd521, %rd520, 40;
	and.b64  	%rd522, %rd521, 280375465082880;
	or.b64  	%rd523, %rd522, %rd519;
	cvt.u64.u32 	%rd524, %r430;
	shl.b64 	%rd525, %rd524, 48;
	and.b64  	%rd526, %rd525, 71776119061217280;
	or.b64  	%rd527, %rd526, %rd523;
	cvt.u64.u32 	%rd528, %r429;
	shl.b64 	%rd529, %rd528, 56;
	or.b64  	%rd530, %rd529, %rd527;
	xor.b64  	%rd1550, %rd1550, %rd530;
	ld.local.v4.b32 	{%r441, %r442, %r443, %r444}, [%rd335+80];
	bfe.u32 	%r445, %r444, 24, 8;
	bfe.u32 	%r446, %r444, 16, 8;
	bfe.u32 	%r447, %r444, 8, 8;
	bfe.u32 	%r448, %r444, 0, 8;
	bfe.u32 	%r449, %r443, 0, 8;
	bfe.u32 	%r450, %r442, 24, 8;
	bfe.u32 	%r451, %r442, 16, 8;
	bfe.u32 	%r452, %r442, 8, 8;
	bfe.u32 	%r453, %r442, 0, 8;
	ld.local.u32 	%rd531, [%rd335+80];
	cvt.u64.u32 	%rd532, %r453;
	shl.b64 	%rd533, %rd532, 32;
	and.b64  	%rd534, %rd533, 1095216660480;
	or.b64  	%rd535, %rd534, %rd531;
	cvt.u64.u32 	%rd536, %r452;
	shl.b64 	%rd537, %rd536, 40;
	and.b64  	%rd538, %rd537, 280375465082880;
	or.b64  	%rd539, %rd538, %rd535;
	cvt.u64.u32 	%rd540, %r451;
	shl.b64 	%rd541, %rd540, 48;
	and.b64  	%rd542, %rd541, 71776119061217280;
	or.b64  	%rd543, %rd542, %rd539;
	cvt.u64.u32 	%rd544, %r450;
	shl.b64 	%rd545, %rd544, 56;
	or.b64  	%rd546, %rd545, %rd543;
	xor.b64  	%rd1549, %rd1549, %rd546;
	cvt.u64.u32 	%rd547, %r449;
	and.b64  	%rd548, %rd547, 255;
	bfe.u32 	%r454, %r443, 8, 8;
	mul.wide.u32 	%rd549, %r454, 256;
	or.b64  	%rd550, %rd549, %rd548;
	bfe.u32 	%r455, %r443, 16, 8;
	mul.wide.u32 	%rd551, %r455, 65536;
	or.b64  	%rd552, %rd551, %rd550;
	bfe.u32 	%r456, %r443, 24, 8;
	mul.wide.u32 	%rd553, %r456, 16777216;
	or.b64  	%rd554, %rd553, %rd552;
	cvt.u64.u32 	%rd555, %r448;
	shl.b64 	%rd556, %rd555, 32;
	and.b64  	%rd557, %rd556, 1095216660480;
	or.b64  	%rd558, %rd557, %rd554;
	cvt.u64.u32 	%rd559, %r447;
	shl.b64 	%rd560, %rd559, 40;
	and.b64  	%rd561, %rd560, 280375465082880;
	or.b64  	%rd562, %rd561, %rd558;
	cvt.u64.u32 	%rd563, %r446;
	shl.b64 	%rd564, %rd563, 48;
	and.b64  	%rd565, %rd564, 71776119061217280;
	or.b64  	%rd566, %rd565, %rd562;
	cvt.u64.u32 	%rd567, %r445;
	shl.b64 	%rd568, %rd567, 56;
	or.b64  	%rd569, %rd568, %rd566;
	xor.b64  	%rd1548, %rd1548, %rd569;
	ld.local.v4.b32 	{%r457, %r458, %r459, %r460}, [%rd335+96];
	bfe.u32 	%r461, %r460, 24, 8;
	bfe.u32 	%r462, %r460, 16, 8;
	bfe.u32 	%r463, %r460, 8, 8;
	bfe.u32 	%r464, %r460, 0, 8;
	bfe.u32 	%r465, %r459, 0, 8;
	bfe.u32 	%r466, %r458, 24, 8;
	bfe.u32 	%r467, %r458, 16, 8;
	bfe.u32 	%r468, %r458, 8, 8;
	bfe.u32 	%r469, %r458, 0, 8;
	ld.local.u32 	%rd570, [%rd335+96];
	cvt.u64.u32 	%rd571, %r469;
	shl.b64 	%rd572, %rd571, 32;
	and.b64  	%rd573, %rd572, 1095216660480;
	or.b64  	%rd574, %rd573, %rd570;
	cvt.u64.u32 	%rd575, %r468;
	shl.b64 	%rd576, %rd575, 40;
	and.b64  	%rd577, %rd576, 280375465082880;
	or.b64  	%rd578, %rd577, %rd574;
	cvt.u64.u32 	%rd579, %r467;
	shl.b64 	%rd580, %rd579, 48;
	and.b64  	%rd581, %rd580, 71776119061217280;
	or.b64  	%rd582, %rd581, %rd578;
	cvt.u64.u32 	%rd583, %r466;
	shl.b64 	%rd584, %rd583, 56;
	or.b64  	%rd585, %rd584, %rd582;
	xor.b64  	%rd1547, %rd1547, %rd585;
	cvt.u64.u32 	%rd586, %r465;
	and.b64  	%rd587, %rd586, 255;
	bfe.u32 	%r470, %r459, 8, 8;
	mul.wide.u32 	%rd588, %r470, 256;
	or.b64  	%rd589, %rd588, %rd587;
	bfe.u32 	%r471, %r459, 16, 8;
	mul.wide.u32 	%rd590, %r471, 65536;
	or.b64  	%rd591, %rd590, %rd589;
	bfe.u32 	%r472, %r459, 24, 8;
	mul.wide.u32 	%rd592, %r472, 16777216;
	or.b64  	%rd593, %rd592, %rd591;
	cvt.u64.u32 	%rd594, %r464;
	shl.b64 	%rd595, %rd594, 32;
	and.b64  	%rd596, %rd595, 1095216660480;
	or.b64  	%rd597, %rd596, %rd593;
	cvt.u64.u32 	%rd598, %r463;
	shl.b64 	%rd599, %rd598, 40;
	and.b64  	%rd600, %rd599, 280375465082880;
	or.b64  	%rd601, %rd600, %rd597;
	cvt.u64.u32 	%rd602, %r462;
	shl.b64 	%rd603, %rd602, 48;
	and.b64  	%rd604, %rd603, 71776119061217280;
	or.b64  	%rd605, %rd604, %rd601;
	cvt.u64.u32 	%rd606, %r461;
	shl.b64 	%rd607, %rd606, 56;
	or.b64  	%rd608, %rd607, %rd605;
	xor.b64  	%rd1546, %rd1546, %rd608;
	ld.local.v4.b32 	{%r473, %r474, %r475, %r476}, [%rd335+112];
	bfe.u32 	%r477, %r476, 24, 8;
	bfe.u32 	%r478, %r476, 16, 8;
	bfe.u32 	%r479, %r476, 8, 8;
	bfe.u32 	%r480, %r476, 0, 8;
	bfe.u32 	%r481, %r475, 0, 8;
	bfe.u32 	%r482, %r474, 24, 8;
	bfe.u32 	%r483, %r474, 16, 8;
	bfe.u32 	%r484, %r474, 8, 8;
	bfe.u32 	%r485, %r474, 0, 8;
	ld.local.u32 	%rd609, [%rd335+112];
	cvt.u64.u32 	%rd610, %r485;
	shl.b64 	%rd611, %rd610, 32;
	and.b64  	%rd612, %rd611, 1095216660480;
	or.b64  	%rd613, %rd612, %rd609;
	cvt.u64.u32 	%rd614, %r484;
	shl.b64 	%rd615, %rd614, 40;
	and.b64  	%rd616, %rd615, 280375465082880;
	or.b64  	%rd617, %rd616, %rd613;
	cvt.u64.u32 	%rd618, %r483;
	shl.b64 	%rd619, %rd618, 48;
	and.b64  	%rd620, %rd619, 71776119061217280;
	or.b64  	%rd621, %rd620, %rd617;
	cvt.u64.u32 	%rd622, %r482;
	shl.b64 	%rd623, %rd622, 56;
	or.b64  	%rd624, %rd623, %rd621;
	xor.b64  	%rd1545, %rd1545, %rd624;
	cvt.u64.u32 	%rd625, %r481;
	and.b64  	%rd626, %rd625, 255;
	bfe.u32 	%r486, %r475, 8, 8;
	mul.wide.u32 	%rd627, %r486, 256;
	or.b64  	%rd628, %rd627, %rd626;
	bfe.u32 	%r487, %r475, 16, 8;
	mul.wide.u32 	%rd629, %r487, 65536;
	or.b64  	%rd630, %rd629, %rd628;
	bfe.u32 	%r488, %r475, 24, 8;
	mul.wide.u32 	%rd631, %r488, 16777216;
	or.b64  	%rd632, %rd631, %rd630;
	cvt.u64.u32 	%rd633, %r480;
	shl.b64 	%rd634, %rd633, 32;
	and.b64  	%rd635, %rd634, 1095216660480;
	or.b64  	%rd636, %rd635, %rd632;
	cvt.u64.u32 	%rd637, %r479;
	shl.b64 	%rd638, %rd637, 40;
	and.b64  	%rd639, %rd638, 280375465082880;
	or.b64  	%rd640, %rd639, %rd636;
	cvt.u64.u32 	%rd641, %r478;
	shl.b64 	%rd642, %rd641, 48;
	and.b64  	%rd643, %rd642, 71776119061217280;
	or.b64  	%rd644, %rd643, %rd640;
	cvt.u64.u32 	%rd645, %r477;
	shl.b64 	%rd646, %rd645, 56;
	or.b64  	%rd647, %rd646, %rd644;
	xor.b64  	%rd1544, %rd1544, %rd647;
	ld.local.v2.b32 	{%r489, %r490}, [%rd335+128];
	bfe.u32 	%r491, %r490, 24, 8;
	bfe.u32 	%r492, %r490, 16, 8;
	bfe.u32 	%r493, %r490, 8, 8;
	bfe.u32 	%r494, %r490, 0, 8;
	ld.local.u32 	%rd648, [%rd335+128];
	cvt.u64.u32 	%rd649, %r494;
	shl.b64 	%rd650, %rd649, 32;
	and.b64  	%rd651, %rd650, 1095216660480;
	or.b64  	%rd652, %rd651, %rd648;
	cvt.u64.u32 	%rd653, %r493;
	shl.b64 	%rd654, %rd653, 40;
	and.b64  	%rd655, %rd654, 280375465082880;
	or.b64  	%rd656, %rd655, %rd652;
	cvt.u64.u32 	%rd657, %r492;
	shl.b64 	%rd658, %rd657, 48;
	and.b64  	%rd659, %rd658, 71776119061217280;
	or.b64  	%rd660, %rd659, %rd656;
	cvt.u64.u32 	%rd661, %r491;
	shl.b64 	%rd662, %rd661, 56;
	or.b64  	%rd663, %rd662, %rd660;
	xor.b64  	%rd1543, %rd1543, %rd663;
	mov.b32 	%r971, 0;
	mov.u64 	%rd1563, d_keccak_rc;
$L__BB3_19:
	xor.b64  	%rd664, %rd1554, %rd1559;
	xor.b64  	%rd665, %rd664, %rd1549;
	xor.b64  	%rd666, %rd665, %rd1544;
	xor.b64  	%rd667, %rd666, %rd1584;
	xor.b64  	%rd668, %rd1553, %rd1558;
	xor.b64  	%rd669, %rd668, %rd1548;
	xor.b64  	%rd670, %rd669, %rd1543;
	xor.b64  	%rd671, %rd670, %rd1579;
	xor.b64  	%rd672, %rd1552, %rd1557;
	xor.b64  	%rd673, %rd672, %rd1547;
	xor.b64  	%rd674, %rd673, %rd1575;
	xor.b64  	%rd675, %rd674, %rd1574;
	xor.b64  	%rd676, %rd1551, %rd1556;
	xor.b64  	%rd677, %rd676, %rd1546;
	xor.b64  	%rd678, %rd677, %rd1570;
	xor.b64  	%rd679, %rd678, %rd1569;
	xor.b64  	%rd680, %rd1550, %rd1555;
	xor.b64  	%rd681, %rd680, %rd1545;
	xor.b64  	%rd682, %rd681, %rd1565;
	xor.b64  	%rd683, %rd682, %rd1564;
	mov.b64 	{%r495, %r496}, %rd671;
	shf.l.wrap.b32 	%r497, %r495, %r496, 1;
	shf.l.wrap.b32 	%r498, %r496, %r495, 1;
	mov.b64 	%rd684, {%r498, %r497};
	xor.b64  	%rd685, %rd684, %rd683;
	xor.b64  	%rd686, %rd1559, %rd685;
	st.local.u64 	[%rd3], %rd686;
	xor.b64  	%rd687, %rd1554, %rd685;
	st.local.u64 	[%rd3+40], %rd687;
	xor.b64  	%rd688, %rd1549, %rd685;
	st.local.u64 	[%rd3+80], %rd688;
	xor.b64  	%rd689, %rd1544, %rd685;
	st.local.u64 	[%rd3+120], %rd689;
	xor.b64  	%rd690, %rd1584, %rd685;
	st.local.u64 	[%rd3+160], %rd690;
	mov.b64 	{%r499, %r500}, %rd675;
	shf.l.wrap.b32 	%r501, %r499, %r500, 1;
	shf.l.wrap.b32 	%r502, %r500, %r499, 1;
	mov.b64 	%rd691, {%r502, %r501};
	xor.b64  	%rd692, %rd691, %rd667;
	xor.b64  	%rd693, %rd1558, %rd692;
	st.local.u64 	[%rd3+8], %rd693;
	xor.b64  	%rd694, %rd1553, %rd692;
	st.local.u64 	[%rd3+48], %rd694;
	xor.b64  	%rd695, %rd1548, %rd692;
	st.local.u64 	[%rd3+88], %rd695;
	xor.b64  	%rd696, %rd1543, %rd692;
	st.local.u64 	[%rd3+128], %rd696;
	xor.b64  	%rd697, %rd1579, %rd692;
	st.local.u64 	[%rd3+168], %rd697;
	mov.b64 	{%r503, %r504}, %rd679;
	shf.l.wrap.b32 	%r505, %r503, %r504, 1;
	shf.l.wrap.b32 	%r506, %r504, %r503, 1;
	mov.b64 	%rd698, {%r506, %r505};
	xor.b64  	%rd699, %rd698, %rd671;
	xor.b64  	%rd700, %rd1557, %rd699;
	st.local.u64 	[%rd3+16], %rd700;
	xor.b64  	%rd701, %rd1552, %rd699;
	st.local.u64 	[%rd3+56], %rd701;
	xor.b64  	%rd702, %rd1547, %rd699;
	st.local.u64 	[%rd3+96], %rd702;
	xor.b64  	%rd703, %rd1575, %rd699;
	st.local.u64 	[%rd3+136], %rd703;
	xor.b64  	%rd704, %rd1574, %rd699;
	st.local.u64 	[%rd3+176], %rd704;
	mov.b64 	{%r507, %r508}, %rd683;
	shf.l.wrap.b32 	%r509, %r507, %r508, 1;
	shf.l.wrap.b32 	%r510, %r508, %r507, 1;
	mov.b64 	%rd705, {%r510, %r509};
	xor.b64  	%rd706, %rd705, %rd675;
	xor.b64  	%rd707, %rd1556, %rd706;
	st.local.u64 	[%rd3+24], %rd707;
	xor.b64  	%rd708, %rd1551, %rd706;
	st.local.u64 	[%rd3+64], %rd708;
	xor.b64  	%rd709, %rd1546, %rd706;
	st.local.u64 	[%rd3+104], %rd709;
	xor.b64  	%rd710, %rd1570, %rd706;
	st.local.u64 	[%rd3+144], %rd710;
	xor.b64  	%rd711, %rd1569, %rd706;
	st.local.u64 	[%rd3+184], %rd711;
	mov.b64 	{%r511, %r512}, %rd667;
	shf.l.wrap.b32 	%r513, %r511, %r512, 1;
	shf.l.wrap.b32 	%r514, %r512, %r511, 1;
	mov.b64 	%rd712, {%r514, %r513};
	xor.b64  	%rd713, %rd712, %rd679;
	xor.b64  	%rd714, %rd1555, %rd713;
	st.local.u64 	[%rd3+32], %rd714;
	xor.b64  	%rd715, %rd1550, %rd713;
	st.local.u64 	[%rd3+72], %rd715;
	xor.b64  	%rd716, %rd1545, %rd713;
	st.local.u64 	[%rd3+112], %rd716;
	xor.b64  	%rd717, %rd1565, %rd713;
	st.local.u64 	[%rd3+152], %rd717;
	xor.b64  	%rd718, %rd1564, %rd713;
	st.local.u64 	[%rd3+192], %rd718;
	mul.wide.s32 	%rd719, %r515, 8;
	add.s64 	%rd720, %rd3, %rd719;
	ld.local.u64 	%rd721, [%rd720];
	neg.s32 	%r517, %r516;
	and.b32  	%r518, %r517, 63;
	shr.u64 	%rd722, %rd693, %r518;
	and.b32  	%r519, %r516, 63;
	shl.b64 	%rd723, %rd693, %r519;
	or.b64  	%rd724, %rd723, %rd722;
	st.local.u64 	[%rd720], %rd724;
	ld.local.u64 	%rd725, [%rd24];
	neg.s32 	%r521, %r520;
	and.b32  	%r522, %r521, 63;
	shr.u64 	%rd726, %rd721, %r522;
	and.b32  	%r523, %r520, 63;
	shl.b64 	%rd727, %rd721, %r523;
	or.b64  	%rd728, %rd727, %rd726;
	st.local.u64 	[%rd24], %rd728;
	ld.local.u64 	%rd729, [%rd25];
	neg.s32 	%r525, %r524;
	and.b32  	%r526, %r525, 63;
	shr.u64 	%rd730, %rd725, %r526;
	and.b32  	%r527, %r524, 63;
	shl.b64 	%rd731, %rd725, %r527;
	or.b64  	%rd732, %rd731, %rd730;
	st.local.u64 	[%rd25], %rd732;
	ld.local.u64 	%rd733, [%rd26];
	neg.s32 	%r529, %r528;
	and.b32  	%r530, %r529, 63;
	shr.u64 	%rd734, %rd729, %r530;
	and.b32  	%r531, %r528, 63;
	shl.b64 	%rd735, %rd729, %r531;
	or.b64  	%rd736, %rd735, %rd734;
	st.local.u64 	[%rd26], %rd736;
	ld.local.u64 	%rd737, [%rd27];
	neg.s32 	%r533, %r532;
	and.b32  	%r534, %r533, 63;
	shr.u64 	%rd738, %rd733, %r534;
	and.b32  	%r535, %r532, 63;
	shl.b64 	%rd739, %rd733, %r535;
	or.b64  	%rd740, %rd739, %rd738;
	st.local.u64 	[%rd27], %rd740;
	ld.local.u64 	%rd741, [%rd28];
	neg.s32 	%r537, %r536;
	and.b32  	%r538, %r537, 63;
	shr.u64 	%rd742, %rd737, %r538;
	and.b32  	%r539, %r536, 63;
	shl.b64 	%rd743, %rd737, %r539;
	or.b64  	%rd744, %rd743, %rd742;
	st.local.u64 	[%rd28], %rd744;
	ld.local.u64 	%rd745, [%rd29];
	neg.s32 	%r541, %r540;
	and.b32  	%r542, %r541, 63;
	shr.u64 	%rd746, %rd741, %r542;
	and.b32  	%r543, %r540, 63;
	shl.b64 	%rd747, %rd741, %r543;
	or.b64  	%rd748, %rd747, %rd746;
	st.local.u64 	[%rd29], %rd748;
	mul.wide.s32 	%rd749, %r544, 8;
	add.s64 	%rd750, %rd3, %rd749;
	ld.local.u64 	%rd751, [%rd750];
	neg.s32 	%r546, %r545;
	and.b32  	%r547, %r546, 63;
	shr.u64 	%rd752, %rd745, %r547;
	and.b32  	%r548, %r545, 63;
	shl.b64 	%rd753, %rd745, %r548;
	or.b64  	%rd754, %rd753, %rd752;
	st.local.u64 	[%rd750], %rd754;
	ld.local.u64 	%rd755, [%rd30];
	neg.s32 	%r550, %r549;
	and.b32  	%r551, %r550, 63;
	shr.u64 	%rd756, %rd751, %r551;
	and.b32  	%r552, %r549, 63;
	shl.b64 	%rd757, %rd751, %r552;
	or.b64  	%rd758, %rd757, %rd756;
	st.local.u64 	[%rd30], %rd758;
	ld.local.u64 	%rd759, [%rd31];
	neg.s32 	%r554, %r553;
	and.b32  	%r555, %r554, 63;
	shr.u64 	%rd760, %rd755, %r555;
	and.b32  	%r556, %r553, 63;
	shl.b64 	%rd761, %rd755, %r556;
	or.b64  	%rd762, %rd761, %rd760;
	st.local.u64 	[%rd31], %rd762;
	ld.local.u64 	%rd763, [%rd32];
	neg.s32 	%r558, %r557;
	and.b32  	%r559, %r558, 63;
	shr.u64 	%rd764, %rd759, %r559;
	and.b32  	%r560, %r557, 63;
	shl.b64 	%rd765, %rd759, %r560;
	or.b64  	%rd766, %rd765, %rd764;
	st.local.u64 	[%rd32], %rd766;
	ld.local.u64 	%rd767, [%rd33];
	neg.s32 	%r562, %r561;
	and.b32  	%r563, %r562, 63;
	shr.u64 	%rd768, %rd763, %r563;
	and.b32  	%r564, %r561, 63;
	shl.b64 	%rd769, %rd763, %r564;
	or.b64  	%rd770, %rd769, %rd768;
	st.local.u64 	[%rd33], %rd770;
	mul.wide.s32 	%rd771, %r565, 8;
	add.s64 	%rd772, %rd3, %rd771;
	ld.local.u64 	%rd773, [%rd772];
	neg.s32 	%r567, %r566;
	and.b32  	%r568, %r567, 63;
	shr.u64 	%rd774, %rd767, %r568;
	and.b32  	%r569, %r566, 63;
	shl.b64 	%rd775, %rd767, %r569;
	or.b64  	%rd776, %rd775, %rd774;
	st.local.u64 	[%rd772], %rd776;
	ld.local.u64 	%rd777, [%rd34];
	neg.s32 	%r571, %r570;
	and.b32  	%r572, %r571, 63;
	shr.u64 	%rd778, %rd773, %r572;
	and.b32  	%r573, %r570, 63;
	shl.b64 	%rd779, %rd773, %r573;
	or.b64  	%rd780, %rd779, %rd778;
	st.local.u64 	[%rd34], %rd780;
	ld.local.u64 	%rd781, [%rd35];
	neg.s32 	%r575, %r574;
	and.b32  	%r576, %r575, 63;
	shr.u64 	%rd782, %rd777, %r576;
	and.b32  	%r577, %r574, 63;
	shl.b64 	%rd783, %rd777, %r577;
	or.b64  	%rd784, %rd783, %rd782;
	st.local.u64 	[%rd35], %rd784;
	ld.local.u64 	%rd785, [%rd36];
	neg.s32 	%r579, %r578;
	and.b32  	%r580, %r579, 63;
	shr.u64 	%rd786, %rd781, %r580;
	and.b32  	%r581, %r578, 63;
	shl.b64 	%rd787, %rd781, %r581;
	or.b64  	%rd788, %rd787, %rd786;
	st.local.u64 	[%rd36], %rd788;
	mul.wide.s32 	%rd789, %r582, 8;
	add.s64 	%rd790, %rd3, %rd789;
	ld.local.u64 	%rd791, [%rd790];
	neg.s32 	%r584, %r583;
	and.b32  	%r585, %r584, 63;
	shr.u64 	%rd792, %rd785, %r585;
	and.b32  	%r586, %r583, 63;
	shl.b64 	%rd793, %rd785, %r586;
	or.b64  	%rd794, %rd793, %rd792;
	st.local.u64 	[%rd790], %rd794;
	mul.wide.s32 	%rd795, %r587, 8;
	add.s64 	%rd796, %rd3, %rd795;
	ld.local.u64 	%rd797, [%rd796];
	neg.s32 	%r589, %r588;
	and.b32  	%r590, %r589, 63;
	shr.u64 	%rd798, %rd791, %r590;
	and.b32  	%r591, %r588, 63;
	shl.b64 	%rd799, %rd791, %r591;
	or.b64  	%rd800, %rd799, %rd798;
	st.local.u64 	[%rd796], %rd800;
	mul.wide.s32 	%rd801, %r592, 8;
	add.s64 	%rd802, %rd3, %rd801;
	ld.local.u64 	%rd803, [%rd802];
	neg.s32 	%r594, %r593;
	and.b32  	%r595, %r594, 63;
	shr.u64 	%rd804, %rd797, %r595;
	and.b32  	%r596, %r593, 63;
	shl.b64 	%rd805, %rd797, %r596;
	or.b64  	%rd806, %rd805, %rd804;
	st.local.u64 	[%rd802], %rd806;
	mul.wide.s32 	%rd807, %r597, 8;
	add.s64 	%rd808, %rd3, %rd807;
	ld.local.u64 	%rd809, [%rd808];
	neg.s32 	%r599, %r598;
	and.b32  	%r600, %r599, 63;
	shr.u64 	%rd810, %rd803, %r600;
	and.b32  	%r601, %r598, 63;
	shl.b64 	%rd811, %rd803, %r601;
	or.b64  	%rd812, %rd811, %rd810;
	st.local.u64 	[%rd808], %rd812;
	ld.local.u64 	%rd813, [%rd37];
	neg.s32 	%r603, %r602;
	and.b32  	%r604, %r603, 63;
	shr.u64 	%rd814, %rd809, %r604;
	and.b32  	%r605, %r602, 63;
	shl.b64 	%rd815, %rd809, %r605;
	or.b64  	%rd816, %rd815, %rd814;
	st.local.u64 	[%rd37], %rd816;
	ld.local.u64 	%rd817, [%rd38];
	neg.s32 	%r607, %r606;
	and.b32  	%r608, %r607, 63;
	shr.u64 	%rd818, %rd813, %r608;
	and.b32  	%r609, %r606, 63;
	shl.b64 	%rd819, %rd813, %r609;
	or.b64  	%rd820, %rd819, %rd818;
	st.local.u64 	[%rd38], %rd820;
	mul.wide.s32 	%rd821, %r610, 8;
	add.s64 	%rd822, %rd3, %rd821;
	ld.local.u64 	%rd823, [%rd822];
	neg.s32 	%r612, %r611;
	and.b32  	%r613, %r612, 63;
	shr.u64 	%rd824, %rd817, %r613;
	and.b32  	%r614, %r611, 63;
	shl.b64 	%rd825, %rd817, %r614;
	or.b64  	%rd826, %rd825, %rd824;
	st.local.u64 	[%rd822], %rd826;
	neg.s32 	%r616, %r615;
	and.b32  	%r617, %r616, 63;
	shr.u64 	%rd827, %rd823, %r617;
	and.b32  	%r618, %r615, 63;
	shl.b64 	%rd828, %rd823, %r618;
	or.b64  	%rd829, %rd828, %rd827;
	st.local.u64 	[%rd39], %rd829;
	ld.local.u64 	%rd830, [%rd3];
	ld.local.u64 	%rd831, [%rd3+8];
	ld.local.u64 	%rd832, [%rd3+16];
	ld.local.u64 	%rd833, [%rd3+24];
	ld.local.u64 	%rd834, [%rd3+32];
	not.b64 	%rd835, %rd831;
	and.b64  	%rd836, %rd832, %rd835;
	not.b64 	%rd837, %rd832;
	and.b64  	%rd838, %rd833, %rd837;
	xor.b64  	%rd1558, %rd838, %rd831;
	st.local.u64 	[%rd3+8], %rd1558;
	not.b64 	%rd839, %rd833;
	and.b64  	%rd840, %rd834, %rd839;
	xor.b64  	%rd1557, %rd840, %rd832;
	st.local.u64 	[%rd3+16], %rd1557;
	not.b64 	%rd841, %rd834;
	and.b64  	%rd842, %rd830, %rd841;
	xor.b64  	%rd1556, %rd842, %rd833;
	st.local.u64 	[%rd3+24], %rd1556;
	not.b64 	%rd843, %rd830;
	and.b64  	%rd844, %rd831, %rd843;
	xor.b64  	%rd1555, %rd844, %rd834;
	st.local.u64 	[%rd3+32], %rd1555;
	ld.local.u64 	%rd845, [%rd3+40];
	ld.local.u64 	%rd846, [%rd3+48];
	ld.local.u64 	%rd847, [%rd3+56];
	ld.local.u64 	%rd848, [%rd3+64];
	ld.local.u64 	%rd849, [%rd3+72];
	not.b64 	%rd850, %rd846;
	and.b64  	%rd851, %rd847, %rd850;
	xor.b64  	%rd1554, %rd851, %rd845;
	st.local.u64 	[%rd3+40], %rd1554;
	not.b64 	%rd852, %rd847;
	and.b64  	%rd853, %rd848, %rd852;
	xor.b64  	%rd1553, %rd853, %rd846;
	st.local.u64 	[%rd3+48], %rd1553;
	not.b64 	%rd854, %rd848;
	and.b64  	%rd855, %rd849, %rd854;
	xor.b64  	%rd1552, %rd855, %rd847;
	st.local.u64 	[%rd3+56], %rd1552;
	not.b64 	%rd856, %rd849;
	and.b64  	%rd857, %rd845, %rd856;
	xor.b64  	%rd1551, %rd857, %rd848;
	st.local.u64 	[%rd3+64], %rd1551;
	not.b64 	%rd858, %rd845;
	and.b64  	%rd859, %rd846, %rd858;
	xor.b64  	%rd1550, %rd859, %rd849;
	st.local.u64 	[%rd3+72], %rd1550;
	ld.local.u64 	%rd860, [%rd3+80];
	ld.local.u64 	%rd861, [%rd3+88];
	ld.local.u64 	%rd862, [%rd3+96];
	ld.local.u64 	%rd863, [%rd3+104];
	ld.local.u64 	%rd864, [%rd3+112];
	not.b64 	%rd865, %rd861;
	and.b64  	%rd866, %rd862, %rd865;
	xor.b64  	%rd1549, %rd866, %rd860;
	st.local.u64 	[%rd3+80], %rd1549;
	not.b64 	%rd867, %rd862;
	and.b64  	%rd868, %rd863, %rd867;
	xor.b64  	%rd1548, %rd868, %rd861;
	st.local.u64 	[%rd3+88], %rd1548;
	not.b64 	%rd869, %rd863;
	and.b64  	%rd870, %rd864, %rd869;
	xor.b64  	%rd1547, %rd870, %rd862;
	st.local.u64 	[%rd3+96], %rd1547;
	not.b64 	%rd871, %rd864;
	and.b64  	%rd872, %rd860, %rd871;
	xor.b64  	%rd1546, %rd872, %rd863;
	st.local.u64 	[%rd3+104], %rd1546;
	not.b64 	%rd873, %rd860;
	and.b64  	%rd874, %rd861, %rd873;
	xor.b64  	%rd1545, %rd874, %rd864;
	st.local.u64 	[%rd3+112], %rd1545;
	ld.local.u64 	%rd875, [%rd3+120];
	ld.local.u64 	%rd876, [%rd3+128];
	ld.local.u64 	%rd877, [%rd3+136];
	ld.local.u64 	%rd878, [%rd3+144];
	ld.local.u64 	%rd879, [%rd3+152];
	not.b64 	%rd880, %rd876;
	and.b64  	%rd881, %rd877, %rd880;
	xor.b64  	%rd1544, %rd881, %rd875;
	st.local.u64 	[%rd3+120], %rd1544;
	not.b64 	%rd882, %rd877;
	and.b64  	%rd883, %rd878, %rd882;
	xor.b64  	%rd1543, %rd883, %rd876;
	st.local.u64 	[%rd3+128], %rd1543;
	not.b64 	%rd884, %rd878;
	and.b64  	%rd885, %rd879, %rd884;
	xor.b64  	%rd1575, %rd885, %rd877;
	st.local.u64 	[%rd3+136], %rd1575;
	not.b64 	%rd886, %rd879;
	and.b64  	%rd887, %rd875, %rd886;
	xor.b64  	%rd1570, %rd887, %rd878;
	st.local.u64 	[%rd3+144], %rd1570;
	not.b64 	%rd888, %rd875;
	and.b64  	%rd889, %rd876, %rd888;
	xor.b64  	%rd1565, %rd889, %rd879;
	st.local.u64 	[%rd3+152], %rd1565;
	ld.local.u64 	%rd890, [%rd3+160];
	ld.local.u64 	%rd891, [%rd3+168];
	ld.local.u64 	%rd892, [%rd3+176];
	ld.local.u64 	%rd893, [%rd3+184];
	ld.local.u64 	%rd894, [%rd3+192];
	not.b64 	%rd895, %rd891;
	and.b64  	%rd896, %rd892, %rd895;
	xor.b64  	%rd1584, %rd896, %rd890;
	st.local.u64 	[%rd3+160], %rd1584;
	not.b64 	%rd897, %rd892;
	and.b64  	%rd898, %rd893, %rd897;
	xor.b64  	%rd1579, %rd898, %rd891;
	st.local.u64 	[%rd3+168], %rd1579;
	not.b64 	%rd899, %rd893;
	and.b64  	%rd900, %rd894, %rd899;
	xor.b64  	%rd1574, %rd900, %rd892;
	st.local.u64 	[%rd3+176], %rd1574;
	not.b64 	%rd901, %rd894;
	and.b64  	%rd902, %rd890, %rd901;
	xor.b64  	%rd1569, %rd902, %rd893;
	st.local.u64 	[%rd3+184], %rd1569;
	not.b64 	%rd903, %rd890;
	and.b64  	%rd904, %rd891, %rd903;
	xor.b64  	%rd1564, %rd904, %rd894;
	st.local.u64 	[%rd3+192], %rd1564;
	ld.const.u64 	%rd905, [%rd1563];
	xor.b64  	%rd906, %rd836, %rd905;
	xor.b64  	%rd1559, %rd906, %rd830;
	st.local.u64 	[%rd3], %rd1559;
	add.s32 	%r971, %r971, 1;
	add.s64 	%rd1563, %rd1563, 8;
	setp.ne.s32 	%p11, %r971, 24;
	@%p11 bra 	$L__BB3_19;
	add.s64 	%rd1615, %rd1615, 136;
	add.s64 	%rd1614, %rd1614, -136;
	add.s64 	%rd1562, %rd1562, 136;
	setp.gt.u64 	%p12, %rd1614, 135;
	@%p12 bra 	$L__BB3_18;
$L__BB3_21:
	mov.b32 	%r619, 0;
	st.local.v4.b32 	[%rd2], {%r619, %r619, %r619, %r619};
	st.local.v4.b32 	[%rd2+16], {%r619, %r619, %r619, %r619};
	st.local.v4.b32 	[%rd2+32], {%r619, %r619, %r619, %r619};
	st.local.v4.b32 	[%rd2+48], {%r619, %r619, %r619, %r619};
	st.local.v4.b32 	[%rd2+64], {%r619, %r619, %r619, %r619};
	st.local.v4.b32 	[%rd2+80], {%r619, %r619, %r619, %r619};
	st.local.v4.b32 	[%rd2+96], {%r619, %r619, %r619, %r619};
	st.local.v4.b32 	[%rd2+112], {%r619, %r619, %r619, %r619};
	st.local.v2.b32 	[%rd2+128], {%r619, %r619};
	setp.eq.s64 	%p13, %rd1614, 0;
	@%p13 bra 	$L__BB3_34;
	and.b64  	%rd167, %rd1614, 15;
	setp.lt.u64 	%p14, %rd1614, 16;
	mov.b64 	%rd1620, 0;
	@%p14 bra 	$L__BB3_25;
	and.b64  	%rd1620, %rd1614, -16;
	add.s64 	%rd1616, %rd1615, 7;
	mov.u64 	%rd1617, %rd2;
	mov.u64 	%rd1618, %rd1620;
$L__BB3_24:
	.pragma "nounroll";
	ld.local.u8 	%r620, [%rd1616+8];
	ld.local.u8 	%r621, [%rd1616+7];
	prmt.b32 	%r622, %r621, %r620, 0x3340U;
	ld.local.u8 	%r623, [%rd1616+6];
	ld.local.u8 	%r624, [%rd1616+5];
	prmt.b32 	%r625, %r624, %r623, 0x3340U;
	prmt.b32 	%r626, %r625, %r622, 0x5410U;
	ld.local.u8 	%r627, [%rd1616+4];
	ld.local.u8 	%r628, [%rd1616+3];
	prmt.b32 	%r629, %r628, %r627, 0x3340U;
	ld.local.u8 	%r630, [%rd1616+2];
	ld.local.u8 	%r631, [%rd1616+1];
	prmt.b32 	%r632, %r631, %r630, 0x3340U;
	prmt.b32 	%r633, %r632, %r629, 0x5410U;
	ld.local.u8 	%r634, [%rd1616];
	ld.local.u8 	%r635, [%rd1616+-1];
	prmt.b32 	%r636, %r635, %r634, 0x3340U;
	ld.local.u8 	%r637, [%rd1616+-2];
	ld.local.u8 	%r638, [%rd1616+-3];
	prmt.b32 	%r639, %r638, %r637, 0x3340U;
	prmt.b32 	%r640, %r639, %r636, 0x5410U;
	ld.local.u8 	%r641, [%rd1616+-4];
	ld.local.u8 	%r642, [%rd1616+-5];
	prmt.b32 	%r643, %r642, %r641, 0x3340U;
	ld.local.u8 	%r644, [%rd1616+-6];
	ld.local.u8 	%r645, [%rd1616+-7];
	prmt.b32 	%r646, %r645, %r644, 0x3340U;
	prmt.b32 	%r647, %r646, %r643, 0x5410U;
	st.local.v4.b32 	[%rd1617], {%r647, %r640, %r633, %r626};
	add.s64 	%rd1618, %rd1618, -16;
	add.s64 	%rd1617, %rd1617, 16;
	add.s64 	%rd1616, %rd1616, 16;
	setp.ne.s64 	%p15, %rd1618, 0;
	@%p15 bra 	$L__BB3_24;
$L__BB3_25:
	setp.eq.s64 	%p16, %rd167, 0;
	@%p16 bra 	$L__BB3_34;
	and.b64  	%rd177, %rd1614, 7;
	setp.lt.u64 	%p17, %rd167, 8;
	@%p17 bra 	$L__BB3_28;
	add.s64 	%rd908, %rd1615, %rd1620;
	ld.local.u8 	%rs89, [%rd908];
	add.s64 	%rd909, %rd2, %rd1620;
	st.local.u8 	[%rd909], %rs89;
	ld.local.u8 	%rs90, [%rd908+1];
	st.local.u8 	[%rd909+1], %rs90;
	ld.local.u8 	%rs91, [%rd908+2];
	st.local.u8 	[%rd909+2], %rs91;
	ld.local.u8 	%rs92, [%rd908+3];
	st.local.u8 	[%rd909+3], %rs92;
	ld.local.u8 	%rs93, [%rd908+4];
	st.local.u8 	[%rd909+4], %rs93;
	ld.local.u8 	%rs94, [%rd908+5];
	st.local.u8 	[%rd909+5], %rs94;
	ld.local.u8 	%rs95, [%rd908+6];
	st.local.u8 	[%rd909+6], %rs95;
	ld.local.u8 	%rs96, [%rd908+7];
	st.local.u8 	[%rd909+7], %rs96;
	add.s64 	%rd1620, %rd1620, 8;
$L__BB3_28:
	setp.eq.s64 	%p18, %rd177, 0;
	@%p18 bra 	$L__BB3_34;
	and.b64  	%rd1622, %rd1614, 3;
	setp.lt.u64 	%p19, %rd177, 4;
	@%p19 bra 	$L__BB3_31;
	add.s64 	%rd910, %rd1615, %rd1620;
	ld.local.u8 	%rs97, [%rd910];
	add.s64 	%rd911, %rd2, %rd1620;
	st.local.u8 	[%rd911], %rs97;
	ld.local.u8 	%rs98, [%rd910+1];
	st.local.u8 	[%rd911+1], %rs98;
	ld.local.u8 	%rs99, [%rd910+2];
	st.local.u8 	[%rd911+2], %rs99;
	ld.local.u8 	%rs100, [%rd910+3];
	st.local.u8 	[%rd911+3], %rs100;
	add.s64 	%rd1620, %rd1620, 4;
$L__BB3_31:
	setp.eq.s64 	%p20, %rd1622, 0;
	@%p20 bra 	$L__BB3_34;
	add.s64 	%rd1624, %rd2, %rd1620;
	add.s64 	%rd1623, %rd1615, %rd1620;
$L__BB3_33:
	.pragma "nounroll";
	ld.local.u8 	%rs101, [%rd1623];
	st.local.u8 	[%rd1624], %rs101;
	add.s64 	%rd1624, %rd1624, 1;
	add.s64 	%rd1623, %rd1623, 1;
	add.s64 	%rd1622, %rd1622, -1;
	setp.ne.s64 	%p21, %rd1622, 0;
	@%p21 bra 	$L__BB3_33;
$L__BB3_34:
	add.s64 	%rd913, %rd2, %rd1614;
	mov.b16 	%rs102, 31;
	st.local.u8 	[%rd913], %rs102;
	ld.local.v2.b32 	{%r649, %r650}, [%rd2+128];
	bfe.u32 	%r651, %r650, 16, 8;
	bfe.u32 	%r652, %r650, 8, 8;
	bfe.u32 	%r653, %r650, 0, 8;
	bfe.u32 	%r654, %r650, 24, 8;
	cvt.u16.u32 	%rs103, %r654;
	or.b16  	%rs104, %rs103, 128;
	st.local.u8 	[%rd2+135], %rs104;
	ld.local.v4.b32 	{%r655, %r656, %r657, %r658}, [%rd2];
	bfe.u32 	%r659, %r658, 24, 8;
	bfe.u32 	%r660, %r658, 16, 8;
	bfe.u32 	%r661, %r658, 8, 8;
	bfe.u32 	%r662, %r658, 0, 8;
	bfe.u32 	%r663, %r657, 0, 8;
	bfe.u32 	%r664, %r656, 24, 8;
	bfe.u32 	%r665, %r656, 16, 8;
	bfe.u32 	%r666, %r656, 8, 8;
	bfe.u32 	%r667, %r656, 0, 8;
	ld.local.u32 	%rd914, [%rd2];
	cvt.u64.u32 	%rd915, %r667;
	shl.b64 	%rd916, %rd915, 32;
	and.b64  	%rd917, %rd916, 1095216660480;
	or.b64  	%rd918, %rd917, %rd914;
	cvt.u64.u32 	%rd919, %r666;
	shl.b64 	%rd920, %rd919, 40;
	and.b64  	%rd921, %rd920, 280375465082880;
	or.b64  	%rd922, %rd921, %rd918;
	cvt.u64.u32 	%rd923, %r665;
	shl.b64 	%rd924, %rd923, 48;
	and.b64  	%rd925, %rd924, 71776119061217280;
	or.b64  	%rd926, %rd925, %rd922;
	cvt.u64.u32 	%rd927, %r664;
	shl.b64 	%rd928, %rd927, 56;
	or.b64  	%rd929, %rd928, %rd926;
	xor.b64  	%rd1650, %rd1559, %rd929;
	cvt.u64.u32 	%rd930, %r663;
	and.b64  	%rd931, %rd930, 255;
	bfe.u32 	%r668, %r657, 8, 8;
	mul.wide.u32 	%rd932, %r668, 256;
	or.b64  	%rd933, %rd932, %rd931;
	bfe.u32 	%r669, %r657, 16, 8;
	mul.wide.u32 	%rd934, %r669, 65536;
	or.b64  	%rd935, %rd934, %rd933;
	bfe.u32 	%r670, %r657, 24, 8;
	mul.wide.u32 	%rd936, %r670, 16777216;
	or.b64  	%rd937, %rd936, %rd935;
	cvt.u64.u32 	%rd938, %r662;
	shl.b64 	%rd939, %rd938, 32;
	and.b64  	%rd940, %rd939, 1095216660480;
	or.b64  	%rd941, %rd940, %rd937;
	cvt.u64.u32 	%rd942, %r661;
	shl.b64 	%rd943, %rd942, 40;
	and.b64  	%rd944, %rd943, 280375465082880;
	or.b64  	%rd945, %rd944, %rd941;
	cvt.u64.u32 	%rd946, %r660;
	shl.b64 	%rd947, %rd946, 48;
	and.b64  	%rd948, %rd947, 71776119061217280;
	or.b64  	%rd949, %rd948, %rd945;
	cvt.u64.u32 	%rd950, %r659;
	shl.b64 	%rd951, %rd950, 56;
	or.b64  	%rd952, %rd951, %rd949;
	xor.b64  	%rd1645, %rd1558, %rd952;
	ld.local.v4.b32 	{%r671, %r672, %r673, %r674}, [%rd2+16];
	bfe.u32 	%r675, %r674, 24, 8;
	bfe.u32 	%r676, %r674, 16, 8;
	bfe.u32 	%r677, %r674, 8, 8;
	bfe.u32 	%r678, %r674, 0, 8;
	bfe.u32 	%r679, %r673, 0, 8;
	bfe.u32 	%r680, %r672, 24, 8;
	bfe.u32 	%r681, %r672, 16, 8;
	bfe.u32 	%r682, %r672, 8, 8;
	bfe.u32 	%r683, %r672, 0, 8;
	ld.local.u32 	%rd953, [%rd2+16];
	cvt.u64.u32 	%rd954, %r683;
	shl.b64 	%rd955, %rd954, 32;
	and.b64  	%rd956, %rd955, 1095216660480;
	or.b64  	%rd957, %rd956, %rd953;
	cvt.u64.u32 	%rd958, %r682;
	shl.b64 	%rd959, %rd958, 40;
	and.b64  	%rd960, %rd959, 280375465082880;
	or.b64  	%rd961, %rd960, %rd957;
	cvt.u64.u32 	%rd962, %r681;
	shl.b64 	%rd963, %rd962, 48;
	and.b64  	%rd964, %rd963, 71776119061217280;
	or.b64  	%rd965, %rd964, %rd961;
	cvt.u64.u32 	%rd966, %r680;
	shl.b64 	%rd967, %rd966, 56;
	or.b64  	%rd968, %rd967, %rd965;
	xor.b64  	%rd1640, %rd1557, %rd968;
	cvt.u64.u32 	%rd969, %r679;
	and.b64  	%rd970, %rd969, 255;
	bfe.u32 	%r684, %r673, 8, 8;
	mul.wide.u32 	%rd971, %r684, 256;
	or.b64  	%rd972, %rd971, %rd970;
	bfe.u32 	%r685, %r673, 16, 8;
	mul.wide.u32 	%rd973, %r685, 65536;
	or.b64  	%rd974, %rd973, %rd972;
	bfe.u32 	%r686, %r673, 24, 8;
	mul.wide.u32 	%rd975, %r686, 16777216;
	or.b64  	%rd976, %rd975, %rd974;
	cvt.u64.u32 	%rd977, %r678;
	shl.b64 	%rd978, %rd977, 32;
	and.b64  	%rd979, %rd978, 1095216660480;
	or.b64  	%rd980, %rd979, %rd976;
	cvt.u64.u32 	%rd981, %r677;
	shl.b64 	%rd982, %rd981, 40;
	and.b64  	%rd983, %rd982, 280375465082880;
	or.b64  	%rd984, %rd983, %rd980;
	cvt.u64.u32 	%rd985, %r676;
	shl.b64 	%rd986, %rd985, 48;
	and.b64  	%rd987, %rd986, 71776119061217280;
	or.b64  	%rd988, %rd987, %rd984;
	cvt.u64.u32 	%rd989, %r675;
	shl.b64 	%rd990, %rd989, 56;
	or.b64  	%rd991, %rd990, %rd988;
	xor.b64  	%rd1635, %rd1556, %rd991;
	ld.local.v4.b32 	{%r687, %r688, %r689, %r690}, [%rd2+32];
	bfe.u32 	%r691, %r690, 24, 8;
	bfe.u32 	%r692, %r690, 16, 8;
	bfe.u32 	%r693, %r690, 8, 8;
	bfe.u32 	%r694, %r690, 0, 8;
	bfe.u32 	%r695, %r689, 0, 8;
	bfe.u32 	%r696, %r688, 24, 8;
	bfe.u32 	%r697, %r688, 16, 8;
	bfe.u32 	%r698, %r688, 8, 8;
	bfe.u32 	%r699, %r688, 0, 8;
	ld.local.u32 	%rd992, [%rd2+32];
	cvt.u64.u32 	%rd993, %r699;
	shl.b64 	%rd994, %rd993, 32;
	and.b64  	%rd995, %rd994, 1095216660480;
	or.b64  	%rd996, %rd995, %rd992;
	cvt.u64.u32 	%rd997, %r698;
	shl.b64 	%rd998, %rd997, 40;
	and.b64  	%rd999, %rd998, 280375465082880;
	or.b64  	%rd1000, %rd999, %rd996;
	cvt.u64.u32 	%rd1001, %r697;
	shl.b64 	%rd1002, %rd1001, 48;
	and.b64  	%rd1003, %rd1002, 71776119061217280;
	or.b64  	%rd1004, %rd1003, %rd1000;
	cvt.u64.u32 	%rd1005, %r696;
	shl.b64 	%rd1006, %rd1005, 56;
	or.b64  	%rd1007, %rd1006, %rd1004;
	xor.b64  	%rd1630, %rd1555, %rd1007;
	cvt.u64.u32 	%rd1008, %r695;
	and.b64  	%rd1009, %rd1008, 255;
	bfe.u32 	%r700, %r689, 8, 8;
	mul.wide.u32 	%rd1010, %r700, 256;
	or.b64  	%rd1011, %rd1010, %rd1009;
	bfe.u32 	%r701, %r689, 16, 8;
	mul.wide.u32 	%rd1012, %r701, 65536;
	or.b64  	%rd1013, %rd1012, %rd1011;
	bfe.u32 	%r702, %r689, 24, 8;
	mul.wide.u32 	%rd1014, %r702, 16777216;
	or.b64  	%rd1015, %rd1014, %rd1013;
	cvt.u64.u32 	%rd1016, %r694;
	shl.b64 	%rd1017, %rd1016, 32;
	and.b64  	%rd1018, %rd1017, 1095216660480;
	or.b64  	%rd1019, %rd1018, %rd1015;
	cvt.u64.u32 	%rd1020, %r693;
	shl.b64 	%rd1021, %rd1020, 40;
	and.b64  	%rd1022, %rd1021, 280375465082880;
	or.b64  	%rd1023, %rd1022, %rd1019;
	cvt.u64.u32 	%rd1024, %r692;
	shl.b64 	%rd1025, %rd1024, 48;
	and.b64  	%rd1026, %rd1025, 71776119061217280;
	or.b64  	%rd1027, %rd1026, %rd1023;
	cvt.u64.u32 	%rd1028, %r691;
	shl.b64 	%rd1029, %rd1028, 56;
	or.b64  	%rd1030, %rd1029, %rd1027;
	xor.b64  	%rd1649, %rd1554, %rd1030;
	ld.local.v4.b32 	{%r703, %r704, %r705, %r706}, [%rd2+48];
	bfe.u32 	%r707, %r706, 24, 8;
	bfe.u32 	%r708, %r706, 16, 8;
	bfe.u32 	%r709, %r706, 8, 8;
	bfe.u32 	%r710, %r706, 0, 8;
	bfe.u32 	%r711, %r705, 0, 8;
	bfe.u32 	%r712, %r704, 24, 8;
	bfe.u32 	%r713, %r704, 16, 8;
	bfe.u32 	%r714, %r704, 8, 8;
	bfe.u32 	%r715, %r704, 0, 8;
	ld.local.u32 	%rd1031, [%rd2+48];
	cvt.u64.u32 	%rd1032, %r715;
	shl.b64 	%rd1033, %rd1032, 32;
	and.b64  	%rd1034, %rd1033, 1095216660480;
	or.b64  	%rd1035, %rd1034, %rd1031;
	cvt.u64.u32 	%rd1036, %r714;
	shl.b64 	%rd1037, %rd1036, 40;
	and.b64  	%rd1038, %rd1037, 280375465082880;
	or.b64  	%rd1039, %rd1038, %rd1035;
	cvt.u64.u32 	%rd1040, %r713;
	shl.b64 	%rd1041, %rd1040, 48;
	and.b64  	%rd1042, %rd1041, 71776119061217280;
	or.b64  	%rd1043, %rd1042, %rd1039;
	cvt.u64.u32 	%rd1044, %r712;
	shl.b64 	%rd1045, %rd1044, 56;
	or.b64  	%rd1046, %rd1045, %rd1043;
	xor.b64  	%rd1644, %rd1553, %rd1046;
	cvt.u64.u32 	%rd1047, %r711;
	and.b64  	%rd1048, %rd1047, 255;
	bfe.u32 	%r716, %r705, 8, 8;
	mul.wide.u32 	%rd1049, %r716, 256;
	or.b64  	%rd1050, %rd1049, %rd1048;
	bfe.u32 	%r717, %r705, 16, 8;
	mul.wide.u32 	%rd1051, %r717, 65536;
	or.b64  	%rd1052, %rd1051, %rd1050;
	bfe.u32 	%r718, %r705, 24, 8;
	mul.wide.u32 	%rd1053, %r718, 16777216;
	or.b64  	%rd1054, %rd1053, %rd1052;
	cvt.u64.u32 	%rd1055, %r710;
	shl.b64 	%rd1056, %rd1055, 32;
	and.b64  	%rd1057, %rd1056, 1095216660480;
	or.b64  	%rd1058, %rd1057, %rd1054;
	cvt.u64.u32 	%rd1059, %r709;
	shl.b64 	%rd1060, %rd1059, 40;
	and.b64  	%rd1061, %rd1060, 280375465082880;
	or.b64  	%rd1062, %rd1061, %rd1058;
	cvt.u64.u32 	%rd1063, %r708;
	shl.b64 	%rd1064, %rd1063, 48;
	and.b64  	%rd1065, %rd1064, 71776119061217280;
	or.b64  	%rd1066, %rd1065, %rd1062;
	cvt.u64.u32 	%rd1067, %r707;
	shl.b64 	%rd1068, %rd1067, 56;
	or.b64  	%rd1069, %rd1068, %rd1066;
	xor.b64  	%rd1639, %rd1552, %rd1069;
	ld.local.v4.b32 	{%r719, %r720, %r721, %r722}, [%rd2+64];
	bfe.u32 	%r723, %r722, 24, 8;
	bfe.u32 	%r724, %r722, 16, 8;
	bfe.u32 	%r725, %r722, 8, 8;
	bfe.u32 	%r726, %r722, 0, 8;
	bfe.u32 	%r727, %r721, 0, 8;
	bfe.u32 	%r728, %r720, 24, 8;
	bfe.u32 	%r729, %r720, 16, 8;
	bfe.u32 	%r730, %r720, 8, 8;
	bfe.u32 	%r731, %r720, 0, 8;
	ld.local.u32 	%rd1070, [%rd2+64];
	cvt.u64.u32 	%rd1071, %r731;
	shl.b64 	%rd1072, %rd1071, 32;
	and.b64  	%rd1073, %rd1072, 1095216660480;
	or.b64  	%rd1074, %rd1073, %rd1070;
	cvt.u64.u32 	%rd1075, %r730;
	shl.b64 	%rd1076, %rd1075, 40;
	and.b64  	%rd1077, %rd1076, 280375465082880;
	or.b64  	%rd1078, %rd1077, %rd1074;
	cvt.u64.u32 	%rd1079, %r729;
	shl.b64 	%rd1080, %rd1079, 48;
	and.b64  	%rd1081, %rd1080, 71776119061217280;
	or.b64  	%rd1082, %rd1081, %rd1078;
	cvt.u64.u32 	%rd1083, %r728;
	shl.b64 	%rd1084, %rd1083, 56;
	or.b64  	%rd1085, %rd1084, %rd1082;
	xor.b64  	%rd1634, %rd1551, %rd1085;
	cvt.u64.u32 	%rd1086, %r727;
	and.b64  	%rd1087, %rd1086, 255;
	bfe.u32 	%r732, %r721, 8, 8;
	mul.wide.u32 	%rd1088, %r732, 256;
	or.b64  	%rd1089, %rd1088, %rd1087;
	bfe.u32 	%r733, %r721, 16, 8;
	mul.wide.u32 	%rd1090, %r733, 65536;
	or.b64  	%rd1091, %rd1090, %rd1089;
	bfe.u32 	%r734, %r721, 24, 8;
	mul.wide.u32 	%rd1092, %r734, 16777216;
	or.b64  	%rd1093, %rd1092, %rd1091;
	cvt.u64.u32 	%rd1094, %r726;
	shl.b64 	%rd1095, %rd1094, 32;
	and.b64  	%rd1096, %rd1095, 1095216660480;
	or.b64  	%rd1097, %rd1096, %rd1093;
	cvt.u64.u32 	%rd1098, %r725;
	shl.b64 	%rd1099, %rd1098, 40;
	and.b64  	%rd1100, %rd1099, 280375465082880;
	or.b64  	%rd1101, %rd1100, %rd1097;
	cvt.u64.u32 	%rd1102, %r724;
	shl.b64 	%rd1103, %rd1102, 48;
	and.b64  	%rd1104, %rd1103, 71776119061217280;
	or.b64  	%rd1105, %rd1104, %rd1101;
	cvt.u64.u32 	%rd1106, %r723;
	shl.b64 	%rd1107, %rd1106, 56;
	or.b64  	%rd1108, %rd1107, %rd1105;
	xor.b64  	%rd1629, %rd1550, %rd1108;
	ld.local.v4.b32 	{%r735, %r736, %r737, %r738}, [%rd2+80];
	bfe.u32 	%r739, %r738, 24, 8;
	bfe.u32 	%r740, %r738, 16, 8;
	bfe.u32 	%r741, %r738, 8, 8;
	bfe.u32 	%r742, %r738, 0, 8;
	bfe.u32 	%r743, %r737, 0, 8;
	bfe.u32 	%r744, %r736, 24, 8;
	bfe.u32 	%r745, %r736, 16, 8;
	bfe.u32 	%r746, %r736, 8, 8;
	bfe.u32 	%r747, %r736, 0, 8;
	ld.local.u32 	%rd1109, [%rd2+80];
	cvt.u64.u32 	%rd1110, %r747;
	shl.b64 	%rd1111, %rd1110, 32;
	and.b64  	%rd1112, %rd1111, 1095216660480;
	or.b64  	%rd1113, %rd1112, %rd1109;
	cvt.u64.u32 	%rd1114, %r746;
	shl.b64 	%rd1115, %rd1114, 40;
	and.b64  	%rd1116, %rd1115, 280375465082880;
	or.b64  	%rd1117, %rd1116, %rd1113;
	cvt.u64.u32 	%rd1118, %r745;
	shl.b64 	%rd1119, %rd1118, 48;
	and.b64  	%rd1120, %rd1119, 71776119061217280;
	or.b64  	%rd1121, %rd1120, %rd1117;
	cvt.u64.u32 	%rd1122, %r744;
	shl.b64 	%rd1123, %rd1122, 56;
	or.b64  	%rd1124, %rd1123, %rd1121;
	xor.b64  	%rd1648, %rd1549, %rd1124;
	cvt.u64.u32 	%rd1125, %r743;
	and.b64  	%rd1126, %rd1125, 255;
	bfe.u32 	%r748, %r737, 8, 8;
	mul.wide.u32 	%rd1127, %r748, 256;
	or.b64  	%rd1128, %rd1127, %rd1126;
	bfe.u32 	%r749, %r737, 16, 8;
	mul.wide.u32 	%rd1129, %r749, 65536;
	or.b64  	%rd1130, %rd1129, %rd1128;
	bfe.u32 	%r750, %r737, 24, 8;
	mul.wide.u32 	%rd1131, %r750, 16777216;
	or.b64  	%rd1132, %rd1131, %rd1130;
	cvt.u64.u32 	%rd1133, %r742;
	shl.b64 	%rd1134, %rd1133, 32;
	and.b64  	%rd1135, %rd1134, 1095216660480;
	or.b64  	%rd1136, %rd1135, %rd1132;
	cvt.u64.u32 	%rd1137, %r741;
	shl.b64 	%rd1138, %rd1137, 40;
	and.b64  	%rd1139, %rd1138, 280375465082880;
	or.b64  	%rd1140, %rd1139, %rd1136;
	cvt.u64.u32 	%rd1141, %r740;
	shl.b64 	%rd1142, %rd1141, 48;
	and.b64  	%rd1143, %rd1142, 71776119061217280;
	or.b64  	%rd1144, %rd1143, %rd1140;
	cvt.u64.u32 	%rd1145, %r739;
	shl.b64 	%rd1146, %rd1145, 56;
	or.b64  	%rd1147, %rd1146, %rd1144;
	xor.b64  	%rd1643, %rd1548, %rd1147;
	ld.local.v4.b32 	{%r751, %r752, %r753, %r754}, [%rd2+96];
	bfe.u32 	%r755, %r754, 24, 8;
	bfe.u32 	%r756, %r754, 16, 8;
	bfe.u32 	%r757, %r754, 8, 8;
	bfe.u32 	%r758, %r754, 0, 8;
	bfe.u32 	%r759, %r753, 0, 8;
	bfe.u32 	%r760, %r752, 24, 8;
	bfe.u32 	%r761, %r752, 16, 8;
	bfe.u32 	%r762, %r752, 8, 8;
	bfe.u32 	%r763, %r752, 0, 8;
	ld.local.u32 	%rd1148, [%rd2+96];
	cvt.u64.u32 	%rd1149, %r763;
	shl.b64 	%rd1150, %rd1149, 32;
	and.b64  	%rd1151, %rd1150, 1095216660480;
	or.b64  	%rd1152, %rd1151, %rd1148;
	cvt.u64.u32 	%rd1153, %r762;
	shl.b64 	%rd1154, %rd1153, 40;
	and.b64  	%rd1155, %rd1154, 280375465082880;
	or.b64  	%rd1156, %rd1155, %rd1152;
	cvt.u64.u32 	%rd1157, %r761;
	shl.b64 	%rd1158, %rd1157, 48;
	and.b64  	%rd1159, %rd1158, 71776119061217280;
	or.b64  	%rd1160, %rd1159, %rd1156;
	cvt.u64.u32 	%rd1161, %r760;
	shl.b64 	%rd1162, %rd1161, 56;
	or.b64  	%rd1163, %rd1162, %rd1160;
	xor.b64  	%rd1638, %rd1547, %rd1163;
	cvt.u64.u32 	%rd1164, %r759;
	and.b64  	%rd1165, %rd1164, 255;
	bfe.u32 	%r764, %r753, 8, 8;
	mul.wide.u32 	%rd1166, %r764, 256;
	or.b64  	%rd1167, %rd1166, %rd1165;
	bfe.u32 	%r765, %r753, 16, 8;
	mul.wide.u32 	%rd1168, %r765, 65536;
	or.b64  	%rd1169, %rd1168, %rd1167;
	bfe.u32 	%r766, %r753, 24, 8;
	mul.wide.u32 	%rd1170, %r766, 16777216;
	or.b64  	%rd1171, %rd1170, %rd1169;
	cvt.u64.u32 	%rd1172, %r758;
	shl.b64 	%rd1173, %rd1172, 32;
	and.b64  	%rd1174, %rd1173, 1095216660480;
	or.b64  	%rd1175, %rd1174, %rd1171;
	cvt.u64.u32 	%rd1176, %r757;
	shl.b64 	%rd1177, %rd1176, 40;
	and.b64  	%rd1178, %rd1177, 280375465082880;
	or.b64  	%rd1179, %rd1178, %rd1175;
	cvt.u64.u32 	%rd1180, %r756;
	shl.b64 	%rd1181, %rd1180, 48;
	and.b64  	%rd1182, %rd1181, 71776119061217280;
	or.b64  	%rd1183, %rd1182, %rd1179;
	cvt.u64.u32 	%rd1184, %r755;
	shl.b64 	%rd1185, %rd1184, 56;
	or.b64  	%rd1186, %rd1185, %rd1183;
	xor.b64  	%rd1633, %rd1546, %rd1186;
	ld.local.v4.b32 	{%r767, %r768, %r769, %r770}, [%rd2+112];
	bfe.u32 	%r771, %r770, 24, 8;
	bfe.u32 	%r772, %r770, 16, 8;
	bfe.u32 	%r773, %r770, 8, 8;
	bfe.u32 	%r774, %r770, 0, 8;
	bfe.u32 	%r775, %r769, 0, 8;
	bfe.u32 	%r776, %r768, 24, 8;
	bfe.u32 	%r777, %r768, 16, 8;
	bfe.u32 	%r778, %r768, 8, 8;
	bfe.u32 	%r779, %r768, 0, 8;
	ld.local.u32 	%rd1187, [%rd2+112];
	cvt.u64.u32 	%rd1188, %r779;
	shl.b64 	%rd1189, %rd1188, 32;
	and.b64  	%rd1190, %rd1189, 1095216660480;
	or.b64  	%rd1191, %rd1190, %rd1187;
	cvt.u64.u32 	%rd1192, %r778;
	shl.b64 	%rd1193, %rd1192, 40;
	and.b64  	%rd1194, %rd1193, 280375465082880;
	or.b64  	%rd1195, %rd1194, %rd1191;
	cvt.u64.u32 	%rd1196, %r777;
	shl.b64 	%rd1197, %rd1196, 48;
	and.b64  	%rd1198, %rd1197, 71776119061217280;
	or.b64  	%rd1199, %rd1198, %rd1195;
	cvt.u64.u32 	%rd1200, %r776;
	shl.b64 	%rd1201, %rd1200, 56;
	or.b64  	%rd1202, %rd1201, %rd1199;
	xor.b64  	%rd1628, %rd1545, %rd1202;
	cvt.u64.u32 	%rd1203, %r775;
	and.b64  	%rd1204, %rd1203, 255;
	bfe.u32 	%r780, %r769, 8, 8;
	mul.wide.u32 	%rd1205, %r780, 256;
	or.b64  	%rd1206, %rd1205, %rd1204;
	bfe.u32 	%r781, %r769, 16, 8;
	mul.wide.u32 	%rd1207, %r781, 65536;
	or.b64  	%rd1208, %rd1207, %rd1206;
	bfe.u32 	%r782, %r769, 24, 8;
	mul.wide.u32 	%rd1209, %r782, 16777216;
	or.b64  	%rd1210, %rd1209, %rd1208;
	cvt.u64.u32 	%rd1211, %r774;
	shl.b64 	%rd1212, %rd1211, 32;
	and.b64  	%rd1213, %rd1212, 1095216660480;
	or.b64  	%rd1214, %rd1213, %rd1210;
	cvt.u64.u32 	%rd1215, %r773;
	shl.b64 	%rd1216, %rd1215, 40;
	and.b64  	%rd1217, %rd1216, 280375465082880;
	or.b64  	%rd1218, %rd1217, %rd1214;
	cvt.u64.u32 	%rd1219, %r772;
	shl.b64 	%rd1220, %rd1219, 48;
	and.b64  	%rd1221, %rd1220, 71776119061217280;
	or.b64  	%rd1222, %rd1221, %rd1218;
	cvt.u64.u32 	%rd1223, %r771;
	shl.b64 	%rd1224, %rd1223, 56;
	or.b64  	%rd1225, %rd1224, %rd1222;
	xor.b64  	%rd1647, %rd1544, %rd1225;
	ld.local.u32 	%rd1226, [%rd2+128];
	cvt.u64.u32 	%rd1227, %r653;
	shl.b64 	%rd1228, %rd1227, 32;
	and.b64  	%rd1229, %rd1228, 1095216660480;
	or.b64  	%rd1230, %rd1229, %rd1226;
	cvt.u64.u32 	%rd1231, %r652;
	shl.b64 	%rd1232, %rd1231, 40;
	and.b64  	%rd1233, %rd1232, 280375465082880;
	or.b64  	%rd1234, %rd1233, %rd1230;
	cvt.u64.u32 	%rd1235, %r651;
	shl.b64 	%rd1236, %rd1235, 48;
	and.b64  	%rd1237, %rd1236, 71776119061217280;
	or.b64  	%rd1238, %rd1237, %rd1234;
	cvt.u64.u32 	%rd1239, %r654;
	shl.b64 	%rd1240, %rd1239, 56;
	or.b64  	%rd1241, %rd1240, %rd1238;
	or.b64  	%rd1242, %rd1241, -9223372036854775808;
	xor.b64  	%rd1642, %rd1543, %rd1242;
	ld.const.u32 	%r783, [d_keccak_piln+4];
	ld.const.u32 	%r784, [d_keccak_piln+8];
	ld.const.u32 	%r785, [d_keccak_piln+12];
	ld.const.u32 	%r786, [d_keccak_piln+16];
	ld.const.u32 	%r787, [d_keccak_piln+20];
	ld.const.u32 	%r788, [d_keccak_piln+24];
	ld.const.u32 	%r789, [d_keccak_piln+32];
	ld.const.u32 	%r790, [d_keccak_piln+36];
	ld.const.u32 	%r791, [d_keccak_piln+40];
	ld.const.u32 	%r792, [d_keccak_piln+44];
	ld.const.u32 	%r793, [d_keccak_piln+48];
	ld.const.u32 	%r794, [d_keccak_piln+52];
	ld.const.u32 	%r795, [d_keccak_piln+56];
	ld.const.u32 	%r796, [d_keccak_piln+60];
	ld.const.u32 	%r797, [d_keccak_piln+64];
	ld.const.u32 	%r798, [d_keccak_piln+68];
	ld.const.u32 	%r799, [d_keccak_piln+72];
	ld.const.u32 	%r800, [d_keccak_piln+76];
	ld.const.u32 	%r801, [d_keccak_piln+80];
	ld.const.u32 	%r802, [d_keccak_piln+84];
	ld.const.u32 	%r803, [d_keccak_piln+88];
	ld.const.u32 	%r804, [d_keccak_piln+92];
	mul.wide.s32 	%rd1243, %r783, 8;
	add.s64 	%rd208, %rd3, %rd1243;
	mul.wide.s32 	%rd1244, %r784, 8;
	add.s64 	%rd209, %rd3, %rd1244;
	mul.wide.s32 	%rd1245, %r785, 8;
	add.s64 	%rd210, %rd3, %rd1245;
	mul.wide.s32 	%rd1246, %r786, 8;
	add.s64 	%rd211, %rd3, %rd1246;
	mul.wide.s32 	%rd1247, %r787, 8;
	add.s64 	%rd212, %rd3, %rd1247;
	mul.wide.s32 	%rd1248, %r788, 8;
	add.s64 	%rd213, %rd3, %rd1248;
	mul.wide.s32 	%rd1249, %r789, 8;
	add.s64 	%rd214, %rd3, %rd1249;
	mul.wide.s32 	%rd1250, %r790, 8;
	add.s64 	%rd215, %rd3, %rd1250;
	mul.wide.s32 	%rd1251, %r791, 8;
	add.s64 	%rd216, %rd3, %rd1251;
	mul.wide.s32 	%rd1252, %r792, 8;
	add.s64 	%rd217, %rd3, %rd1252;
	mul.wide.s32 	%rd1253, %r793, 8;
	add.s64 	%rd218, %rd3, %rd1253;
	mul.wide.s32 	%rd1254, %r794, 8;
	add.s64 	%rd219, %rd3, %rd1254;
	mul.wide.s32 	%rd1255, %r795, 8;
	add.s64 	%rd220, %rd3, %rd1255;
	mul.wide.s32 	%rd1256, %r796, 8;
	add.s64 	%rd221, %rd3, %rd1256;
	mul.wide.s32 	%rd1257, %r797, 8;
	add.s64 	%rd222, %rd3, %rd1257;
	mul.wide.s32 	%rd1258, %r798, 8;
	add.s64 	%rd223, %rd3, %rd1258;
	mul.wide.s32 	%rd1259, %r799, 8;
	add.s64 	%rd224, %rd3, %rd1259;
	mul.wide.s32 	%rd1260, %r800, 8;
	add.s64 	%rd225, %rd3, %rd1260;
	mul.wide.s32 	%rd1261, %r801, 8;
	add.s64 	%rd226, %rd3, %rd1261;
	mul.wide.s32 	%rd1262, %r802, 8;
	add.s64 	%rd227, %rd3, %rd1262;
	mul.wide.s32 	%rd1263, %r803, 8;
	add.s64 	%rd228, %rd3, %rd1263;
	mul.wide.s32 	%rd1264, %r804, 8;
	add.s64 	%rd229, %rd3, %rd1264;
	mov.b32 	%r972, 0;
	mov.u64 	%rd1625, d_keccak_rc;
	ld.const.u32 	%r825, [d_keccak_piln];
	ld.const.u32 	%r826, [d_keccak_rotc];
	ld.const.u32 	%r830, [d_keccak_rotc+4];
	ld.const.u32 	%r834, [d_keccak_rotc+8];
	ld.const.u32 	%r838, [d_keccak_rotc+12];
	ld.const.u32 	%r842, [d_keccak_rotc+16];
	ld.const.u32 	%r846, [d_keccak_rotc+20];
	ld.const.u32 	%r850, [d_keccak_rotc+24];
	ld.const.u32 	%r854, [d_keccak_piln+28];
	ld.const.u32 	%r855, [d_keccak_rotc+28];
	ld.const.u32 	%r859, [d_keccak_rotc+32];
	ld.const.u32 	%r863, [d_keccak_rotc+36];
	ld.const.u32 	%r867, [d_keccak_rotc+40];
	ld.const.u32 	%r871, [d_keccak_rotc+44];
	ld.const.u32 	%r875, [d_keccak_rotc+48];
	ld.const.u32 	%r879, [d_keccak_rotc+52];
	ld.const.u32 	%r883, [d_keccak_rotc+56];
	ld.const.u32 	%r887, [d_keccak_rotc+60];
	ld.const.u32 	%r891, [d_keccak_rotc+64];
	ld.const.u32 	%r895, [d_keccak_rotc+68];
	ld.const.u32 	%r899, [d_keccak_rotc+72];
	ld.const.u32 	%r903, [d_keccak_rotc+76];
	ld.const.u32 	%r907, [d_keccak_rotc+80];
	ld.const.u32 	%r911, [d_keccak_rotc+84];
	ld.const.u32 	%r915, [d_keccak_rotc+88];
	ld.const.u32 	%r919, [d_keccak_rotc+92];
$L__BB3_35:
	xor.b64  	%rd1265, %rd1649, %rd1650;
	xor.b64  	%rd1266, %rd1265, %rd1648;
	xor.b64  	%rd1267, %rd1266, %rd1647;
	xor.b64  	%rd1268, %rd1267, %rd1584;
	xor.b64  	%rd1269, %rd1644, %rd1645;
	xor.b64  	%rd1270, %rd1269, %rd1643;
	xor.b64  	%rd1271, %rd1270, %rd1642;
	xor.b64  	%rd1272, %rd1271, %rd1579;
	xor.b64  	%rd1273, %rd1639, %rd1640;
	xor.b64  	%rd1274, %rd1273, %rd1638;
	xor.b64  	%rd1275, %rd1274, %rd1575;
	xor.b64  	%rd1276, %rd1275, %rd1574;
	xor.b64  	%rd1277, %rd1634, %rd1635;
	xor.b64  	%rd1278, %rd1277, %rd1633;
	xor.b64  	%rd1279, %rd1278, %rd1570;
	xor.b64  	%rd1280, %rd1279, %rd1569;
	xor.b64  	%rd1281, %rd1629, %rd1630;
	xor.b64  	%rd1282, %rd1281, %rd1628;
	xor.b64  	%rd1283, %rd1282, %rd1565;
	xor.b64  	%rd1284, %rd1283, %rd1564;
	mov.b64 	{%r805, %r806}, %rd1272;
	shf.l.wrap.b32 	%r807, %r805, %r806, 1;
	shf.l.wrap.b32 	%r808, %r806, %r805, 1;
	mov.b64 	%rd1285, {%r808, %r807};
	xor.b64  	%rd1286, %rd1285, %rd1284;
	xor.b64  	%rd1287, %rd1650, %rd1286;
	st.local.u64 	[%rd3], %rd1287;
	xor.b64  	%rd1288, %rd1649, %rd1286;
	st.local.u64 	[%rd3+40], %rd1288;
	xor.b64  	%rd1289, %rd1648, %rd1286;
	st.local.u64 	[%rd3+80], %rd1289;
	xor.b64  	%rd1290, %rd1647, %rd1286;
	st.local.u64 	[%rd3+120], %rd1290;
	xor.b64  	%rd1291, %rd1584, %rd1286;
	st.local.u64 	[%rd3+160], %rd1291;
	mov.b64 	{%r809, %r810}, %rd1276;
	shf.l.wrap.b32 	%r811, %r809, %r810, 1;
	shf.l.wrap.b32 	%r812, %r810, %r809, 1;
	mov.b64 	%rd1292, {%r812, %r811};
	xor.b64  	%rd1293, %rd1292, %rd1268;
	xor.b64  	%rd1294, %rd1645, %rd1293;
	st.local.u64 	[%rd3+8], %rd1294;
	xor.b64  	%rd1295, %rd1644, %rd1293;
	st.local.u64 	[%rd3+48], %rd1295;
	xor.b64  	%rd1296, %rd1643, %rd1293;
	st.local.u64 	[%rd3+88], %rd1296;
	xor.b64  	%rd1297, %rd1642, %rd1293;
	st.local.u64 	[%rd3+128], %rd1297;
	xor.b64  	%rd1298, %rd1579, %rd1293;
	st.local.u64 	[%rd3+168], %rd1298;
	mov.b64 	{%r813, %r814}, %rd1280;
	shf.l.wrap.b32 	%r815, %r813, %r814, 1;
	shf.l.wrap.b32 	%r816, %r814, %r813, 1;
	mov.b64 	%rd1299, {%r816, %r815};
	xor.b64  	%rd1300, %rd1299, %rd1272;
	xor.b64  	%rd1301, %rd1640, %rd1300;
	st.local.u64 	[%rd3+16], %rd1301;
	xor.b64  	%rd1302, %rd1639, %rd1300;
	st.local.u64 	[%rd3+56], %rd1302;
	xor.b64  	%rd1303, %rd1638, %rd1300;
	st.local.u64 	[%rd3+96], %rd1303;
	xor.b64  	%rd1304, %rd1575, %rd1300;
	st.local.u64 	[%rd3+136], %rd1304;
	xor.b64  	%rd1305, %rd1574, %rd1300;
	st.local.u64 	[%rd3+176], %rd1305;
	mov.b64 	{%r817, %r818}, %rd1284;
	shf.l.wrap.b32 	%r819, %r817, %r818, 1;
	shf.l.wrap.b32 	%r820, %r818, %r817, 1;
	mov.b64 	%rd1306, {%r820, %r819};
	xor.b64  	%rd1307, %rd1306, %rd1276;
	xor.b64  	%rd1308, %rd1635, %rd1307;
	st.local.u64 	[%rd3+24], %rd1308;
	xor.b64  	%rd1309, %rd1634, %rd1307;
	st.local.u64 	[%rd3+64], %rd1309;
	xor.b64  	%rd1310, %rd1633, %rd1307;
	st.local.u64 	[%rd3+104], %rd1310;
	xor.b64  	%rd1311, %rd1570, %rd1307;
	st.local.u64 	[%rd3+144], %rd1311;
	xor.b64  	%rd1312, %rd1569, %rd1307;
	st.local.u64 	[%rd3+184], %rd1312;
	mov.b64 	{%r821, %r822}, %rd1268;
	shf.l.wrap.b32 	%r823, %r821, %r822, 1;
	shf.l.wrap.b32 	%r824, %r822, %r821, 1;
	mov.b64 	%rd1313, {%r824, %r823};
	xor.b64  	%rd1314, %rd1313, %rd1280;
	xor.b64  	%rd1315, %rd1630, %rd1314;
	st.local.u64 	[%rd3+32], %rd1315;
	xor.b64  	%rd1316, %rd1629, %rd1314;
	st.local.u64 	[%rd3+72], %rd1316;
	xor.b64  	%rd1317, %rd1628, %rd1314;
	st.local.u64 	[%rd3+112], %rd1317;
	xor.b64  	%rd1318, %rd1565, %rd1314;
	st.local.u64 	[%rd3+152], %rd1318;
	xor.b64  	%rd1319, %rd1564, %rd1314;
	st.local.u64 	[%rd3+192], %rd1319;
	mul.wide.s32 	%rd1320, %r825, 8;
	add.s64 	%rd1321, %rd3, %rd1320;
	ld.local.u64 	%rd1322, [%rd1321];
	neg.s32 	%r827, %r826;
	and.b32  	%r828, %r827, 63;
	shr.u64 	%rd1323, %rd1294, %r828;
	and.b32  	%r829, %r826, 63;
	shl.b64 	%rd1324, %rd1294, %r829;
	or.b64  	%rd1325, %rd1324, %rd1323;
	st.local.u64 	[%rd1321], %rd1325;
	ld.local.u64 	%rd1326, [%rd208];
	neg.s32 	%r831, %r830;
	and.b32  	%r832, %r831, 63;
	shr.u64 	%rd1327, %rd1322, %r832;
	and.b32  	%r833, %r830, 63;
	shl.b64 	%rd1328, %rd1322, %r833;
	or.b64  	%rd1329, %rd1328, %rd1327;
	st.local.u64 	[%rd208], %rd1329;
	ld.local.u64 	%rd1330, [%rd209];
	neg.s32 	%r835, %r834;
	and.b32  	%r836, %r835, 63;
	shr.u64 	%rd1331, %rd1326, %r836;
	and.b32  	%r837, %r834, 63;
	shl.b64 	%rd1332, %rd1326, %r837;
	or.b64  	%rd1333, %rd1332, %rd1331;
	st.local.u64 	[%rd209], %rd1333;
	ld.local.u64 	%rd1334, [%rd210];
	neg.s32 	%r839, %r838;
	and.b32  	%r840, %r839, 63;
	shr.u64 	%rd1335, %rd1330, %r840;
	and.b32  	%r841, %r838, 63;
	shl.b64 	%rd1336, %rd1330, %r841;
	or.b64  	%rd1337, %rd1336, %rd1335;
	st.local.u64 	[%rd210], %rd1337;
	ld.local.u64 	%rd1338, [%rd211];
	neg.s32 	%r843, %r842;
	and.b32  	%r844, %r843, 63;
	shr.u64 	%rd1339, %rd1334, %r844;
	and.b32  	%r845, %r842, 63;
	shl.b64 	%rd1340, %rd1334, %r845;
	or.b64  	%rd1341, %rd1340, %rd1339;
	st.local.u64 	[%rd211], %rd1341;
	ld.local.u64 	%rd1342, [%rd212];
	neg.s32 	%r847, %r846;
	and.b32  	%r848, %r847, 63;
	shr.u64 	%rd1343, %rd1338, %r848;
	and.b32  	%r849, %r846, 63;
	shl.b64 	%rd1344, %rd1338, %r849;
	or.b64  	%rd1345, %rd1344, %rd1343;
	st.local.u64 	[%rd212], %rd1345;
	ld.local.u64 	%rd1346, [%rd213];
	neg.s32 	%r851, %r850;
	and.b32  	%r852, %r851, 63;
	shr.u64 	%rd1347, %rd1342, %r852;
	and.b32  	%r853, %r850, 63;
	shl.b64 	%rd1348, %rd1342, %r853;
	or.b64  	%rd1349, %rd1348, %rd1347;
	st.local.u64 	[%rd213], %rd1349;
	mul.wide.s32 	%rd1350, %r854, 8;
	add.s64 	%rd1351, %rd3, %rd1350;
	ld.local.u64 	%rd1352, [%rd1351];
	neg.s32 	%r856, %r855;
	and.b32  	%r857, %r856, 63;
	shr.u64 	%rd1353, %rd1346, %r857;
	and.b32  	%r858, %r855, 63;
	shl.b64 	%rd1354, %rd1346, %r858;
	or.b64  	%rd1355, %rd1354, %rd1353;
	st.local.u64 	[%rd1351], %rd1355;
	ld.local.u64 	%rd1356, [%rd214];
	neg.s32 	%r860, %r859;
	and.b32  	%r861, %r860, 63;
	shr.u64 	%rd1357, %rd1352, %r861;
	and.b32  	%r862, %r859, 63;
	shl.b64 	%rd1358, %rd1352, %r862;
	or.b64  	%rd1359, %rd1358, %rd1357;
	st.local.u64 	[%rd214], %rd1359;
	ld.local.u64 	%rd1360, [%rd215];
	neg.s32 	%r864, %r863;
	and.b32  	%r865, %r864, 63;
	shr.u64 	%rd1361, %rd1356, %r865;
	and.b32  	%r866, %r863, 63;
	shl.b64 	%rd1362, %rd1356, %r866;
	or.b64  	%rd1363, %rd1362, %rd1361;
	st.local.u64 	[%rd215], %rd1363;
	ld.local.u64 	%rd1364, [%rd216];
	neg.s32 	%r868, %r867;
	and.b32  	%r869, %r868, 63;
	shr.u64 	%rd1365, %rd1360, %r869;
	and.b32  	%r870, %r867, 63;
	shl.b64 	%rd1366, %rd1360, %r870;
	or.b64  	%rd1367, %rd1366, %rd1365;
	st.local.u64 	[%rd216], %rd1367;
	ld.local.u64 	%rd1368, [%rd217];
	neg.s32 	%r872, %r871;
	and.b32  	%r873, %r872, 63;
	shr.u64 	%rd1369, %rd1364, %r873;
	and.b32  	%r874, %r871, 63;
	shl.b64 	%rd1370, %rd1364, %r874;
	or.b64  	%rd1371, %rd1370, %rd1369;
	st.local.u64 	[%rd217], %rd1371;
	ld.local.u64 	%rd1372, [%rd218];
	neg.s32 	%r876, %r875;
	and.b32  	%r877, %r876, 63;
	shr.u64 	%rd1373, %rd1368, %r877;
	and.b32  	%r878, %r875, 63;
	shl.b64 	%rd1374, %rd1368, %r878;
	or.b64  	%rd1375, %rd1374, %rd1373;
	st.local.u64 	[%rd218], %rd1375;
	ld.local.u64 	%rd1376, [%rd219];
	neg.s32 	%r880, %r879;
	and.b32  	%r881, %r880, 63;
	shr.u64 	%rd1377, %rd1372, %r881;
	and.b32  	%r882, %r879, 63;
	shl.b64 	%rd1378, %rd1372, %r882;
	or.b64  	%rd1379, %rd1378, %rd1377;
	st.local.u64 	[%rd219], %rd1379;
	ld.local.u64 	%rd1380, [%rd220];
	neg.s32 	%r884, %r883;
	and.b32  	%r885, %r884, 63;
	shr.u64 	%rd1381, %rd1376, %r885;
	and.b32  	%r886, %r883, 63;
	shl.b64 	%rd1382, %rd1376, %r886;
	or.b64  	%rd1383, %rd1382, %rd1381;
	st.local.u64 	[%rd220], %rd1383;
	ld.local.u64 	%rd1384, [%rd221];
	neg.s32 	%r888, %r887;
	and.b32  	%r889, %r888, 63;
	shr.u64 	%rd1385, %rd1380, %r889;
	and.b32  	%r890, %r887, 63;
	shl.b64 	%rd1386, %rd1380, %r890;
	or.b64  	%rd1387, %rd1386, %rd1385;
	st.local.u64 	[%rd221], %rd1387;
	ld.local.u64 	%rd1388, [%rd222];
	neg.s32 	%r892, %r891;
	and.b32  	%r893, %r892, 63;
	shr.u64 	%rd1389, %rd1384, %r893;
	and.b32  	%r894, %r891, 63;
	shl.b64 	%rd1390, %rd1384, %r894;
	or.b64  	%rd1391, %rd1390, %rd1389;
	st.local.u64 	[%rd222], %rd1391;
	ld.local.u64 	%rd1392, [%rd223];
	neg.s32 	%r896, %r895;
	and.b32  	%r897, %r896, 63;
	shr.u64 	%rd1393, %rd1388, %r897;
	and.b32  	%r898, %r895, 63;
	shl.b64 	%rd1394, %rd1388, %r898;
	or.b64  	%rd1395, %rd1394, %rd1393;
	st.local.u64 	[%rd223], %rd1395;
	ld.local.u64 	%rd1396, [%rd224];
	neg.s32 	%r900, %r899;
	and.b32  	%r901, %r900, 63;
	shr.u64 	%rd1397, %rd1392, %r901;
	and.b32  	%r902, %r899, 63;
	shl.b64 	%rd1398, %rd1392, %r902;
	or.b64  	%rd1399, %rd1398, %rd1397;
	st.local.u64 	[%rd224], %rd1399;
	ld.local.u64 	%rd1400, [%rd225];
	neg.s32 	%r904, %r903;
	and.b32  	%r905, %r904, 63;
	shr.u64 	%rd1401, %rd1396, %r905;
	and.b32  	%r906, %r903, 63;
	shl.b64 	%rd1402, %rd1396, %r906;
	or.b64  	%rd1403, %rd1402, %rd1401;
	st.local.u64 	[%rd225], %rd1403;
	ld.local.u64 	%rd1404, [%rd226];
	neg.s32 	%r908, %r907;
	and.b32  	%r909, %r908, 63;
	shr.u64 	%rd1405, %rd1400, %r909;
	and.b32  	%r910, %r907, 63;
	shl.b64 	%rd1406, %rd1400, %r910;
	or.b64  	%rd1407, %rd1406, %rd1405;
	st.local.u64 	[%rd226], %rd1407;
	ld.local.u64 	%rd1408, [%rd227];
	neg.s32 	%r912, %r911;
	and.b32  	%r913, %r912, 63;
	shr.u64 	%rd1409, %rd1404, %r913;
	and.b32  	%r914, %r911, 63;
	shl.b64 	%rd1410, %rd1404, %r914;
	or.b64  	%rd1411, %rd1410, %rd1409;
	st.local.u64 	[%rd227], %rd1411;
	ld.local.u64 	%rd1412, [%rd228];
	neg.s32 	%r916, %r915;
	and.b32  	%r917, %r916, 63;
	shr.u64 	%rd1413, %rd1408, %r917;
	and.b32  	%r918, %r915, 63;
	shl.b64 	%rd1414, %rd1408, %r918;
	or.b64  	%rd1415, %rd1414, %rd1413;
	st.local.u64 	[%rd228], %rd1415;
	neg.s32 	%r920, %r919;
	and.b32  	%r921, %r920, 63;
	shr.u64 	%rd1416, %rd1412, %r921;
	and.b32  	%r922, %r919, 63;
	shl.b64 	%rd1417, %rd1412, %r922;
	or.b64  	%rd1418, %rd1417, %rd1416;
	st.local.u64 	[%rd229], %rd1418;
	ld.local.u64 	%rd1419, [%rd3];
	ld.local.u64 	%rd1420, [%rd3+8];
	ld.local.u64 	%rd1421, [%rd3+16];
	ld.local.u64 	%rd1422, [%rd3+24];
	ld.local.u64 	%rd1423, [%rd3+32];
	not.b64 	%rd1424, %rd1420;
	and.b64  	%rd1425, %rd1421, %rd1424;
	not.b64 	%rd1426, %rd1421;
	and.b64  	%rd1427, %rd1422, %rd1426;
	xor.b64  	%rd1645, %rd1427, %rd1420;
	st.local.u64 	[%rd3+8], %rd1645;
	not.b64 	%rd1428, %rd1422;
	and.b64  	%rd1429, %rd1423, %rd1428;
	xor.b64  	%rd1640, %rd1429, %rd1421;
	st.local.u64 	[%rd3+16], %rd1640;
	not.b64 	%rd1430, %rd1423;
	and.b64  	%rd1431, %rd1419, %rd1430;
	xor.b64  	%rd1635, %rd1431, %rd1422;
	st.local.u64 	[%rd3+24], %rd1635;
	not.b64 	%rd1432, %rd1419;
	and.b64  	%rd1433, %rd1420, %rd1432;
	xor.b64  	%rd1630, %rd1433, %rd1423;
	st.local.u64 	[%rd3+32], %rd1630;
	ld.local.u64 	%rd1434, [%rd3+40];
	ld.local.u64 	%rd1435, [%rd3+48];
	ld.local.u64 	%rd1436, [%rd3+56];
	ld.local.u64 	%rd1437, [%rd3+64];
	ld.local.u64 	%rd1438, [%rd3+72];
	not.b64 	%rd1439, %rd1435;
	and.b64  	%rd1440, %rd1436, %rd1439;
	xor.b64  	%rd1649, %rd1440, %rd1434;
	st.local.u64 	[%rd3+40], %rd1649;
	not.b64 	%rd1441, %rd1436;
	and.b64  	%rd1442, %rd1437, %rd1441;
	xor.b64  	%rd1644, %rd1442, %rd1435;
	st.local.u64 	[%rd3+48], %rd1644;
	not.b64 	%rd1443, %rd1437;
	and.b64  	%rd1444, %rd1438, %rd1443;
	xor.b64  	%rd1639, %rd1444, %rd1436;
	st.local.u64 	[%rd3+56], %rd1639;
	not.b64 	%rd1445, %rd1438;
	and.b64  	%rd1446, %rd1434, %rd1445;
	xor.b64  	%rd1634, %rd1446, %rd1437;
	st.local.u64 	[%rd3+64], %rd1634;
	not.b64 	%rd1447, %rd1434;
	and.b64  	%rd1448, %rd1435, %rd1447;
	xor.b64  	%rd1629, %rd1448, %rd1438;
	st.local.u64 	[%rd3+72], %rd1629;
	ld.local.u64 	%rd1449, [%rd3+80];
	ld.local.u64 	%rd1450, [%rd3+88];
	ld.local.u64 	%rd1451, [%rd3+96];
	ld.local.u64 	%rd1452, [%rd3+104];
	ld.local.u64 	%rd1453, [%rd3+112];
	not.b64 	%rd1454, %rd1450;
	and.b64  	%rd1455, %rd1451, %rd1454;
	xor.b64  	%rd1648, %rd1455, %rd1449;
	st.local.u64 	[%rd3+80], %rd1648;
	not.b64 	%rd1456, %rd1451;
	and.b64  	%rd1457, %rd1452, %rd1456;
	xor.b64  	%rd1643, %rd1457, %rd1450;
	st.local.u64 	[%rd3+88], %rd1643;
	not.b64 	%rd1458, %rd1452;
	and.b64  	%rd1459, %rd1453, %rd1458;
	xor.b64  	%rd1638, %rd1459, %rd1451;
	st.local.u64 	[%rd3+96], %rd1638;
	not.b64 	%rd1460, %rd1453;
	and.b64  	%rd1461, %rd1449, %rd1460;
	xor.b64  	%rd1633, %rd1461, %rd1452;
	st.local.u64 	[%rd3+104], %rd1633;
	not.b64 	%rd1462, %rd1449;
	and.b64  	%rd1463, %rd1450, %rd1462;
	xor.b64  	%rd1628, %rd1463, %rd1453;
	st.local.u64 	[%rd3+112], %rd1628;
	ld.local.u64 	%rd1464, [%rd3+120];
	ld.local.u64 	%rd1465, [%rd3+128];
	ld.local.u64 	%rd1466, [%rd3+136];
	ld.local.u64 	%rd1467, [%rd3+144];
	ld.local.u64 	%rd1468, [%rd3+152];
	not.b64 	%rd1469, %rd1465;
	and.b64  	%rd1470, %rd1466, %rd1469;
	xor.b64  	%rd1647, %rd1470, %rd1464;
	st.local.u64 	[%rd3+120], %rd1647;
	not.b64 	%rd1471, %rd1466;
	and.b64  	%rd1472, %rd1467, %rd1471;
	xor.b64  	%rd1642, %rd1472, %rd1465;
	st.local.u64 	[%rd3+128], %rd1642;
	not.b64 	%rd1473, %rd1467;
	and.b64  	%rd1474, %rd1468, %rd1473;
	xor.b64  	%rd1575, %rd1474, %rd1466;
	st.local.u64 	[%rd3+136], %rd1575;
	not.b64 	%rd1475, %rd1468;
	and.b64  	%rd1476, %rd1464, %rd1475;
	xor.b64  	%rd1570, %rd1476, %rd1467;
	st.local.u64 	[%rd3+144], %rd1570;
	not.b64 	%rd1477, %rd1464;
	and.b64  	%rd1478, %rd1465, %rd1477;
	xor.b64  	%rd1565, %rd1478, %rd1468;
	st.local.u64 	[%rd3+152], %rd1565;
	ld.local.u64 	%rd1479, [%rd3+160];
	ld.local.u64 	%rd1480, [%rd3+168];
	ld.local.u64 	%rd1481, [%rd3+176];
	ld.local.u64 	%rd1482, [%rd3+184];
	ld.local.u64 	%rd1483, [%rd3+192];
	not.b64 	%rd1484, %rd1480;
	and.b64  	%rd1485, %rd1481, %rd1484;
	xor.b64  	%rd1584, %rd1485, %rd1479;
	st.local.u64 	[%rd3+160], %rd1584;
	not.b64 	%rd1486, %rd1481;
	and.b64  	%rd1487, %rd1482, %rd1486;
	xor.b64  	%rd1579, %rd1487, %rd1480;
	st.local.u64 	[%rd3+168], %rd1579;
	not.b64 	%rd1488, %rd1482;
	and.b64  	%rd1489, %rd1483, %rd1488;
	xor.b64  	%rd1574, %rd1489, %rd1481;
	st.local.u64 	[%rd3+176], %rd1574;
	not.b64 	%rd1490, %rd1483;
	and.b64  	%rd1491, %rd1479, %rd1490;
	xor.b64  	%rd1569, %rd1491, %rd1482;
	st.local.u64 	[%rd3+184], %rd1569;
	not.b64 	%rd1492, %rd1479;
	and.b64  	%rd1493, %rd1480, %rd1492;
	xor.b64  	%rd1564, %rd1493, %rd1483;
	st.local.u64 	[%rd3+192], %rd1564;
	ld.const.u64 	%rd1494, [%rd1625];
	xor.b64  	%rd1495, %rd1425, %rd1494;
	xor.b64  	%rd1650, %rd1495, %rd1419;
	st.local.u64 	[%rd3], %rd1650;
	add.s32 	%r972, %r972, 1;
	add.s64 	%rd1625, %rd1625, 8;
	setp.ne.s32 	%p22, %r972, 24;
	@%p22 bra 	$L__BB3_35;
	ld.param.u64 	%rd1529, [mldsa_verify_challenge_param_3];
	cvt.u16.u64 	%rs105, %rd1650;
	and.b16  	%rs106, %rs105, 255;
	cvt.u16.u64 	%rs1, %rd1645;
	shr.u64 	%rd1496, %rd1645, 8;
	cvt.u16.u64 	%rs2, %rd1496;
	shr.u64 	%rd1497, %rd1645, 16;
	cvt.u16.u64 	%rs3, %rd1497;
	shr.u64 	%rd1498, %rd1645, 24;
	cvt.u16.u64 	%rs4, %rd1498;
	shr.u64 	%rd1499, %rd1645, 32;
	cvt.u16.u64 	%rs5, %rd1499;
	shr.u64 	%rd1500, %rd1645, 40;
	cvt.u16.u64 	%rs6, %rd1500;
	shr.u64 	%rd1501, %rd1645, 48;
	cvt.u16.u64 	%rs7, %rd1501;
	shr.u64 	%rd1502, %rd1645, 56;
	cvt.u16.u64 	%rs8, %rd1502;
	cvt.u16.u64 	%rs9, %rd1640;
	shr.u64 	%rd1503, %rd1640, 8;
	cvt.u16.u64 	%rs10, %rd1503;
	shr.u64 	%rd1504, %rd1640, 16;
	cvt.u16.u64 	%rs11, %rd1504;
	shr.u64 	%rd1505, %rd1640, 24;
	cvt.u16.u64 	%rs12, %rd1505;
	shr.u64 	%rd1506, %rd1640, 32;
	cvt.u16.u64 	%rs13, %rd1506;
	shr.u64 	%rd1507, %rd1640, 40;
	cvt.u16.u64 	%rs14, %rd1507;
	shr.u64 	%rd1508, %rd1640, 48;
	cvt.u16.u64 	%rs15, %rd1508;
	shr.u64 	%rd1509, %rd1640, 56;
	cvt.u16.u64 	%rs16, %rd1509;
	cvt.u16.u64 	%rs17, %rd1635;
	shr.u64 	%rd1510, %rd1635, 8;
	cvt.u16.u64 	%rs18, %rd1510;
	shr.u64 	%rd1511, %rd1635, 16;
	cvt.u16.u64 	%rs19, %rd1511;
	shr.u64 	%rd1512, %rd1635, 24;
	cvt.u16.u64 	%rs20, %rd1512;
	shr.u64 	%rd1513, %rd1635, 32;
	cvt.u16.u64 	%rs21, %rd1513;
	shr.u64 	%rd1514, %rd1635, 40;
	cvt.u16.u64 	%rs22, %rd1514;
	shr.u64 	%rd1515, %rd1635, 48;
	cvt.u16.u64 	%rs23, %rd1515;
	shr.u64 	%rd1516, %rd1635, 56;
	cvt.u16.u64 	%rs24, %rd1516;
	mov.u32 	%r924, %ctaid.x;
	mov.u32 	%r925, %ntid.x;
	mov.u32 	%r926, %tid.x;
	mad.lo.s32 	%r35, %r924, %r925, %r926;
	shl.b32 	%r927, %r35, 5;
	cvt.u64.u32 	%rd1517, %r927;
	cvta.to.global.u64 	%rd1518, %rd1529;
	add.s64 	%rd282, %rd1518, %rd1517;
	ld.global.nc.u8 	%rs107, [%rd282];
	cvt.u16.u8 	%rs108, %rs107;
	setp.ne.s16 	%p23, %rs108, %rs106;
	mov.b32 	%r973, 0;
	@%p23 bra 	$L__BB3_68;
	shr.u16 	%rs110, %rs105, 8;
	ld.global.nc.u8 	%rs111, [%rd282+1];
	cvt.u16.u8 	%rs112, %rs111;
	setp.ne.s16 	%p24, %rs112, %rs110;
	@%p24 bra 	$L__BB3_68;
	ld.global.nc.u8 	%rs113, [%rd282+2];
	cvt.u16.u8 	%rs114, %rs113;
	shr.u64 	%rd1519, %rd1650, 16;
	cvt.u16.u64 	%rs115, %rd1519;
	and.b16  	%rs116, %rs115, 255;
	setp.ne.s16 	%p25, %rs114, %rs116;
	@%p25 bra 	$L__BB3_68;
	ld.global.nc.u8 	%rs117, [%rd282+3];
	cvt.u16.u8 	%rs118, %rs117;
	shr.u64 	%rd1520, %rd1650, 24;
	cvt.u16.u64 	%rs119, %rd1520;
	and.b16  	%rs120, %rs119, 255;
	setp.ne.s16 	%p26, %rs118, %rs120;
	@%p26 bra 	$L__BB3_68;
	ld.global.nc.u8 	%rs121, [%rd282+4];
	cvt.u16.u8 	%rs122, %rs121;
	shr.u64 	%rd1521, %rd1650, 32;
	cvt.u16.u64 	%rs123, %rd1521;
	and.b16  	%rs124, %rs123, 255;
	setp.ne.s16 	%p27, %rs122, %rs124;
	@%p27 bra 	$L__BB3_68;
	ld.global.nc.u8 	%rs125, [%rd282+5];
	cvt.u16.u8 	%rs126, %rs125;
	shr.u64 	%rd1522, %rd1650, 40;
	cvt.u16.u64 	%rs127, %rd1522;
	and.b16  	%rs128, %rs127, 255;
	setp.ne.s16 	%p28, %rs126, %rs128;
	@%p28 bra 	$L__BB3_68;
	ld.global.nc.u8 	%rs129, [%rd282+6];
	cvt.u16.u8 	%rs130, %rs129;
	shr.u64 	%rd1523, %rd1650, 48;
	cvt.u16.u64 	%rs131, %rd1523;
	and.b16  	%rs132, %rs131, 255;
	setp.ne.s16 	%p29, %rs130, %rs132;
	@%p29 bra 	$L__BB3_68;
	ld.global.nc.u8 	%rs133, [%rd282+7];
	cvt.u16.u8 	%rs134, %rs133;
	shr.u64 	%rd1524, %rd1650, 56;
	cvt.u16.u64 	%rs135, %rd1524;
	setp.ne.s16 	%p30, %rs134, %rs135;
	@%p30 bra 	$L__BB3_68;
	ld.global.nc.u8 	%rs136, [%rd282+8];
	cvt.u16.u8 	%rs137, %rs136;
	and.b16  	%rs138, %rs1, 255;
	setp.ne.s16 	%p31, %rs137, %rs138;
	@%p31 bra 	$L__BB3_68;
	ld.global.nc.u8 	%rs139, [%rd282+9];
	cvt.u16.u8 	%rs140, %rs139;
	and.b16  	%rs141, %rs2, 255;
	setp.ne.s16 	%p32, %rs140, %rs141;
	@%p32 bra 	$L__BB3_68;
	ld.global.nc.u8 	%rs142, [%rd282+10];
	cvt.u16.u8 	%rs143, %rs142;
	and.b16  	%rs144, %rs3, 255;
	setp.ne.s16 	%p33, %rs143, %rs144;
	@%p33 bra 	$L__BB3_68;
	ld.global.nc.u8 	%rs145, [%rd282+11];
	cvt.u16.u8 	%rs146, %rs145;
	and.b16  	%rs147, %rs4, 255;
	setp.ne.s16 	%p34, %rs146, %rs147;
	@%p34 bra 	$L__BB3_68;
	ld.global.nc.u8 	%rs148, [%rd282+12];
	cvt.u16.u8 	%rs149, %rs148;
	and.b16  	%rs150, %rs5, 255;
	setp.ne.s16 	%p35, %rs149, %rs150;
	@%p35 bra 	$L__BB3_68;
	ld.global.nc.u8 	%rs151, [%rd282+13];
	cvt.u16.u8 	%rs152, %rs151;
	and.b16  	%rs153, %rs6, 255;
	setp.ne.s16 	%p36, %rs152, %rs153;
	@%p36 bra 	$L__BB3_68;
	ld.global.nc.u8 	%rs154, [%rd282+14];
	cvt.u16.u8 	%rs155, %rs154;
	and.b16  	%rs156, %rs7, 255;
	setp.ne.s16 	%p37, %rs155, %rs156;
	@%p37 bra 	$L__BB3_68;
	ld.global.nc.u8 	%rs157, [%rd282+15];
	cvt.u16.u8 	%rs158, %rs157;
	setp.ne.s16 	%p38, %rs158, %rs8;
	@%p38 bra 	$L__BB3_68;
	ld.global.nc.u8 	%rs159, [%rd282+16];
	cvt.u16.u8 	%rs160, %rs159;
	and.b16  	%rs161, %rs9, 255;
	setp.ne.s16 	%p39, %rs160, %rs161;
	@%p39 bra 	$L__BB3_68;
	ld.global.nc.u8 	%rs162, [%rd282+17];
	cvt.u16.u8 	%rs163, %rs162;
	and.b16  	%rs164, %rs10, 255;
	setp.ne.s16 	%p40, %rs163, %rs164;
	@%p40 bra 	$L__BB3_68;
	ld.global.nc.u8 	%rs165, [%rd282+18];
	cvt.u16.u8 	%rs166, %rs165;
	and.b16  	%rs167, %rs11, 255;
	setp.ne.s16 	%p41, %rs166, %rs167;
	@%p41 bra 	$L__BB3_68;
	ld.global.nc.u8 	%rs168, [%rd282+19];
	cvt.u16.u8 	%rs169, %rs168;
	and.b16  	%rs170, %rs12, 255;
	setp.ne.s16 	%p42, %rs169, %rs170;
	@%p42 bra 	$L__BB3_68;
	ld.global.nc.u8 	%rs171, [%rd282+20];
	cvt.u16.u8 	%rs172, %rs171;
	and.b16  	%rs173, %rs13, 255;
	setp.ne.s16 	%p43, %rs172, %rs173;
	@%p43 bra 	$L__BB3_68;
	ld.global.nc.u8 	%rs174, [%rd282+21];
	cvt.u16.u8 	%rs175, %rs174;
	and.b16  	%rs176, %rs14, 255;
	setp.ne.s16 	%p44, %rs175, %rs176;
	@%p44 bra 	$L__BB3_68;
	ld.global.nc.u8 	%rs177, [%rd282+22];
	cvt.u16.u8 	%rs178, %rs177;
	and.b16  	%rs179, %rs15, 255;
	setp.ne.s16 	%p45, %rs178, %rs179;
	@%p45 bra 	$L__BB3_68;
	ld.global.nc.u8 	%rs180, [%rd282+23];
	cvt.u16.u8 	%rs181, %rs180;
	setp.ne.s16 	%p46, %rs181, %rs16;
	@%p46 bra 	$L__BB3_68;
	ld.global.nc.u8 	%rs182, [%rd282+24];
	cvt.u16.u8 	%rs183, %rs182;
	and.b16  	%rs184, %rs17, 255;
	setp.ne.s16 	%p47, %rs183, %rs184;
	@%p47 bra 	$L__BB3_68;
	ld.global.nc.u8 	%rs185, [%rd282+25];
	cvt.u16.u8 	%rs186, %rs185;
	and.b16  	%rs187, %rs18, 255;
	setp.ne.s16 	%p48, %rs186, %rs187;
	@%p48 bra 	$L__BB3_68;
	ld.global.nc.u8 	%rs188, [%rd282+26];
	cvt.u16.u8 	%rs189, %rs188;
	and.b16  	%rs190, %rs19, 255;
	setp.ne.s16 	%p49, %rs189, %rs190;
	@%p49 bra 	$L__BB3_68;
	ld.global.nc.u8 	%rs191, [%rd282+27];
	cvt.u16.u8 	%rs192, %rs191;
	and.b16  	%rs193, %rs20, 255;
	setp.ne.s16 	%p50, %rs192, %rs193;
	@%p50 bra 	$L__BB3_68;
	ld.global.nc.u8 	%rs194, [%rd282+28];
	cvt.u16.u8 	%rs195, %rs194;
	and.b16  	%rs196, %rs21, 255;
	setp.ne.s16 	%p51, %rs195, %rs196;
	@%p51 bra 	$L__BB3_68;
	ld.global.nc.u8 	%rs197, [%rd282+29];
	cvt.u16.u8 	%rs198, %rs197;
	and.b16  	%rs199, %rs22, 255;
	setp.ne.s16 	%p52, %rs198, %rs199;
	@%p52 bra 	$L__BB3_68;
	ld.global.nc.u8 	%rs200, [%rd282+30];
	cvt.u16.u8 	%rs201, %rs200;
	and.b16  	%rs202, %rs23, 255;
	setp.ne.s16 	%p53, %rs201, %rs202;
	@%p53 bra 	$L__BB3_68;
	ld.global.nc.u8 	%rs203, [%rd282+31];
	cvt.u16.u8 	%rs204, %rs203;
	setp.eq.s16 	%p54, %rs204, %rs24;
	selp.u32 	%r973, 1, 0, %p54;
$L__BB3_68:
	ld.param.u64 	%rd1528, [mldsa_verify_challenge_param_0];
	cvta.to.global.u64 	%rd1525, %rd1528;
	mul.wide.u32 	%rd1526, %r35, 4;
	add.s64 	%rd1527, %rd1525, %rd1526;
	st.global.u32 	[%rd1527], %r973;
$L__BB3_69:
	ret;

}
	// .globl	mldsa_verify_single
.visible .entry mldsa_verify_single(
	.param .u64 .ptr .align 1 mldsa_verify_single_param_0,
	.param .u64 .ptr .align 1 mldsa_verify_single_param_1,
	.param .u64 .ptr .align 1 mldsa_verify_single_param_2,
	.param .u64 .ptr .align 1 mldsa_verify_single_param_3,
	.param .u64 .ptr .align 1 mldsa_verify_single_param_4,
	.param .u64 .ptr .align 1 mldsa_verify_single_param_5,
	.param .u64 .ptr .align 1 mldsa_verify_single_param_6,
	.param .u32 mldsa_verify_single_param_7
)
{
	.local .align 16 .b8 	__local_depot4[6416];
	.reg .b64 	%SP;
	.reg .b64 	%SPL;
	.reg .pred 	%p<421>;
	.reg .b16 	%rs<382>;
	.reg .b32 	%r<3086>;
	.reg .b64 	%rd<3989>;

	mov.u64 	%SPL, __local_depot4;
	ld.param.u64 	%rd781, [mldsa_verify_single_param_0];
	ld.param.u64 	%rd782, [mldsa_verify_single_param_1];
	ld.param.u64 	%rd783, [mldsa_verify_single_param_2];
	ld.param.u64 	%rd786, [mldsa_verify_single_param_3];
	ld.param.u64 	%rd784, [mldsa_verify_single_param_4];
	ld.param.u64 	%rd787, [mldsa_verify_single_param_5];
	ld.param.u32 	%r263, [mldsa_verify_single_param_7];
	cvta.to.global.u64 	%rd1, %rd787;
	cvta.to.global.u64 	%rd2, %rd786;
	add.u64 	%rd3, %SPL, 0;
	add.u64 	%rd4, %SPL, 3136;
	add.u64 	%rd3953, %SPL, 0;
	add.u64 	%rd6, %SPL, 3344;
	add.u64 	%rd7, %SPL, 5392;
	add.u64 	%rd8, %SPL, 4368;
	mov.u32 	%r1, %ctaid.x;
	setp.ge.u32 	%p1, %r1, %r263;
	@%p1 bra 	$L__BB4_214;
	mov.u32 	%r2, %tid.x;
	mov.u32 	%r3, %ntid.x;
	add.s32 	%r4, %r2, %r3;
	max.u32 	%r264, %r4, 1536;
	setp.lt.u32 	%p2, %r4, 1536;
	selp.u32 	%r265, 1, 0, %p2;
	add.s32 	%r266, %r4, %r265;
	sub.s32 	%r267, %r264, %r266;
	div.u32 	%r268, %r267, %r3;
	add.s32 	%r5, %r268, %r265;
	and.b32  	%r269, %r5, 3;
	setp.eq.s32 	%p3, %r269, 3;
	mov.u32 	%r2989, %r2;
	@%p3 bra 	$L__BB4_4;
	add.s32 	%r270, %r5, 1;
	and.b32  	%r271, %r270, 3;
	shl.b32 	%r272, %r2, 2;
	mov.u32 	%r273, shared;
	add.s32 	%r2986, %r273, %r272;
	shl.b32 	%r7, %r3, 2;
	neg.s32 	%r2985, %r271;
	mad.lo.s32 	%r2989, %r3, %r271, %r2;
$L__BB4_3:
	.pragma "nounroll";
	mov.b32 	%r274, 0;
	st.shared.u32 	[%r2986], %r274;
	add.s32 	%r2986, %r2986, %r7;
	add.s32 	%r2985, %r2985, 1;
	setp.ne.s32 	%p4, %r2985, 0;
	@%p4 bra 	$L__BB4_3;
$L__BB4_4:
	setp.lt.u32 	%p5, %r5, 3;
	@%p5 bra 	$L__BB4_7;
	shl.b32 	%r15, %r3, 2;
	shl.b32 	%r275, %r2989, 2;
	mov.u32 	%r276, shared;
	add.s32 	%r2988, %r276, %r275;
	shl.b32 	%r17, %r3, 4;
	shl.b32 	%r18, %r3, 3;
	mul.lo.s32 	%r19, %r3, 12;
$L__BB4_6:
	mov.b32 	%r277, 0;
	st.shared.u32 	[%r2988], %r277;
	add.s32 	%r278, %r2988, %r15;
	st.shared.u32 	[%r278], %r277;
	add.s32 	%r279, %r2988, %r18;
	st.shared.u32 	[%r279], %r277;
	add.s32 	%r280, %r2988, %r19;
	st.shared.u32 	[%r280], %r277;
	add.s32 	%r2989, %r2989, %r15;
	add.s32 	%r2988, %r2988, %r17;
	setp.lt.u32 	%p6, %r2989, 1536;
	@%p6 bra 	$L__BB4_6;
$L__BB4_7:
	bar.sync 	0;
	setp.ne.s32 	%p7, %r2, 0;
	@%p7 bra 	$L__BB4_16;
	shl.b32 	%r282, %r1, 5;
	cvt.u64.u32 	%rd797, %r282;
	mov.b64 	%rd3713, 0;
	st.local.u64 	[%rd4], %rd3713;
	st.local.u64 	[%rd4+8], %rd3713;
	st.local.u64 	[%rd4+16], %rd3713;
	st.local.u64 	[%rd4+24], %rd3713;
	st.local.u64 	[%rd4+40], %rd3713;
	st.local.u64 	[%rd4+48], %rd3713;
	st.local.u64 	[%rd4+80], %rd3713;
	add.s64 	%rd798, %rd2, %rd797;
	ld.global.nc.u8 	%rs73, [%rd798];
	cvt.u64.u8 	%rd799, %rs73;
	ld.global.nc.u8 	%rs74, [%rd798+1];
	cvt.u32.u8 	%r283, %rs74;
	ld.global.nc.u8 	%rs75, [%rd798+2];
	cvt.u32.u8 	%r284, %rs75;
	ld.global.nc.u8 	%rs76, [%rd798+3];
	cvt.u32.u8 	%r285, %rs76;
	ld.global.nc.u8 	%rs77, [%rd798+4];
	cvt.u64.u8 	%rd800, %rs77;
	ld.global.nc.u8 	%rs78, [%rd798+5];
	cvt.u64.u8 	%rd801, %rs78;
	ld.global.nc.u8 	%rs79, [%rd798+6];
	cvt.u64.u8 	%rd802, %rs79;
	ld.global.nc.u8 	%rs80, [%rd798+8];
	cvt.u64.u8 	%rd803, %rs80;
	ld.global.nc.u8 	%rs81, [%rd798+9];
	cvt.u32.u8 	%r286, %rs81;
	ld.global.nc.u8 	%rs82, [%rd798+10];
	cvt.u32.u8 	%r287, %rs82;
	ld.global.nc.u8 	%rs83, [%rd798+11];
	cvt.u32.u8 	%r288, %rs83;
	ld.global.nc.u8 	%rs84, [%rd798+12];
	cvt.u64.u8 	%rd804, %rs84;
	ld.global.nc.u8 	%rs85, [%rd798+13];
	cvt.u64.u8 	%rd805, %rs85;
	ld.global.nc.u8 	%rs86, [%rd798+14];
	cvt.u64.u8 	%rd806, %rs86;
	ld.global.nc.u8 	%rs87, [%rd798+16];
	cvt.u64.u8 	%rd807, %rs87;
	ld.global.nc.u8 	%rs88, [%rd798+17];
	cvt.u32.u8 	%r289, %rs88;
	ld.global.nc.u8 	%rs89, [%rd798+18];
	cvt.u32.u8 	%r290, %rs89;
	ld.global.nc.u8 	%rs90, [%rd798+19];
	cvt.u32.u8 	%r291, %rs90;
	ld.global.nc.u8 	%rs91, [%rd798+20];
	cvt.u64.u8 	%rd808, %rs91;
	ld.global.nc.u8 	%rs92, [%rd798+21];
	cvt.u64.u8 	%rd809, %rs92;
	ld.global.nc.u8 	%rs93, [%rd798+22];
	cvt.u64.u8 	%rd810, %rs93;
	ld.global.nc.u8 	%rs94, [%rd798+24];
	cvt.u64.u8 	%rd811, %rs94;
	ld.global.nc.u8 	%rs95, [%rd798+25];
	cvt.u32.u8 	%r292, %rs95;
	ld.global.nc.u8 	%rs96, [%rd798+26];
	cvt.u32.u8 	%r293, %rs96;
	ld.global.nc.u8 	%rs97, [%rd798+27];
	cvt.u32.u8 	%r294, %rs97;
	ld.global.nc.u8 	%rs98, [%rd798+28];
	cvt.u64.u8 	%rd812, %rs98;
	ld.global.nc.u8 	%rs99, [%rd798+29];
	cvt.u64.u8 	%rd813, %rs99;
	ld.global.nc.u8 	%rs100, [%rd798+30];
	cvt.u64.u8 	%rd814, %rs100;
	mul.wide.u32 	%rd815, %r283, 256;
	or.b64  	%rd816, %rd815, %rd799;
	mul.wide.u32 	%rd817, %r284, 65536;
	or.b64  	%rd818, %rd817, %rd816;
	mul.wide.u32 	%rd819, %r285, 16777216;
	or.b64  	%rd820, %rd819, %rd818;
	shl.b64 	%rd821, %rd800, 32;
	or.b64  	%rd822, %rd821, %rd820;
	shl.b64 	%rd823, %rd801, 40;
	or.b64  	%rd824, %rd823, %rd822;
	shl.b64 	%rd825, %rd802, 48;
	or.b64  	%rd826, %rd825, %rd824;
	ld.global.nc.u8 	%rs101, [%rd798+7];
	cvt.u64.u8 	%rd827, %rs101;
	shl.b64 	%rd828, %rd827, 56;
	or.b64  	%rd3737, %rd828, %rd826;
	mul.wide.u32 	%rd829, %r286, 256;
	or.b64  	%rd830, %rd829, %rd803;
	mul.wide.u32 	%rd831, %r287, 65536;
	or.b64  	%rd832, %rd831, %rd830;
	mul.wide.u32 	%rd833, %r288, 16777216;
	or.b64  	%rd834, %rd833, %rd832;
	shl.b64 	%rd835, %rd804, 32;
	or.b64  	%rd836, %rd835, %rd834;
	shl.b64 	%rd837, %rd805, 40;
	or.b64  	%rd838, %rd837, %rd836;
	shl.b64 	%rd839, %rd806, 48;
	or.b64  	%rd840, %rd839, %rd838;
	ld.global.nc.u8 	%rs102, [%rd798+15];
	cvt.u64.u8 	%rd841, %rs102;
	shl.b64 	%rd842, %rd841, 56;
	or.b64  	%rd3732, %rd842, %rd840;
	mul.wide.u32 	%rd843, %r289, 256;
	or.b64  	%rd844, %rd843, %rd807;
	mul.wide.u32 	%rd845, %r290, 65536;
	or.b64  	%rd846, %rd845, %rd844;
	mul.wide.u32 	%rd847, %r291, 16777216;
	or.b64  	%rd848, %rd847, %rd846;
	shl.b64 	%rd849, %rd808, 32;
	or.b64  	%rd850, %rd849, %rd848;
	shl.b64 	%rd851, %rd809, 40;
	or.b64  	%rd852, %rd851, %rd850;
	shl.b64 	%rd853, %rd810, 48;
	or.b64  	%rd854, %rd853, %rd852;
	ld.global.nc.u8 	%rs103, [%rd798+23];
	cvt.u64.u8 	%rd855, %rs103;
	shl.b64 	%rd856, %rd855, 56;
	or.b64  	%rd3727, %rd856, %rd854;
	mul.wide.u32 	%rd857, %r292, 256;
	or.b64  	%rd858, %rd857, %rd811;
	mul.wide.u32 	%rd859, %r293, 65536;
	or.b64  	%rd860, %rd859, %rd858;
	mul.wide.u32 	%rd861, %r294, 16777216;
	or.b64  	%rd862, %rd861, %rd860;
	shl.b64 	%rd863, %rd812, 32;
	or.b64  	%rd864, %rd863, %rd862;
	shl.b64 	%rd865, %rd813, 40;
	or.b64  	%rd866, %rd865, %rd864;
	shl.b64 	%rd867, %rd814, 48;
	or.b64  	%rd868, %rd867, %rd866;
	ld.global.nc.u8 	%rs104, [%rd798+31];
	cvt.u64.u8 	%rd869, %rs104;
	shl.b64 	%rd870, %rd869, 56;
	or.b64  	%rd3722, %rd870, %rd868;
	ld.const.u32 	%r295, [d_keccak_piln];
	ld.const.u32 	%r296, [d_keccak_rotc];
	ld.const.u32 	%r297, [d_keccak_piln+4];
	ld.const.u32 	%r298, [d_keccak_rotc+4];
	ld.const.u32 	%r299, [d_keccak_piln+8];
	ld.const.u32 	%r300, [d_keccak_rotc+8];
	ld.const.u32 	%r301, [d_keccak_piln+12];
	ld.const.u32 	%r302, [d_keccak_rotc+12];
	ld.const.u32 	%r303, [d_keccak_piln+16];
	ld.const.u32 	%r304, [d_keccak_rotc+16];
	ld.const.u32 	%r305, [d_keccak_piln+20];
	ld.const.u32 	%r306, [d_keccak_rotc+20];
	ld.const.u32 	%r307, [d_keccak_piln+24];
	ld.const.u32 	%r308, [d_keccak_rotc+24];
	ld.const.u32 	%r309, [d_keccak_piln+28];
	ld.const.u32 	%r310, [d_keccak_rotc+28];
	ld.const.u32 	%r311, [d_keccak_piln+32];
	ld.const.u32 	%r312, [d_keccak_rotc+32];
	ld.const.u32 	%r313, [d_keccak_piln+36];
	ld.const.u32 	%r314, [d_keccak_rotc+36];
	ld.const.u32 	%r315, [d_keccak_piln+40];
	ld.const.u32 	%r316, [d_keccak_rotc+40];
	ld.const.u32 	%r317, [d_keccak_piln+44];
	ld.const.u32 	%r318, [d_keccak_rotc+44];
	ld.const.u32 	%r319, [d_keccak_piln+48];
	ld.const.u32 	%r320, [d_keccak_rotc+48];
	ld.const.u32 	%r321, [d_keccak_piln+52];
	ld.const.u32 	%r322, [d_keccak_rotc+52];
	ld.const.u32 	%r323, [d_keccak_piln+56];
	ld.const.u32 	%r324, [d_keccak_rotc+56];
	ld.const.u32 	%r325, [d_keccak_piln+60];
	ld.const.u32 	%r326, [d_keccak_rotc+60];
	ld.const.u32 	%r327, [d_keccak_piln+64];
	ld.const.u32 	%r328, [d_keccak_rotc+64];
	ld.const.u32 	%r329, [d_keccak_piln+68];
	ld.const.u32 	%r330, [d_keccak_rotc+68];
	ld.const.u32 	%r331, [d_keccak_piln+72];
	ld.const.u32 	%r332, [d_keccak_rotc+72];
	ld.const.u32 	%r333, [d_keccak_piln+76];
	ld.const.u32 	%r334, [d_keccak_rotc+76];
	ld.const.u32 	%r335, [d_keccak_piln+80];
	ld.const.u32 	%r336, [d_keccak_rotc+80];
	ld.const.u32 	%r337, [d_keccak_piln+84];
	ld.const.u32 	%r338, [d_keccak_rotc+84];
	ld.const.u32 	%r339, [d_keccak_piln+88];
	ld.const.u32 	%r340, [d_keccak_rotc+88];
	ld.const.u32 	%r341, [d_keccak_piln+92];
	ld.const.u32 	%r342, [d_keccak_rotc+92];
	mul.wide.s32 	%rd871, %r295, 8;
	add.s64 	%rd13, %rd4, %rd871;
	cvt.u64.u32 	%rd14, %r296;
	sub.s32 	%r343, 64, %r296;
	cvt.u64.u32 	%rd15, %r343;
	mul.wide.s32 	%rd872, %r297, 8;
	add.s64 	%rd16, %rd4, %rd872;
	cvt.u64.u32 	%rd17, %r298;
	sub.s32 	%r344, 64, %r298;
	cvt.u64.u32 	%rd18, %r344;
	mul.wide.s32 	%rd873, %r299, 8;
	add.s64 	%rd19, %rd4, %rd873;
	cvt.u64.u32 	%rd20, %r300;
	sub.s32 	%r345, 64, %r300;
	cvt.u64.u32 	%rd21, %r345;
	mul.wide.s32 	%rd874, %r301, 8;
	add.s64 	%rd22, %rd4, %rd874;
	cvt.u64.u32 	%rd23, %r302;
	sub.s32 	%r346, 64, %r302;
	cvt.u64.u32 	%rd24, %r346;
	mul.wide.s32 	%rd875, %r303, 8;
	add.s64 	%rd25, %rd4, %rd875;
	cvt.u64.u32 	%rd26, %r304;
	sub.s32 	%r347, 64, %r304;
	cvt.u64.u32 	%rd27, %r347;
	mul.wide.s32 	%rd876, %r305, 8;
	add.s64 	%rd28, %rd4, %rd876;
	cvt.u64.u32 	%rd29, %r306;
	sub.s32 	%r348, 64, %r306;
	cvt.u64.u32 	%rd30, %r348;
	mul.wide.s32 	%rd877, %r307, 8;
	add.s64 	%rd31, %rd4, %rd877;
	cvt.u64.u32 	%rd32, %r308;
	sub.s32 	%r349, 64, %r308;
	cvt.u64.u32 	%rd33, %r349;
	mul.wide.s32 	%rd878, %r309, 8;
	add.s64 	%rd34, %rd4, %rd878;
	cvt.u64.u32 	%rd35, %r310;
	sub.s32 	%r350, 64, %r310;
	cvt.u64.u32 	%rd36, %r350;
	mul.wide.s32 	%rd879, %r311, 8;
	add.s64 	%rd37, %rd4, %rd879;
	cvt.u64.u32 	%rd38, %r312;
	sub.s32 	%r351, 64, %r312;
	cvt.u64.u32 	%rd39, %r351;
	mul.wide.s32 	%rd880, %r313, 8;
	add.s64 	%rd40, %rd4, %rd880;
	cvt.u64.u32 	%rd41, %r314;
	sub.s32 	%r352, 64, %r314;
	cvt.u64.u32 	%rd42, %r352;
	mul.wide.s32 	%rd881, %r315, 8;
	add.s64 	%rd43, %rd4, %rd881;
	cvt.u64.u32 	%rd44, %r316;
	sub.s32 	%r353, 64, %r316;
	cvt.u64.u32 	%rd45, %r353;
	mul.wide.s32 	%rd882, %r317, 8;
	add.s64 	%rd46, %rd4, %rd882;
	cvt.u64.u32 	%rd47, %r318;
	sub.s32 	%r354, 64, %r318;
	cvt.u64.u32 	%rd48, %r354;
	mul.wide.s32 	%rd883, %r319, 8;
	add.s64 	%rd49, %rd4, %rd883;
	cvt.u64.u32 	%rd50, %r320;
	sub.s32 	%r355, 64, %r320;
	cvt.u64.u32 	%rd51, %r355;
	mul.wide.s32 	%rd884, %r321, 8;
	add.s64 	%rd52, %rd4, %rd884;
	cvt.u64.u32 	%rd53, %r322;
	sub.s32 	%r356, 64, %r322;
	cvt.u64.u32 	%rd54, %r356;
	mul.wide.s32 	%rd885, %r323, 8;
	add.s64 	%rd55, %rd4, %rd885;
	cvt.u64.u32 	%rd56, %r324;
	sub.s32 	%r357, 64, %r324;
	cvt.u64.u32 	%rd57, %r357;
	mul.wide.s32 	%rd886, %r325, 8;
	add.s64 	%rd58, %rd4, %rd886;
	cvt.u64.u32 	%rd59, %r326;
	sub.s32 	%r358, 64, %r326;
	cvt.u64.u32 	%rd60, %r358;
	mul.wide.s32 	%rd887, %r327, 8;
	add.s64 	%rd61, %rd4, %rd887;
	cvt.u64.u32 	%rd62, %r328;
	sub.s32 	%r359, 64, %r328;
	cvt.u64.u32 	%rd63, %r359;
	mul.wide.s32 	%rd888, %r329, 8;
	add.s64 	%rd64, %rd4, %rd888;
	cvt.u64.u32 	%rd65, %r330;
	sub.s32 	%r360, 64, %r330;
	cvt.u64.u32 	%rd66, %r360;
	mul.wide.s32 	%rd889, %r331, 8;
	add.s64 	%rd67, %rd4, %rd889;
	cvt.u64.u32 	%rd68, %r332;
	sub.s32 	%r361, 64, %r332;
	cvt.u64.u32 	%rd69, %r361;
	mul.wide.s32 	%rd890, %r333, 8;
	add.s64 	%rd70, %rd4, %rd890;
	cvt.u64.u32 	%rd71, %r334;
	sub.s32 	%r362, 64, %r334;
	cvt.u64.u32 	%rd72, %r362;
	mul.wide.s32 	%rd891, %r335, 8;
	add.s64 	%rd73, %rd4, %rd891;
	cvt.u64.u32 	%rd74, %r336;
	sub.s32 	%r363, 64, %r336;
	cvt.u64.u32 	%rd75, %r363;
	mul.wide.s32 	%rd892, %r337, 8;
	add.s64 	%rd76, %rd4, %rd892;
	cvt.u64.u32 	%rd77, %r338;
	sub.s32 	%r364, 64, %r338;
	cvt.u64.u32 	%rd78, %r364;
	mul.wide.s32 	%rd893, %r339, 8;
	add.s64 	%rd79, %rd4, %rd893;
	cvt.u64.u32 	%rd80, %r340;
	sub.s32 	%r365, 64, %r340;
	cvt.u64.u32 	%rd81, %r365;
	mul.wide.s32 	%rd894, %r341, 8;
	add.s64 	%rd82, %rd4, %rd894;
	cvt.u64.u32 	%rd83, %r342;
	sub.s32 	%r366, 64, %r342;
	cvt.u64.u32 	%rd84, %r366;
	mov.b32 	%r2990, 0;
	mov.b64 	%rd3729, -9223372036854775808;
	mov.b64 	%rd3717, 31;
	mov.u64 	%rd3714, %rd3713;
	mov.u64 	%rd3715, %rd3713;
	mov.u64 	%rd3716, %rd3713;
	mov.u64 	%rd3718, %rd3713;
	mov.u64 	%rd3719, %rd3713;
	mov.u64 	%rd3720, %rd3713;
	mov.u64 	%rd3721, %rd3713;
	mov.u64 	%rd3723, %rd3713;
	mov.u64 	%rd3724, %rd3713;
	mov.u64 	%rd3725, %rd3713;
	mov.u64 	%rd3726, %rd3713;
	mov.u64 	%rd3728, %rd3713;
	mov.u64 	%rd3730, %rd3713;
	mov.u64 	%rd3731, %rd3713;
	mov.u64 	%rd3733, %rd3713;
	mov.u64 	%rd3734, %rd3713;
	mov.u64 	%rd3735, %rd3713;
	mov.u64 	%rd3736, %rd3713;
$L__BB4_9:
	xor.b64  	%rd895, %rd3736, %rd3737;
	xor.b64  	%rd896, %rd895, %rd3735;
	xor.b64  	%rd897, %rd896, %rd3734;
	xor.b64  	%rd898, %rd897, %rd3733;
	xor.b64  	%rd899, %rd3731, %rd3732;
	xor.b64  	%rd900, %rd899, %rd3730;
	xor.b64  	%rd901, %rd900, %rd3729;
	xor.b64  	%rd902, %rd901, %rd3728;
	xor.b64  	%rd903, %rd3726, %rd3727;
	xor.b64  	%rd904, %rd903, %rd3725;
	xor.b64  	%rd905, %rd904, %rd3724;
	xor.b64  	%rd906, %rd905, %rd3723;
	xor.b64  	%rd907, %rd3721, %rd3722;
	xor.b64  	%rd908, %rd907, %rd3720;
	xor.b64  	%rd909, %rd908, %rd3719;
	xor.b64  	%rd910, %rd909, %rd3718;
	xor.b64  	%rd911, %rd3716, %rd3717;
	xor.b64  	%rd912, %rd911, %rd3715;
	xor.b64  	%rd913, %rd912, %rd3714;
	xor.b64  	%rd914, %rd913, %rd3713;
	mov.b64 	{%r367, %r368}, %rd902;
	shf.l.wrap.b32 	%r369, %r367, %r368, 1;
	shf.l.wrap.b32 	%r370, %r368, %r367, 1;
	mov.b64 	%rd915, {%r370, %r369};
	xor.b64  	%rd916, %rd915, %rd914;
	xor.b64  	%rd917, %rd3737, %rd916;
	st.local.u64 	[%rd4], %rd917;
	xor.b64  	%rd918, %rd3736, %rd916;
	st.local.u64 	[%rd4+40], %rd918;
	xor.b64  	%rd919, %rd3735, %rd916;
	st.local.u64 	[%rd4+80], %rd919;
	xor.b64  	%rd920, %rd3734, %rd916;
	st.local.u64 	[%rd4+120], %rd920;
	xor.b64  	%rd921, %rd3733, %rd916;
	st.local.u64 	[%rd4+160], %rd921;
	mov.b64 	{%r371, %r372}, %rd906;
	shf.l.wrap.b32 	%r373, %r371, %r372, 1;
	shf.l.wrap.b32 	%r374, %r372, %r371, 1;
	mov.b64 	%rd922, {%r374, %r373};
	xor.b64  	%rd923, %rd922, %rd898;
	xor.b64  	%rd924, %rd3732, %rd923;
	st.local.u64 	[%rd4+8], %rd924;
	xor.b64  	%rd925, %rd3731, %rd923;
	st.local.u64 	[%rd4+48], %rd925;
	xor.b64  	%rd926, %rd3730, %rd923;
	st.local.u64 	[%rd4+88], %rd926;
	xor.b64  	%rd927, %rd3729, %rd923;
	st.local.u64 	[%rd4+128], %rd927;
	xor.b64  	%rd928, %rd3728, %rd923;
	st.local.u64 	[%rd4+168], %rd928;
	mov.b64 	{%r375, %r376}, %rd910;
	shf.l.wrap.b32 	%r377, %r375, %r376, 1;
	shf.l.wrap.b32 	%r378, %r376, %r375, 1;
	mov.b64 	%rd929, {%r378, %r377};
	xor.b64  	%rd930, %rd929, %rd902;
	xor.b64  	%rd931, %rd3727, %rd930;
	st.local.u64 	[%rd4+16], %rd931;
	xor.b64  	%rd932, %rd3726, %rd930;
	st.local.u64 	[%rd4+56], %rd932;
	xor.b64  	%rd933, %rd3725, %rd930;
	st.local.u64 	[%rd4+96], %rd933;
	xor.b64  	%rd934, %rd3724, %rd930;
	st.local.u64 	[%rd4+136], %rd934;
	xor.b64  	%rd935, %rd3723, %rd930;
	st.local.u64 	[%rd4+176], %rd935;
	mov.b64 	{%r379, %r380}, %rd914;
	shf.l.wrap.b32 	%r381, %r379, %r380, 1;
	shf.l.wrap.b32 	%r382, %r380, %r379, 1;
	mov.b64 	%rd936, {%r382, %r381};
	xor.b64  	%rd937, %rd936, %rd906;
	xor.b64  	%rd938, %rd3722, %rd937;
	st.local.u64 	[%rd4+24], %rd938;
	xor.b64  	%rd939, %rd3721, %rd937;
	st.local.u64 	[%rd4+64], %rd939;
	xor.b64  	%rd940, %rd3720, %rd937;
	st.local.u64 	[%rd4+104], %rd940;
	xor.b64  	%rd941, %rd3719, %rd937;
	st.local.u64 	[%rd4+144], %rd941;
	xor.b64  	%rd942, %rd3718, %rd937;
	st.local.u64 	[%rd4+184], %rd942;
	mov.b64 	{%r383, %r384}, %rd898;
	shf.l.wrap.b32 	%r385, %r383, %r384, 1;
	shf.l.wrap.b32 	%r386, %r384, %r383, 1;
	mov.b64 	%rd943, {%r386, %r385};
	xor.b64  	%rd944, %rd943, %rd910;
	xor.b64  	%rd945, %rd3717, %rd944;
	st.local.u64 	[%rd4+32], %rd945;
	xor.b64  	%rd946, %rd3716, %rd944;
	st.local.u64 	[%rd4+72], %rd946;
	xor.b64  	%rd947, %rd3715, %rd944;
	st.local.u64 	[%rd4+112], %rd947;
	xor.b64  	%rd948, %rd3714, %rd944;
	st.local.u64 	[%rd4+152], %rd948;
	xor.b64  	%rd949, %rd3713, %rd944;
	st.local.u64 	[%rd4+192], %rd949;
	ld.local.u64 	%rd950, [%rd13];
	cvt.u32.u64 	%r387, %rd14;
	shl.b64 	%rd951, %rd924, %r387;
	cvt.u32.u64 	%r388, %rd15;
	shr.u64 	%rd952, %rd924, %r388;
	or.b64  	%rd953, %rd952, %rd951;
	st.local.u64 	[%rd13], %rd953;
	ld.local.u64 	%rd954, [%rd16];
	cvt.u32.u64 	%r389, %rd17;
	shl.b64 	%rd955, %rd950, %r389;
	cvt.u32.u64 	%r390, %rd18;
	shr.u64 	%rd956, %rd950, %r390;
	or.b64  	%rd957, %rd956, %rd955;
	st.local.u64 	[%rd16], %rd957;
	ld.local.u64 	%rd958, [%rd19];
	cvt.u32.u64 	%r391, %rd20;
	shl.b64 	%rd959, %rd954, %r391;
	cvt.u32.u64 	%r392, %rd21;
	shr.u64 	%rd960, %rd954, %r392;
	or.b64  	%rd961, %rd960, %rd959;
	st.local.u64 	[%rd19], %rd961;
	ld.local.u64 	%rd962, [%rd22];
	cvt.u32.u64 	%r393, %rd23;
	shl.b64 	%rd963, %rd958, %r393;
	cvt.u32.u64 	%r394, %rd24;
	shr.u64 	%rd964, %rd958, %r394;
	or.b64  	%rd965, %rd964, %rd963;
	st.local.u64 	[%rd22], %rd965;
	ld.local.u64 	%rd966, [%rd25];
	cvt.u32.u64 	%r395, %rd26;
	shl.b64 	%rd967, %rd962, %r395;
	cvt.u32.u64 	%r396, %rd27;
	shr.u64 	%rd968, %rd962, %r396;
	or.b64  	%rd969, %rd968, %rd967;
	st.local.u64 	[%rd25], %rd969;
	ld.local.u64 	%rd970, [%rd28];
	cvt.u32.u64 	%r397, %rd29;
	shl.b64 	%rd971, %rd966, %r397;
	cvt.u32.u64 	%r398, %rd30;
	shr.u64 	%rd972, %rd966, %r398;
	or.b64  	%rd973, %rd972, %rd971;
	st.local.u64 	[%rd28], %rd973;
	ld.local.u64 	%rd974, [%rd31];
	cvt.u32.u64 	%r399, %rd32;
	shl.b64 	%rd975, %rd970, %r399;
	cvt.u32.u64 	%r400, %rd33;
	shr.u64 	%rd976, %rd970, %r400;
	or.b64  	%rd977, %rd976, %rd975;
	st.local.u64 	[%rd31], %rd977;
	ld.local.u64 	%rd978, [%rd34];
	cvt.u32.u64 	%r401, %rd35;
	shl.b64 	%rd979, %rd974, %r401;
	cvt.u32.u64 	%r402, %rd36;
	shr.u64 	%rd980, %rd974, %r402;
	or.b64  	%rd981, %rd980, %rd979;
	st.local.u64 	[%rd34], %rd981;
	ld.local.u64 	%rd982, [%rd37];
	cvt.u32.u64 	%r403, %rd38;
	shl.b64 	%rd983, %rd978, %r403;
	cvt.u32.u64 	%r404, %rd39;
	shr.u64 	%rd984, %rd978, %r404;
	or.b64  	%rd985, %rd984, %rd983;
	st.local.u64 	[%rd37], %rd985;
	ld.local.u64 	%rd986, [%rd40];
	cvt.u32.u64 	%r405, %rd41;
	shl.b64 	%rd987, %rd982, %r405;
	cvt.u32.u64 	%r406, %rd42;
	shr.u64 	%rd988, %rd982, %r406;
	or.b64  	%rd989, %rd988, %rd987;
	st.local.u64 	[%rd40], %rd989;
	ld.local.u64 	%rd990, [%rd43];
	cvt.u32.u64 	%r407, %rd44;
	shl.b64 	%rd991, %rd986, %r407;
	cvt.u32.u64 	%r408, %rd45;
	shr.u64 	%rd992, %rd986, %r408;
	or.b64  	%rd993, %rd992, %rd991;
	st.local.u64 	[%rd43], %rd993;
	ld.local.u64 	%rd994, [%rd46];
	cvt.u32.u64 	%r409, %rd47;
	shl.b64 	%rd995, %rd990, %r409;
	cvt.u32.u64 	%r410, %rd48;
	shr.u64 	%rd996, %rd990, %r410;
	or.b64  	%rd997, %rd996, %rd995;
	st.local.u64 	[%rd46], %rd997;
	ld.local.u64 	%rd998, [%rd49];
	cvt.u32.u64 	%r411, %rd50;
	shl.b64 	%rd999, %rd994, %r411;
	cvt.u32.u64 	%r412, %rd51;
	shr.u64 	%rd1000, %rd994, %r412;
	or.b64  	%rd1001, %rd1000, %rd999;
	st.local.u64 	[%rd49], %rd1001;
	ld.local.u64 	%rd1002, [%rd52];
	cvt.u32.u64 	%r413, %rd53;
	shl.b64 	%rd1003, %rd998, %r413;
	cvt.u32.u64 	%r414, %rd54;
	shr.u64 	%rd1004, %rd998, %r414;
	or.b64  	%rd1005, %rd1004, %rd1003;
	st.local.u64 	[%rd52], %rd1005;
	ld.local.u64 	%rd1006, [%rd55];
	cvt.u32.u64 	%r415, %rd56;
	shl.b64 	%rd1007, %rd1002, %r415;
	cvt.u32.u64 	%r416, %rd57;
	shr.u64 	%rd1008, %rd1002, %r416;
	or.b64  	%rd1009, %rd1008, %rd1007;
	st.local.u64 	[%rd55], %rd1009;
	ld.local.u64 	%rd1010, [%rd58];
	cvt.u32.u64 	%r417, %rd59;
	shl.b64 	%rd1011, %rd1006, %r417;
	cvt.u32.u64 	%r418, %rd60;
	shr.u64 	%rd1012, %rd1006, %r418;
	or.b64  	%rd1013, %rd1012, %rd1011;
	st.local.u64 	[%rd58], %rd1013;
	ld.local.u64 	%rd1014, [%rd61];
	cvt.u32.u64 	%r419, %rd62;
	shl.b64 	%rd1015, %rd1010, %r419;
	cvt.u32.u64 	%r420, %rd63;
	shr.u64 	%rd1016, %rd1010, %r420;
	or.b64  	%rd1017, %rd1016, %rd1015;
	st.local.u64 	[%rd61], %rd1017;
	ld.local.u64 	%rd1018, [%rd64];
	cvt.u32.u64 	%r421, %rd65;
	shl.b64 	%rd1019, %rd1014, %r421;
	cvt.u32.u64 	%r422, %rd66;
	shr.u64 	%rd1020, %rd1014, %r422;
	or.b64  	%rd1021, %rd1020, %rd1019;
	st.local.u64 	[%rd64], %rd1021;
	ld.local.u64 	%rd1022, [%rd67];
	cvt.u32.u64 	%r423, %rd68;
	shl.b64 	%rd1023, %rd1018, %r423;
	cvt.u32.u64 	%r424, %rd69;
	shr.u64 	%rd1024, %rd1018, %r424;
	or.b64  	%rd1025, %rd1024, %rd1023;
	st.local.u64 	[%rd67], %rd1025;
	ld.local.u64 	%rd1026, [%rd70];
	cvt.u32.u64 	%r425, %rd71;
	shl.b64 	%rd1027, %rd1022, %r425;
	cvt.u32.u64 	%r426, %rd72;
	shr.u64 	%rd1028, %rd1022, %r426;
	or.b64  	%rd1029, %rd1028, %rd1027;
	st.local.u64 	[%rd70], %rd1029;
	ld.local.u64 	%rd1030, [%rd73];
	cvt.u32.u64 	%r427, %rd74;
	shl.b64 	%rd1031, %rd1026, %r427;
	cvt.u32.u64 	%r428, %rd75;
	shr.u64 	%rd1032, %rd1026, %r428;
	or.b64  	%rd1033, %rd1032, %rd1031;
	st.local.u64 	[%rd73], %rd1033;
	ld.local.u64 	%rd1034, [%rd76];
	cvt.u32.u64 	%r429, %rd77;
	shl.b64 	%rd1035, %rd1030, %r429;
	cvt.u32.u64 	%r430, %rd78;
	shr.u64 	%rd1036, %rd1030, %r430;
	or.b64  	%rd1037, %rd1036, %rd1035;
	st.local.u64 	[%rd76], %rd1037;
	ld.local.u64 	%rd1038, [%rd79];
	cvt.u32.u64 	%r431, %rd80;
	shl.b64 	%rd1039, %rd1034, %r431;
	cvt.u32.u64 	%r432, %rd81;
	shr.u64 	%rd1040, %rd1034, %r432;
	or.b64  	%rd1041, %rd1040, %rd1039;
	st.local.u64 	[%rd79], %rd1041;
	cvt.u32.u64 	%r433, %rd83;
	shl.b64 	%rd1042, %rd1038, %r433;
	cvt.u32.u64 	%r434, %rd84;
	shr.u64 	%rd1043, %rd1038, %r434;
	or.b64  	%rd1044, %rd1043, %rd1042;
	st.local.u64 	[%rd82], %rd1044;
	ld.local.u64 	%rd1045, [%rd4];
	ld.local.u64 	%rd1046, [%rd4+8];
	ld.local.u64 	%rd1047, [%rd4+16];
	ld.local.u64 	%rd1048, [%rd4+24];
	ld.local.u64 	%rd1049, [%rd4+32];
	not.b64 	%rd1050, %rd1046;
	and.b64  	%rd1051, %rd1047, %rd1050;
	not.b64 	%rd1052, %rd1047;
	and.b64  	%rd1053, %rd1048, %rd1052;
	xor.b64  	%rd3732, %rd1053, %rd1046;
	st.local.u64 	[%rd4+8], %rd3732;
	not.b64 	%rd1054, %rd1048;
	and.b64  	%rd1055, %rd1049, %rd1054;
	xor.b64  	%rd3727, %rd1055, %rd1047;
	st.local.u64 	[%rd4+16], %rd3727;
	not.b64 	%rd1056, %rd1049;
	and.b64  	%rd1057, %rd1045, %rd1056;
	xor.b64  	%rd3722, %rd1057, %rd1048;
	st.local.u64 	[%rd4+24], %rd3722;
	not.b64 	%rd1058, %rd1045;
	and.b64  	%rd1059, %rd1046, %rd1058;
	xor.b64  	%rd3717, %rd1059, %rd1049;
	st.local.u64 	[%rd4+32], %rd3717;
	ld.local.u64 	%rd1060, [%rd4+40];
	ld.local.u64 	%rd1061, [%rd4+48];
	ld.local.u64 	%rd1062, [%rd4+56];
	ld.local.u64 	%rd1063, [%rd4+64];
	ld.local.u64 	%rd1064, [%rd4+72];
	not.b64 	%rd1065, %rd1061;
	and.b64  	%rd1066, %rd1062, %rd1065;
	xor.b64  	%rd3736, %rd1066, %rd1060;
	st.local.u64 	[%rd4+40], %rd3736;
	not.b64 	%rd1067, %rd1062;
	and.b64  	%rd1068, %rd1063, %rd1067;
	xor.b64  	%rd3731, %rd1068, %rd1061;
	st.local.u64 	[%rd4+48], %rd3731;
	not.b64 	%rd1069, %rd1063;
	and.b64  	%rd1070, %rd1064, %rd1069;
	xor.b64  	%rd3726, %rd1070, %rd1062;
	st.local.u64 	[%rd4+56], %rd3726;
	not.b64 	%rd1071, %rd1064;
	and.b64  	%rd1072, %rd1060, %rd1071;
	xor.b64  	%rd3721, %rd1072, %rd1063;
	st.local.u64 	[%rd4+64], %rd3721;
	not.b64 	%rd1073, %rd1060;
	and.b64  	%rd1074, %rd1061, %rd1073;
	xor.b64  	%rd3716, %rd1074, %rd1064;
	st.local.u64 	[%rd4+72], %rd3716;
	ld.local.u64 	%rd1075, [%rd4+80];
	ld.local.u64 	%rd1076, [%rd4+88];
	ld.local.u64 	%rd1077, [%rd4+96];
	ld.local.u64 	%rd1078, [%rd4+104];
	ld.local.u64 	%rd1079, [%rd4+112];
	not.b64 	%rd1080, %rd1076;
	and.b64  	%rd1081, %rd1077, %rd1080;
	xor.b64  	%rd3735, %rd1081, %rd1075;
	st.local.u64 	[%rd4+80], %rd3735;
	not.b64 	%rd1082, %rd1077;
	and.b64  	%rd1083, %rd1078, %rd1082;
	xor.b64  	%rd3730, %rd1083, %rd1076;
	st.local.u64 	[%rd4+88], %rd3730;
	not.b64 	%rd1084, %rd1078;
	and.b64  	%rd1085, %rd1079, %rd1084;
	xor.b64  	%rd3725, %rd1085, %rd1077;
	st.local.u64 	[%rd4+96], %rd3725;
	not.b64 	%rd1086, %rd1079;
	and.b64  	%rd1087, %rd1075, %rd1086;
	xor.b64  	%rd3720, %rd1087, %rd1078;
	st.local.u64 	[%rd4+104], %rd3720;
	not.b64 	%rd1088, %rd1075;
	and.b64  	%rd1089, %rd1076, %rd1088;
	xor.b64  	%rd3715, %rd1089, %rd1079;
	st.local.u64 	[%rd4+112], %rd3715;
	ld.local.u64 	%rd1090, [%rd4+120];
	ld.local.u64 	%rd1091, [%rd4+128];
	ld.local.u64 	%rd1092, [%rd4+136];
	ld.local.u64 	%rd1093, [%rd4+144];
	ld.local.u64 	%rd1094, [%rd4+152];
	not.b64 	%rd1095, %rd1091;
	and.b64  	%rd1096, %rd1092, %rd1095;
	xor.b64  	%rd3734, %rd1096, %rd1090;
	st.local.u64 	[%rd4+120], %rd3734;
	not.b64 	%rd1097, %rd1092;
	and.b64  	%rd1098, %rd1093, %rd1097;
	xor.b64  	%rd3729, %rd1098, %rd1091;
	st.local.u64 	[%rd4+128], %rd3729;
	not.b64 	%rd1099, %rd1093;
	and.b64  	%rd1100, %rd1094, %rd1099;
	xor.b64  	%rd3724, %rd1100, %rd1092;
	st.local.u64 	[%rd4+136], %rd3724;
	not.b64 	%rd1101, %rd1094;
	and.b64  	%rd1102, %rd1090, %rd1101;
	xor.b64  	%rd3719, %rd1102, %rd1093;
	st.local.u64 	[%rd4+144], %rd3719;
	not.b64 	%rd1103, %rd1090;
	and.b64  	%rd1104, %rd1091, %rd1103;
	xor.b64  	%rd3714, %rd1104, %rd1094;
	st.local.u64 	[%rd4+152], %rd3714;
	ld.local.u64 	%rd1105, [%rd4+160];
	ld.local.u64 	%rd1106, [%rd4+168];
	ld.local.u64 	%rd1107, [%rd4+176];
	ld.local.u64 	%rd1108, [%rd4+184];
	ld.local.u64 	%rd1109, [%rd4+192];
	not.b64 	%rd1110, %rd1106;
	and.b64  	%rd1111, %rd1107, %rd1110;
	xor.b64  	%rd3733, %rd1111, %rd1105;
	st.local.u64 	[%rd4+160], %rd3733;
	not.b64 	%rd1112, %rd1107;
	and.b64  	%rd1113, %rd1108, %rd1112;
	xor.b64  	%rd3728, %rd1113, %rd1106;
	st.local.u64 	[%rd4+168], %rd3728;
	not.b64 	%rd1114, %rd1108;
	and.b64  	%rd1115, %rd1109, %rd1114;
	xor.b64  	%rd3723, %rd1115, %rd1107;
	st.local.u64 	[%rd4+176], %rd3723;
	not.b64 	%rd1116, %rd1109;
	and.b64  	%rd1117, %rd1105, %rd1116;
	xor.b64  	%rd3718, %rd1117, %rd1108;
	st.local.u64 	[%rd4+184], %rd3718;
	not.b64 	%rd1118, %rd1105;
	and.b64  	%rd1119, %rd1106, %rd1118;
	xor.b64  	%rd3713, %rd1119, %rd1109;
	st.local.u64 	[%rd4+192], %rd3713;
	mul.wide.u32 	%rd1120, %r2990, 8;
	mov.u64 	%rd1121, d_keccak_rc;
	add.s64 	%rd1122, %rd1121, %rd1120;
	ld.const.u64 	%rd1123, [%rd1122];
	xor.b64  	%rd1124, %rd1051, %rd1123;
	xor.b64  	%rd3737, %rd1124, %rd1045;
	st.local.u64 	[%rd4], %rd3737;
	add.s32 	%r2990, %r2990, 1;
	setp.ne.s32 	%p8, %r2990, 24;
	@%p8 bra 	$L__BB4_9;
	mov.b32 	%r437, 0;
	st.shared.v4.u32 	[shared+12288], {%r437, %r437, %r437, %r437};
	st.shared.v4.u32 	[shared+12304], {%r437, %r437, %r437, %r437};
	st.shared.v4.u32 	[shared+12320], {%r437, %r437, %r437, %r437};
	st.shared.v4.u32 	[shared+12336], {%r437, %r437, %r437, %r437};
	st.shared.v4.u32 	[shared+12352], {%r437, %r437, %r437, %r437};
	st.shared.v4.u32 	[shared+12368], {%r437, %r437, %r437, %r437};
	st.shared.v4.u32 	[shared+12384], {%r437, %r437, %r437, %r437};
	st.shared.v4.u32 	[shared+12400], {%r437, %r437, %r437, %r437};
	st.shared.v4.u32 	[shared+12416], {%r437, %r437, %r437, %r437};
	st.shared.v4.u32 	[shared+12432], {%r437, %r437, %r437, %r437};
	st.shared.v4.u32 	[shared+12448], {%r437, %r437, %r437, %r437};
	st.shared.v4.u32 	[shared+12464], {%r437, %r437, %r437, %r437};
	st.shared.v4.u32 	[shared+12480], {%r437, %r437, %r437, %r437};
	st.shared.v4.u32 	[shared+12496], {%r437, %r437, %r437, %r437};
	st.shared.v4.u32 	[shared+12512], {%r437, %r437, %r437, %r437};
	st.shared.v4.u32 	[shared+12528], {%r437, %r437, %r437, %r437};
	st.shared.v4.u32 	[shared+12544], {%r437, %r437, %r437, %r437};
	st.shared.v4.u32 	[shared+12560], {%r437, %r437, %r437, %r437};
	st.shared.v4.u32 	[shared+12576], {%r437, %r437, %r437, %r437};
	st.shared.v4.u32 	[shared+12592], {%r437, %r437, %r437, %r437};
	st.shared.v4.u32 	[shared+12608], {%r437, %r437, %r437, %r437};
	st.shared.v4.u32 	[shared+12624], {%r437, %r437, %r437, %r437};
	st.shared.v4.u32 	[shared+12640], {%r437, %r437, %r437, %r437};
	st.shared.v4.u32 	[shared+12656], {%r437, %r437, %r437, %r437};
	st.shared.v4.u32 	[shared+12672], {%r437, %r437, %r437, %r437};
	st.shared.v4.u32 	[shared+12688], {%r437, %r437, %r437, %r437};
	st.shared.v4.u32 	[shared+12704], {%r437, %r437, %r437, %r437};
	st.shared.v4.u32 	[shared+12720], {%r437, %r437, %r437, %r437};
	st.shared.v4.u32 	[shared+12736], {%r437, %r437, %r437, %r437};
	st.shared.v4.u32 	[shared+12752], {%r437, %r437, %r437, %r437};
	st.shared.v4.u32 	[shared+12768], {%r437, %r437, %r437, %r437};
	st.shared.v4.u32 	[shared+12784], {%r437, %r437, %r437, %r437};
	st.shared.v4.u32 	[shared+12800], {%r437, %r437, %r437, %r437};
	st.shared.v4.u32 	[shared+12816], {%r437, %r437, %r437, %r437};
	st.shared.v4.u32 	[shared+12832], {%r437, %r437, %r437, %r437};
	st.shared.v4.u32 	[shared+12848], {%r437, %r437, %r437, %r437};
	st.shared.v4.u32 	[shared+12864], {%r437, %r437, %r437, %r437};
	st.shared.v4.u32 	[shared+12880], {%r437, %r437, %r437, %r437};
	st.shared.v4.u32 	[shared+12896], {%r437, %r437, %r437, %r437};
	st.shared.v4.u32 	[shared+12912], {%r437, %r437, %r437, %r437};
	st.shared.v4.u32 	[shared+12928], {%r437, %r437, %r437, %r437};
	st.shared.v4.u32 	[shared+12944], {%r437, %r437, %r437, %r437};
	st.shared.v4.u32 	[shared+12960], {%r437, %r437, %r437, %r437};
	st.shared.v4.u32 	[shared+12976], {%r437, %r437, %r437, %r437};
	st.shared.v4.u32 	[shared+12992], {%r437, %r437, %r437, %r437};
	st.shared.v4.u32 	[shared+13008], {%r437, %r437, %r437, %r437};
	st.shared.v4.u32 	[shared+13024], {%r437, %r437, %r437, %r437};
	st.shared.v4.u32 	[shared+13040], {%r437, %r437, %r437, %r437};
	st.shared.v4.u32 	[shared+13056], {%r437, %r437, %r437, %r437};
	st.shared.v4.u32 	[shared+13072], {%r437, %r437, %r437, %r437};
	st.shared.v4.u32 	[shared+13088], {%r437, %r437, %r437, %r437};
	st.shared.v4.u32 	[shared+13104], {%r437, %r437, %r437, %r437};
	st.shared.v4.u32 	[shared+13120], {%r437, %r437, %r437, %r437};
	st.shared.v4.u32 	[shared+13136], {%r437, %r437, %r437, %r437};
	st.shared.v4.u32 	[shared+13152], {%r437, %r437, %r437, %r437};
	st.shared.v4.u32 	[shared+13168], {%r437, %r437, %r437, %r437};
	st.shared.v4.u32 	[shared+13184], {%r437, %r437, %r437, %r437};
	st.shared.v4.u32 	[shared+13200], {%r437, %r437, %r437, %r437};
	st.shared.v4.u32 	[shared+13216], {%r437, %r437, %r437, %r437};
	st.shared.v4.u32 	[shared+13232], {%r437, %r437, %r437, %r437};
	st.shared.v4.u32 	[shared+13248], {%r437, %r437, %r437, %r437};
	st.shared.v4.u32 	[shared+13264], {%r437, %r437, %r437, %r437};
	st.shared.v4.u32 	[shared+13280], {%r437, %r437, %r437, %r437};
	st.shared.v4.u32 	[shared+13296], {%r437, %r437, %r437, %r437};
	cvt.u16.u64 	%rs1, %rd3737;
	shr.u64 	%rd1125, %rd3737, 8;
	cvt.u16.u64 	%rs2, %rd1125;
	shr.u64 	%rd1126, %rd3737, 16;
	cvt.u16.u64 	%rs3, %rd1126;
	shr.u64 	%rd1127, %rd3737, 24;
	cvt.u16.u64 	%rs4, %rd1127;
	shr.u64 	%rd1128, %rd3737, 32;
	cvt.u16.u64 	%rs5, %rd1128;
	shr.u64 	%rd1129, %rd3737, 40;
	cvt.u16.u64 	%rs6, %rd1129;
	shr.u64 	%rd1130, %rd3737, 48;
	cvt.u16.u64 	%rs7, %rd1130;
	shr.u64 	%rd1131, %rd3737, 56;
	cvt.u16.u64 	%rs8, %rd1131;
	st.local.u64 	[%rd3953], %rd3737;
	shr.u64 	%rd1132, %rd3732, 48;
	cvt.u16.u64 	%rs9, %rd1132;
	shr.u64 	%rd1133, %rd3732, 56;
	cvt.u16.u64 	%rs10, %rd1133;
	shr.u64 	%rd1134, %rd3727, 48;
	cvt.u16.u64 	%rs11, %rd1134;
	shr.u64 	%rd1135, %rd3727, 56;
	cvt.u16.u64 	%rs12, %rd1135;
	shr.u64 	%rd1136, %rd3722, 48;
	cvt.u16.u64 	%rs13, %rd1136;
	shr.u64 	%rd1137, %rd3722, 56;
	cvt.u16.u64 	%rs14, %rd1137;
	shr.u64 	%rd1138, %rd3717, 48;
	cvt.u16.u64 	%rs15, %rd1138;
	shr.u64 	%rd1139, %rd3717, 56;
	cvt.u16.u64 	%rs16, %rd1139;
	shr.u64 	%rd1140, %rd3736, 48;
	cvt.u16.u64 	%rs17, %rd1140;
	shr.u64 	%rd1141, %rd3736, 56;
	cvt.u16.u64 	%rs18, %rd1141;
	shr.u64 	%rd1142, %rd3731, 48;
	cvt.u16.u64 	%rs19, %rd1142;
	shr.u64 	%rd1143, %rd3731, 56;
	cvt.u16.u64 	%rs20, %rd1143;
	shr.u64 	%rd1144, %rd3726, 48;
	cvt.u16.u64 	%rs21, %rd1144;
	shr.u64 	%rd1145, %rd3726, 56;
	cvt.u16.u64 	%rs22, %rd1145;
	shr.u64 	%rd1146, %rd3721, 48;
	cvt.u16.u64 	%rs23, %rd1146;
	shr.u64 	%rd1147, %rd3721, 56;
	cvt.u16.u64 	%rs24, %rd1147;
	shr.u64 	%rd1148, %rd3716, 48;
	cvt.u16.u64 	%rs25, %rd1148;
	shr.u64 	%rd1149, %rd3716, 56;
	cvt.u16.u64 	%rs26, %rd1149;
	shr.u64 	%rd1150, %rd3735, 48;
	cvt.u16.u64 	%rs27, %rd1150;
	shr.u64 	%rd1151, %rd3735, 56;
	cvt.u16.u64 	%rs28, %rd1151;
	shr.u64 	%rd1152, %rd3730, 48;
	cvt.u16.u64 	%rs29, %rd1152;
	shr.u64 	%rd1153, %rd3730, 56;
	cvt.u16.u64 	%rs30, %rd1153;
	shr.u64 	%rd1154, %rd3725, 48;
	cvt.u16.u64 	%rs31, %rd1154;
	shr.u64 	%rd1155, %rd3725, 56;
	cvt.u16.u64 	%rs32, %rd1155;
	shr.u64 	%rd1156, %rd3720, 48;
	cvt.u16.u64 	%rs33, %rd1156;
	shr.u64 	%rd1157, %rd3720, 56;
	cvt.u16.u64 	%rs34, %rd1157;
	shr.u64 	%rd1158, %rd3715, 48;
	cvt.u16.u64 	%rs35, %rd1158;
	shr.u64 	%rd1159, %rd3715, 56;
	cvt.u16.u64 	%rs36, %rd1159;
	shr.u64 	%rd1160, %rd3734, 48;
	cvt.u16.u64 	%rs37, %rd1160;
	shr.u64 	%rd1161, %rd3734, 56;
	cvt.u16.u64 	%rs38, %rd1161;
	shr.u64 	%rd1162, %rd3729, 48;
	cvt.u16.u64 	%rs39, %rd1162;
	shr.u64 	%rd1163, %rd3729, 56;
	cvt.u16.u64 	%rs40, %rd1163;
	mov.b32 	%r2995, 8;
	mov.b32 	%r2991, 207;
	mov.u32 	%r2994, %r2995;
$L__BB4_11:
	setp.ge.s32 	%p9, %r2995, %r2994;
	@%p9 bra 	$L__BB4_13;
	cvt.s64.s32 	%rd1228, %r2995;
	add.s64 	%rd1229, %rd3953, %rd1228;
	ld.local.u8 	%rs379, [%rd1229];
	add.s32 	%r2995, %r2995, 1;
	bra.uni 	$L__BB4_14;
$L__BB4_13:
	shr.u64 	%rd1164, %rd3732, 8;
	shr.u64 	%rd1165, %rd3732, 16;
	shr.u64 	%rd1166, %rd3732, 24;
	shr.u64 	%rd1167, %rd3732, 40;
	cvt.u32.u16 	%r440, %rs8;
	cvt.u32.u16 	%r441, %rs7;
	prmt.b32 	%r442, %r441, %r440, 0x3340U;
	cvt.u32.u16 	%r443, %rs6;
	cvt.u32.u16 	%r444, %rs5;
	prmt.b32 	%r445, %r444, %r443, 0x3340U;
	prmt.b32 	%r446, %r445, %r442, 0x5410U;
	cvt.u32.u16 	%r447, %rs4;
	cvt.u32.u16 	%r448, %rs3;
	prmt.b32 	%r449, %r448, %r447, 0x3340U;
	cvt.u32.u16 	%r450, %rs2;
	cvt.u32.u16 	%r451, %rs1;
	prmt.b32 	%r452, %r451, %r450, 0x3340U;
	prmt.b32 	%r453, %r452, %r449, 0x5410U;
	cvt.u32.u16 	%r454, %rs10;
	cvt.u32.u16 	%r455, %rs9;
	prmt.b32 	%r456, %r455, %r454, 0x3340U;
	{ .reg .b32 tmp; mov.b64 {tmp, %r457}, %rd3732; }
	cvt.u32.u64 	%r458, %rd1167;
	prmt.b32 	%r459, %r457, %r458, 0x3340U;
	prmt.b32 	%r460, %r459, %r456, 0x5410U;
	cvt.u32.u64 	%r461, %rd1166;
	cvt.u32.u64 	%r462, %rd1165;
	prmt.b32 	%r463, %r462, %r461, 0x3340U;
	cvt.u32.u64 	%r464, %rd3732;
	cvt.u32.u64 	%r465, %rd1164;
	prmt.b32 	%r466, %r464, %r465, 0x3340U;
	prmt.b32 	%r467, %r466, %r463, 0x5410U;
	st.local.v4.b32 	[%rd3953], {%r453, %r446, %r467, %r460};
	shr.u64 	%rd1168, %rd3727, 8;
	shr.u64 	%rd1169, %rd3727, 16;
	shr.u64 	%rd1170, %rd3727, 24;
	shr.u64 	%rd1171, %rd3727, 40;
	shr.u64 	%rd1172, %rd3722, 8;
	shr.u64 	%rd1173, %rd3722, 16;
	shr.u64 	%rd1174, %rd3722, 24;
	shr.u64 	%rd1175, %rd3722, 40;
	cvt.u32.u16 	%r468, %rs14;
	cvt.u32.u16 	%r469, %rs13;
	prmt.b32 	%r470, %r469, %r468, 0x3340U;
	{ .reg .b32 tmp; mov.b64 {tmp, %r471}, %rd3722; }
	cvt.u32.u64 	%r472, %rd1175;
	prmt.b32 	%r473, %r471, %r472, 0x3340U;
	prmt.b32 	%r474, %r473, %r470, 0x5410U;
	cvt.u32.u64 	%r475, %rd1174;
	cvt.u32.u64 	%r476, %rd1173;
	prmt.b32 	%r477, %r476, %r475, 0x3340U;
	cvt.u32.u64 	%r478, %rd3722;
	cvt.u32.u64 	%r479, %rd1172;
	prmt.b32 	%r480, %r478, %r479, 0x3340U;
	prmt.b32 	%r481, %r480, %r477, 0x5410U;
	cvt.u32.u16 	%r482, %rs12;
	cvt.u32.u16 	%r483, %rs11;
	prmt.b32 	%r484, %r483, %r482, 0x3340U;
	{ .reg .b32 tmp; mov.b64 {tmp, %r485}, %rd3727; }
	cvt.u32.u64 	%r486, %rd1171;
	prmt.b32 	%r487, %r485, %r486, 0x3340U;
	prmt.b32 	%r488, %r487, %r484, 0x5410U;
	cvt.u32.u64 	%r489, %rd1170;
	cvt.u32.u64 	%r490, %rd1169;
	prmt.b32 	%r491, %r490, %r489, 0x3340U;
	cvt.u32.u64 	%r492, %rd3727;
	cvt.u32.u64 	%r493, %rd1168;
	prmt.b32 	%r494, %r492, %r493, 0x3340U;
	prmt.b32 	%r495, %r494, %r491, 0x5410U;
	st.local.v4.b32 	[%rd3953+16], {%r495, %r488, %r481, %r474};
	shr.u64 	%rd1176, %rd3717, 8;
	shr.u64 	%rd1177, %rd3717, 16;
	shr.u64 	%rd1178, %rd3717, 24;
	shr.u64 	%rd1179, %rd3717, 40;
	shr.u64 	%rd1180, %rd3736, 8;
	shr.u64 	%rd1181, %rd3736, 16;
	shr.u64 	%rd1182, %rd3736, 24;
	shr.u64 	%rd1183, %rd3736, 40;
	cvt.u32.u16 	%r496, %rs18;
	cvt.u32.u16 	%r497, %rs17;
	prmt.b32 	%r498, %r497, %r496, 0x3340U;
	{ .reg .b32 tmp; mov.b64 {tmp, %r499}, %rd3736; }
	cvt.u32.u64 	%r500, %rd1183;
	prmt.b32 	%r501, %r499, %r500, 0x3340U;
	prmt.b32 	%r502, %r501, %r498, 0x5410U;
	cvt.u32.u64 	%r503, %rd1182;
	cvt.u32.u64 	%r504, %rd1181;
	prmt.b32 	%r505, %r504, %r503, 0x3340U;
	cvt.u32.u64 	%r506, %rd3736;
	cvt.u32.u64 	%r507, %rd1180;
	prmt.b32 	%r508, %r506, %r507, 0x3340U;
	prmt.b32 	%r509, %r508, %r505, 0x5410U;
	cvt.u32.u16 	%r510, %rs16;
	cvt.u32.u16 	%r511, %rs15;
	prmt.b32 	%r512, %r511, %r510, 0x3340U;
	{ .reg .b32 tmp; mov.b64 {tmp, %r513}, %rd3717; }
	cvt.u32.u64 	%r514, %rd1179;
	prmt.b32 	%r515, %r513, %r514, 0x3340U;
	prmt.b32 	%r516, %r515, %r512, 0x5410U;
	cvt.u32.u64 	%r517, %rd1178;
	cvt.u32.u64 	%r518, %rd1177;
	prmt.b32 	%r519, %r518, %r517, 0x3340U;
	cvt.u32.u64 	%r520, %rd3717;
	cvt.u32.u64 	%r521, %rd1176;
	prmt.b32 	%r522, %r520, %r521, 0x3340U;
	prmt.b32 	%r523, %r522, %r519, 0x5410U;
	st.local.v4.b32 	[%rd3953+32], {%r523, %r516, %r509, %r502};
	shr.u64 	%rd1184, %rd3731, 8;
	shr.u64 	%rd1185, %rd3731, 16;
	shr.u64 	%rd1186, %rd3731, 24;
	shr.u64 	%rd1187, %rd3731, 40;
	shr.u64 	%rd1188, %rd3726, 8;
	shr.u64 	%rd1189, %rd3726, 16;
	shr.u64 	%rd1190, %rd3726, 24;
	shr.u64 	%rd1191, %rd3726, 40;
	cvt.u32.u16 	%r524, %rs22;
	cvt.u32.u16 	%r525, %rs21;
	prmt.b32 	%r526, %r525, %r524, 0x3340U;
	{ .reg .b32 tmp; mov.b64 {tmp, %r527}, %rd3726; }
	cvt.u32.u64 	%r528, %rd1191;
	prmt.b32 	%r529, %r527, %r528, 0x3340U;
	prmt.b32 	%r530, %r529, %r526, 0x5410U;
	cvt.u32.u64 	%r531, %rd1190;
	cvt.u32.u64 	%r532, %rd1189;
	prmt.b32 	%r533, %r532, %r531, 0x3340U;
	cvt.u32.u64 	%r534, %rd3726;
	cvt.u32.u64 	%r535, %rd1188;
	prmt.b32 	%r536, %r534, %r535, 0x3340U;
	prmt.b32 	%r537, %r536, %r533, 0x5410U;
	cvt.u32.u16 	%r538, %rs20;
	cvt.u32.u16 	%r539, %rs19;
	prmt.b32 	%r540, %r539, %r538, 0x3340U;
	{ .reg .b32 tmp; mov.b64 {tmp, %r541}, %rd3731; }
	cvt.u32.u64 	%r542, %rd1187;
	prmt.b32 	%r543, %r541, %r542, 0x3340U;
	prmt.b32 	%r544, %r543, %r540, 0x5410U;
	cvt.u32.u64 	%r545, %rd1186;
	cvt.u32.u64 	%r546, %rd1185;
	prmt.b32 	%r547, %r546, %r545, 0x3340U;
	cvt.u32.u64 	%r548, %rd3731;
	cvt.u32.u64 	%r549, %rd1184;
	prmt.b32 	%r550, %r548, %r549, 0x3340U;
	prmt.b32 	%r551, %r550, %r547, 0x5410U;
	st.local.v4.b32 	[%rd3953+48], {%r551, %r544, %r537, %r530};
	shr.u64 	%rd1192, %rd3721, 8;
	shr.u64 	%rd1193, %rd3721, 16;
	shr.u64 	%rd1194, %rd3721, 24;
	shr.u64 	%rd1195, %rd3721, 40;
	shr.u64 	%rd1196, %rd3716, 8;
	shr.u64 	%rd1197, %rd3716, 16;
	shr.u64 	%rd1198, %rd3716, 24;
	shr.u64 	%rd1199, %rd3716, 40;
	cvt.u32.u16 	%r552, %rs26;
	cvt.u32.u16 	%r553, %rs25;
	prmt.b32 	%r554, %r553, %r552, 0x3340U;
	{ .reg .b32 tmp; mov.b64 {tmp, %r555}, %rd3716; }
	cvt.u32.u64 	%r556, %rd1199;
	prmt.b32 	%r557, %r555, %r556, 0x3340U;
	prmt.b32 	%r558, %r557, %r554, 0x5410U;
	cvt.u32.u64 	%r559, %rd1198;
	cvt.u32.u64 	%r560, %rd1197;
	prmt.b32 	%r561, %r560, %r559, 0x3340U;
	cvt.u32.u64 	%r562, %rd3716;
	cvt.u32.u64 	%r563, %rd1196;
	prmt.b32 	%r564, %r562, %r563, 0x3340U;
	prmt.b32 	%r565, %r564, %r561, 0x5410U;
	cvt.u32.u16 	%r566, %rs24;
	cvt.u32.u16 	%r567, %rs23;
	prmt.b32 	%r568, %r567, %r566, 0x3340U;
	{ .reg .b32 tmp; mov.b64 {tmp, %r569}, %rd3721; }
	cvt.u32.u64 	%r570, %rd1195;
	prmt.b32 	%r571, %r569, %r570, 0x3340U;
	prmt.b32 	%r572, %r571, %r568, 0x5410U;
	cvt.u32.u64 	%r573, %rd1194;
	cvt.u32.u64 	%r574, %rd1193;
	prmt.b32 	%r575, %r574, %r573, 0x3340U;
	cvt.u32.u64 	%r576, %rd3721;
	cvt.u32.u64 	%r577, %rd1192;
	prmt.b32 	%r578, %r576, %r577, 0x3340U;
	prmt.b32 	%r579, %r578, %r575, 0x5410U;
	st.local.v4.b32 	[%rd3953+64], {%r579, %r572, %r565, %r558};
	shr.u64 	%rd1200, %rd3735, 8;
	shr.u64 	%rd1201, %rd3735, 16;
	shr.u64 	%rd1202, %rd3735, 24;
	shr.u64 	%rd1203, %rd3735, 40;
	shr.u64 	%rd1204, %rd3730, 8;
	shr.u64 	%rd1205, %rd3730, 16;
	shr.u64 	%rd1206, %rd3730, 24;
	shr.u64 	%rd1207, %rd3730, 40;
	cvt.u32.u16 	%r580, %rs30;
	cvt.u32.u16 	%r581, %rs29;
	prmt.b32 	%r582, %r581, %r580, 0x3340U;
	{ .reg .b32 tmp; mov.b64 {tmp, %r583}, %rd3730; }
	cvt.u32.u64 	%r584, %rd1207;
	prmt.b32 	%r585, %r583, %r584, 0x3340U;
	prmt.b32 	%r586, %r585, %r582, 0x5410U;
	cvt.u32.u64 	%r587, %rd1206;
	cvt.u32.u64 	%r588, %rd1205;
	prmt.b32 	%r589, %r588, %r587, 0x3340U;
	cvt.u32.u64 	%r590, %rd3730;
	cvt.u32.u64 	%r591, %rd1204;
	prmt.b32 	%r592, %r590, %r591, 0x3340U;
	prmt.b32 	%r593, %r592, %r589, 0x5410U;
	cvt.u32.u16 	%r594, %rs28;
	cvt.u32.u16 	%r595, %rs27;
	prmt.b32 	%r596, %r595, %r594, 0x3340U;
	{ .reg .b32 tmp; mov.b64 {tmp, %r597}, %rd3735; }
	cvt.u32.u64 	%r598, %rd1203;
	prmt.b32 	%r599, %r597, %r598, 0x3340U;
	prmt.b32 	%r600, %r599, %r596, 0x5410U;
	cvt.u32.u64 	%r601, %rd1202;
	cvt.u32.u64 	%r602, %rd1201;
	prmt.b32 	%r603, %r602, %r601, 0x3340U;
	cvt.u32.u64 	%r604, %rd3735;
	cvt.u32.u64 	%r605, %rd1200;
	prmt.b32 	%r606, %r604, %r605, 0x3340U;
	prmt.b32 	%r607, %r606, %r603, 0x5410U;
	st.local.v4.b32 	[%rd3953+80], {%r607, %r600, %r593, %r586};
	shr.u64 	%rd1208, %rd3725, 8;
	shr.u64 	%rd1209, %rd3725, 16;
	shr.u64 	%rd1210, %rd3725, 24;
	shr.u64 	%rd1211, %rd3725, 40;
	shr.u64 	%rd1212, %rd3720, 8;
	shr.u64 	%rd1213, %rd3720, 16;
	shr.u64 	%rd1214, %rd3720, 24;
	shr.u64 	%rd1215, %rd3720, 40;
	cvt.u32.u16 	%r608, %rs34;
	cvt.u32.u16 	%r609, %rs33;
	prmt.b32 	%r610, %r609, %r608, 0x3340U;
	{ .reg .b32 tmp; mov.b64 {tmp, %r611}, %rd3720; }
	cvt.u32.u64 	%r612, %rd1215;
	prmt.b32 	%r613, %r611, %r612, 0x3340U;
	prmt.b32 	%r614, %r613, %r610, 0x5410U;
	cvt.u32.u64 	%r615, %rd1214;
	cvt.u32.u64 	%r616, %rd1213;
	prmt.b32 	%r617, %r616, %r615, 0x3340U;
	cvt.u32.u64 	%r618, %rd3720;
	cvt.u32.u64 	%r619, %rd1212;
	prmt.b32 	%r620, %r618, %r619, 0x3340U;
	prmt.b32 	%r621, %r620, %r617, 0x5410U;
	cvt.u32.u16 	%r622, %rs32;
	cvt.u32.u16 	%r623, %rs31;
	prmt.b32 	%r624, %r623, %r622, 0x3340U;
	{ .reg .b32 tmp; mov.b64 {tmp, %r625}, %rd3725; }
	cvt.u32.u64 	%r626, %rd1211;
	prmt.b32 	%r627, %r625, %r626, 0x3340U;
	prmt.b32 	%r628, %r627, %r624, 0x5410U;
	cvt.u32.u64 	%r629, %rd1210;
	cvt.u32.u64 	%r630, %rd1209;
	prmt.b32 	%r631, %r630, %r629, 0x3340U;
	cvt.u32.u64 	%r632, %rd3725;
	cvt.u32.u64 	%r633, %rd1208;
	prmt.b32 	%r634, %r632, %r633, 0x3340U;
	prmt.b32 	%r635, %r634, %r631, 0x5410U;
	st.local.v4.b32 	[%rd3953+96], {%r635, %r628, %r621, %r614};
	shr.u64 	%rd1216, %rd3715, 8;
	shr.u64 	%rd1217, %rd3715, 16;
	shr.u64 	%rd1218, %rd3715, 24;
	shr.u64 	%rd1219, %rd3715, 40;
	shr.u64 	%rd1220, %rd3734, 8;
	shr.u64 	%rd1221, %rd3734, 16;
	shr.u64 	%rd1222, %rd3734, 24;
	shr.u64 	%rd1223, %rd3734, 40;
	cvt.u32.u16 	%r636, %rs38;
	cvt.u32.u16 	%r637, %rs37;
	prmt.b32 	%r638, %r637, %r636, 0x3340U;
	{ .reg .b32 tmp; mov.b64 {tmp, %r639}, %rd3734; }
	cvt.u32.u64 	%r640, %rd1223;
	prmt.b32 	%r641, %r639, %r640, 0x3340U;
	prmt.b32 	%r642, %r641, %r638, 0x5410U;
	cvt.u32.u64 	%r643, %rd1222;
	cvt.u32.u64 	%r644, %rd1221;
	prmt.b32 	%r645, %r644, %r643, 0x3340U;
	cvt.u32.u64 	%r646, %rd3734;
	cvt.u32.u64 	%r647, %rd1220;
	prmt.b32 	%r648, %r646, %r647, 0x3340U;
	prmt.b32 	%r649, %r648, %r645, 0x5410U;
	cvt.u32.u16 	%r650, %rs36;
	cvt.u32.u16 	%r651, %rs35;
	prmt.b32 	%r652, %r651, %r650, 0x3340U;
	{ .reg .b32 tmp; mov.b64 {tmp, %r653}, %rd3715; }
	cvt.u32.u64 	%r654, %rd1219;
	prmt.b32 	%r655, %r653, %r654, 0x3340U;
	prmt.b32 	%r656, %r655, %r652, 0x5410U;
	cvt.u32.u64 	%r657, %rd1218;
	cvt.u32.u64 	%r658, %rd1217;
	prmt.b32 	%r659, %r658, %r657, 0x3340U;
	cvt.u32.u64 	%r660, %rd3715;
	cvt.u32.u64 	%r661, %rd1216;
	prmt.b32 	%r662, %r660, %r661, 0x3340U;
	prmt.b32 	%r663, %r662, %r659, 0x5410U;
	st.local.v4.b32 	[%rd3953+112], {%r663, %r656, %r649, %r642};
	shr.u64 	%rd1224, %rd3729, 8;
	shr.u64 	%rd1225, %rd3729, 16;
	shr.u64 	%rd1226, %rd3729, 24;
	shr.u64 	%rd1227, %rd3729, 40;
	cvt.u32.u16 	%r664, %rs40;
	cvt.u32.u16 	%r665, %rs39;
	prmt.b32 	%r666, %r665, %r664, 0x3340U;
	{ .reg .b32 tmp; mov.b64 {tmp, %r667}, %rd3729; }
	cvt.u32.u64 	%r668, %rd1227;
	prmt.b32 	%r669, %r667, %r668, 0x3340U;
	prmt.b32 	%r670, %r669, %r666, 0x5410U;
	cvt.u32.u64 	%r671, %rd1226;
	cvt.u32.u64 	%r672, %rd1225;
	prmt.b32 	%r673, %r672, %r671, 0x3340U;
	cvt.u32.u64 	%r674, %rd3729;
	cvt.u32.u64 	%r675, %rd1224;
	prmt.b32 	%r676, %r674, %r675, 0x3340U;
	prmt.b32 	%r677, %r676, %r673, 0x5410U;
	st.local.v2.b32 	[%rd3953+128], {%r677, %r670};
	mov.b32 	%r2995, 1;
	mov.b32 	%r2994, 136;
	mov.u16 	%rs379, %rs1;
$L__BB4_14:
	cvt.u32.u16 	%r678, %rs379;
	and.b32  	%r34, %r678, 255;
	setp.lt.u32 	%p10, %r2991, %r34;
	@%p10 bra 	$L__BB4_11;
	shl.b32 	%r679, %r34, 2;
	mov.u32 	%r680, shared;
	add.s32 	%r681, %r680, 12288;
	add.s32 	%r682, %r681, %r679;
	ld.shared.u32 	%r683, [%r682];
	shl.b32 	%r684, %r2991, 2;
	add.s32 	%r685, %r681, %r684;
	st.shared.u32 	[%r685], %r683;
	add.s32 	%r686, %r2991, -207;
	shr.u64 	%rd1230, %rd3737, %r686;
	cvt.u32.u64 	%r687, %rd1230;
	shl.b32 	%r688, %r687, 1;
	and.b32  	%r689, %r688, 2;
	sub.s32 	%r690, 1, %r689;
	st.shared.u32 	[%r682], %r690;
	add.s32 	%r2991, %r2991, 1;
	setp.ne.s32 	%p11, %r2991, 256;
	@%p11 bra 	$L__BB4_11;
$L__BB4_16:
	setp.ne.s32 	%p12, %r2, 0;
	bar.sync 	0;
	@%p12 bra 	$L__BB4_83;
	shl.b32 	%r692, %r1, 5;
	cvt.u64.u32 	%rd1231, %r692;
	cvta.to.global.u64 	%rd1232, %rd782;
	add.s64 	%rd1233, %rd1232, %rd1231;
	ld.global.nc.u8 	%rs105, [%rd1233];
	cvt.u64.u8 	%rd1234, %rs105;
	ld.const.u32 	%r693, [d_keccak_piln];
	ld.const.u32 	%r694, [d_keccak_rotc];
	ld.const.u32 	%r695, [d_keccak_piln+4];
	ld.const.u32 	%r696, [d_keccak_rotc+4];
	ld.const.u32 	%r697, [d_keccak_piln+8];
	ld.const.u32 	%r698, [d_keccak_rotc+8];
	ld.const.u32 	%r699, [d_keccak_piln+12];
	ld.const.u32 	%r700, [d_keccak_rotc+12];
	ld.const.u32 	%r701, [d_keccak_piln+16];
	ld.const.u32 	%r702, [d_keccak_rotc+16];
	ld.const.u32 	%r703, [d_keccak_piln+20];
	ld.const.u32 	%r704, [d_keccak_rotc+20];
	ld.const.u32 	%r705, [d_keccak_piln+24];
	ld.const.u32 	%r706, [d_keccak_rotc+24];
	ld.const.u32 	%r707, [d_keccak_piln+28];
	ld.const.u32 	%r708, [d_keccak_rotc+28];
	ld.const.u32 	%r709, [d_keccak_piln+32];
	ld.const.u32 	%r710, [d_keccak_rotc+32];
	ld.const.u32 	%r711, [d_keccak_piln+36];
	ld.const.u32 	%r712, [d_keccak_rotc+36];
	ld.const.u32 	%r713, [d_keccak_piln+40];
	ld.const.u32 	%r714, [d_keccak_rotc+40];
	ld.const.u32 	%r715, [d_keccak_piln+44];
	ld.const.u32 	%r716, [d_keccak_rotc+44];
	ld.const.u32 	%r717, [d_keccak_piln+48];
	ld.const.u32 	%r718, [d_keccak_rotc+48];
	ld.const.u32 	%r719, [d_keccak_piln+52];
	ld.const.u32 	%r720, [d_keccak_rotc+52];
	ld.const.u32 	%r721, [d_keccak_piln+56];
	ld.const.u32 	%r722, [d_keccak_rotc+56];
	ld.const.u32 	%r723, [d_keccak_piln+60];
	ld.const.u32 	%r724, [d_keccak_rotc+60];
	ld.const.u32 	%r725, [d_keccak_piln+64];
	ld.const.u32 	%r726, [d_keccak_rotc+64];
	ld.const.u32 	%r727, [d_keccak_piln+68];
	ld.const.u32 	%r728, [d_keccak_rotc+68];
	ld.const.u32 	%r729, [d_keccak_piln+72];
	ld.const.u32 	%r730, [d_keccak_rotc+72];
	ld.const.u32 	%r731, [d_keccak_piln+76];
	ld.const.u32 	%r732, [d_keccak_rotc+76];
	ld.const.u32 	%r733, [d_keccak_piln+80];
	ld.const.u32 	%r734, [d_keccak_rotc+80];
	ld.const.u32 	%r735, [d_keccak_piln+84];
	ld.const.u32 	%r736, [d_keccak_rotc+84];
	ld.const.u32 	%r737, [d_keccak_piln+88];
	ld.const.u32 	%r738, [d_keccak_rotc+88];
	ld.const.u32 	%r739, [d_keccak_piln+92];
	ld.const.u32 	%r740, [d_keccak_rotc+92];
	ld.global.nc.u8 	%rs106, [%rd1233+1];
	cvt.u32.u8 	%r741, %rs106;
	ld.global.nc.u8 	%rs107, [%rd1233+2];
	cvt.u32.u8 	%r742, %rs107;
	ld.global.nc.u8 	%rs108, [%rd1233+3];
	cvt.u32.u8 	%r743, %rs108;
	ld.global.nc.u8 	%rs109, [%rd1233+4];
	cvt.u64.u8 	%rd1235, %rs109;
	ld.global.nc.u8 	%rs110, [%rd1233+5];
	cvt.u64.u8 	%rd1236, %rs110;
	ld.global.nc.u8 	%rs111, [%rd1233+6];
	cvt.u64.u8 	%rd1237, %rs111;
	ld.global.nc.u8 	%rs112, [%rd1233+8];
	cvt.u64.u8 	%rd1238, %rs112;
	ld.global.nc.u8 	%rs113, [%rd1233+9];
	cvt.u32.u8 	%r744, %rs113;
	ld.global.nc.u8 	%rs114, [%rd1233+10];
	cvt.u32.u8 	%r745, %rs114;
	ld.global.nc.u8 	%rs115, [%rd1233+11];
	cvt.u32.u8 	%r746, %rs115;
	ld.global.nc.u8 	%rs116, [%rd1233+12];
	cvt.u64.u8 	%rd1239, %rs116;
	ld.global.nc.u8 	%rs117, [%rd1233+13];
	cvt.u64.u8 	%rd1240, %rs117;
	ld.global.nc.u8 	%rs118, [%rd1233+14];
	cvt.u64.u8 	%rd1241, %rs118;
	ld.global.nc.u8 	%rs119, [%rd1233+16];
	cvt.u64.u8 	%rd1242, %rs119;
	ld.global.nc.u8 	%rs120, [%rd1233+17];
	cvt.u32.u8 	%r747, %rs120;
	ld.global.nc.u8 	%rs121, [%rd1233+18];
	cvt.u32.u8 	%r748, %rs121;
	ld.global.nc.u8 	%rs122, [%rd1233+19];
	cvt.u32.u8 	%r749, %rs122;
	ld.global.nc.u8 	%rs123, [%rd1233+20];
	cvt.u64.u8 	%rd1243, %rs123;
	ld.global.nc.u8 	%rs124, [%rd1233+21];
	cvt.u64.u8 	%rd1244, %rs124;
	ld.global.nc.u8 	%rs125, [%rd1233+22];
	cvt.u64.u8 	%rd1245, %rs125;
	ld.global.nc.u8 	%rs126, [%rd1233+24];
	cvt.u64.u8 	%rd1246, %rs126;
	ld.global.nc.u8 	%rs127, [%rd1233+25];
	cvt.u32.u8 	%r750, %rs127;
	ld.global.nc.u8 	%rs128, [%rd1233+26];
	cvt.u32.u8 	%r751, %rs128;
	ld.global.nc.u8 	%rs129, [%rd1233+27];
	cvt.u32.u8 	%r752, %rs129;
	ld.global.nc.u8 	%rs130, [%rd1233+28];
	cvt.u64.u8 	%rd1247, %rs130;
	ld.global.nc.u8 	%rs131, [%rd1233+29];
	cvt.u64.u8 	%rd1248, %rs131;
	ld.global.nc.u8 	%rs132, [%rd1233+30];
	cvt.u64.u8 	%rd1249, %rs132;
	mul.wide.u32 	%rd1250, %r741, 256;
	or.b64  	%rd1251, %rd1250, %rd1234;
	mul.wide.u32 	%rd1252, %r742, 65536;
	or.b64  	%rd1253, %rd1252, %rd1251;
	mul.wide.u32 	%rd1254, %r743, 16777216;
	or.b64  	%rd1255, %rd1254, %rd1253;
	shl.b64 	%rd1256, %rd1235, 32;
	or.b64  	%rd1257, %rd1256, %rd1255;
	shl.b64 	%rd1258, %rd1236, 40;
	or.b64  	%rd1259, %rd1258, %rd1257;
	shl.b64 	%rd1260, %rd1237, 48;
	or.b64  	%rd1261, %rd1260, %rd1259;
	ld.global.nc.u8 	%rs133, [%rd1233+7];
	cvt.u64.u8 	%rd1262, %rs133;
	shl.b64 	%rd1263, %rd1262, 56;
	or.b64  	%rd135, %rd1263, %rd1261;
	mul.wide.u32 	%rd1264, %r744, 256;
	or.b64  	%rd1265, %rd1264, %rd1238;
	mul.wide.u32 	%rd1266, %r745, 65536;
	or.b64  	%rd1267, %rd1266, %rd1265;
	mul.wide.u32 	%rd1268, %r746, 16777216;
	or.b64  	%rd1269, %rd1268, %rd1267;
	shl.b64 	%rd1270, %rd1239, 32;
	or.b64  	%rd1271, %rd1270, %rd1269;
	shl.b64 	%rd1272, %rd1240, 40;
	or.b64  	%rd1273, %rd1272, %rd1271;
	shl.b64 	%rd1274, %rd1241, 48;
	or.b64  	%rd1275, %rd1274, %rd1273;
	ld.global.nc.u8 	%rs134, [%rd1233+15];
	cvt.u64.u8 	%rd1276, %rs134;
	shl.b64 	%rd1277, %rd1276, 56;
	or.b64  	%rd136, %rd1277, %rd1275;
	mul.wide.u32 	%rd1278, %r747, 256;
	or.b64  	%rd1279, %rd1278, %rd1242;
	mul.wide.u32 	%rd1280, %r748, 65536;
	or.b64  	%rd1281, %rd1280, %rd1279;
	mul.wide.u32 	%rd1282, %r749, 16777216;
	or.b64  	%rd1283, %rd1282, %rd1281;
	shl.b64 	%rd1284, %rd1243, 32;
	or.b64  	%rd1285, %rd1284, %rd1283;
	shl.b64 	%rd1286, %rd1244, 40;
	or.b64  	%rd1287, %rd1286, %rd1285;
	shl.b64 	%rd1288, %rd1245, 48;
	or.b64  	%rd1289, %rd1288, %rd1287;
	ld.global.nc.u8 	%rs135, [%rd1233+23];
	cvt.u64.u8 	%rd1290, %rs135;
	shl.b64 	%rd1291, %rd1290, 56;
	or.b64  	%rd137, %rd1291, %rd1289;
	mul.wide.u32 	%rd1292, %r750, 256;
	or.b64  	%rd1293, %rd1292, %rd1246;
	mul.wide.u32 	%rd1294, %r751, 65536;
	or.b64  	%rd1295, %rd1294, %rd1293;
	mul.wide.u32 	%rd1296, %r752, 16777216;
	or.b64  	%rd1297, %rd1296, %rd1295;
	shl.b64 	%rd1298, %rd1247, 32;
	or.b64  	%rd1299, %rd1298, %rd1297;
	shl.b64 	%rd1300, %rd1248, 40;
	or.b64  	%rd1301, %rd1300, %rd1299;
	shl.b64 	%rd1302, %rd1249, 48;
	or.b64  	%rd1303, %rd1302, %rd1301;
	ld.global.nc.u8 	%rs136, [%rd1233+31];
	cvt.u64.u8 	%rd1304, %rs136;
	shl.b64 	%rd1305, %rd1304, 56;
	or.b64  	%rd138, %rd1305, %rd1303;
	mul.wide.s32 	%rd1306, %r693, 8;
	add.s64 	%rd139, %rd4, %rd1306;
	cvt.u64.u32 	%rd140, %r694;
	sub.s32 	%r753, 64, %r694;
	cvt.u64.u32 	%rd141, %r753;
	mul.wide.s32 	%rd1307, %r695, 8;
	add.s64 	%rd142, %rd4, %rd1307;
	cvt.u64.u32 	%rd143, %r696;
	sub.s32 	%r754, 64, %r696;
	cvt.u64.u32 	%rd144, %r754;
	mul.wide.s32 	%rd1308, %r697, 8;
	add.s64 	%rd145, %rd4, %rd1308;
	cvt.u64.u32 	%rd146, %r698;
	sub.s32 	%r755, 64, %r698;
	cvt.u64.u32 	%rd147, %r755;
	mul.wide.s32 	%rd1309, %r699, 8;
	add.s64 	%rd148, %rd4, %rd1309;
	cvt.u64.u32 	%rd149, %r700;
	sub.s32 	%r756, 64, %r700;
	cvt.u64.u32 	%rd150, %r756;
	mul.wide.s32 	%rd1310, %r701, 8;
	add.s64 	%rd151, %rd4, %rd1310;
	cvt.u64.u32 	%rd152, %r702;
	sub.s32 	%r757, 64, %r702;
	cvt.u64.u32 	%rd153, %r757;
	mul.wide.s32 	%rd1311, %r703, 8;
	add.s64 	%rd154, %rd4, %rd1311;
	cvt.u64.u32 	%rd155, %r704;
	sub.s32 	%r758, 64, %r704;
	cvt.u64.u32 	%rd156, %r758;
	mul.wide.s32 	%rd1312, %r705, 8;
	add.s64 	%rd157, %rd4, %rd1312;
	cvt.u64.u32 	%rd158, %r706;
	sub.s32 	%r759, 64, %r706;
	cvt.u64.u32 	%rd159, %r759;
	mul.wide.s32 	%rd1313, %r707, 8;
	add.s64 	%rd160, %rd4, %rd1313;
	cvt.u64.u32 	%rd161, %r708;
	sub.s32 	%r760, 64, %r708;
	cvt.u64.u32 	%rd162, %r760;
	mul.wide.s32 	%rd1314, %r709, 8;
	add.s64 	%rd163, %rd4, %rd1314;
	cvt.u64.u32 	%rd164, %r710;
	sub.s32 	%r761, 64, %r710;
	cvt.u64.u32 	%rd165, %r761;
	mul.wide.s32 	%rd1315, %r711, 8;
	add.s64 	%rd166, %rd4, %rd1315;
	cvt.u64.u32 	%rd167, %r712;
	sub.s32 	%r762, 64, %r712;
	cvt.u64.u32 	%rd168, %r762;
	mul.wide.s32 	%rd1316, %r713, 8;
	add.s64 	%rd169, %rd4, %rd1316;
	cvt.u64.u32 	%rd170, %r714;
	sub.s32 	%r763, 64, %r714;
	cvt.u64.u32 	%rd171, %r763;
	mul.wide.s32 	%rd1317, %r715, 8;
	add.s64 	%rd172, %rd4, %rd1317;
	cvt.u64.u32 	%rd173, %r716;
	sub.s32 	%r764, 64, %r716;
	cvt.u64.u32 	%rd174, %r764;
	mul.wide.s32 	%rd1318, %r717, 8;
	add.s64 	%rd175, %rd4, %rd1318;
	cvt.u64.u32 	%rd176, %r718;
	sub.s32 	%r765, 64, %r718;
	cvt.u64.u32 	%rd177, %r765;
	mul.wide.s32 	%rd1319, %r719, 8;
	add.s64 	%rd178, %rd4, %rd1319;
	cvt.u64.u32 	%rd179, %r720;
	sub.s32 	%r766, 64, %r720;
	cvt.u64.u32 	%rd180, %r766;
	mul.wide.s32 	%rd1320, %r721, 8;
	add.s64 	%rd181, %rd4, %rd1320;
	cvt.u64.u32 	%rd182, %r722;
	sub.s32 	%r767, 64, %r722;
	cvt.u64.u32 	%rd183, %r767;
	mul.wide.s32 	%rd1321, %r723, 8;
	add.s64 	%rd184, %rd4, %rd1321;
	cvt.u64.u32 	%rd185, %r724;
	sub.s32 	%r768, 64, %r724;
	cvt.u64.u32 	%rd186, %r768;
	mul.wide.s32 	%rd1322, %r725, 8;
	add.s64 	%rd187, %rd4, %rd1322;
	cvt.u64.u32 	%rd188, %r726;
	sub.s32 	%r769, 64, %r726;
	cvt.u64.u32 	%rd189, %r769;
	mul.wide.s32 	%rd1323, %r727, 8;
	add.s64 	%rd190, %rd4, %rd1323;
	cvt.u64.u32 	%rd191, %r728;
	sub.s32 	%r770, 64, %r728;
	cvt.u64.u32 	%rd192, %r770;
	mul.wide.s32 	%rd1324, %r729, 8;
	add.s64 	%rd193, %rd4, %rd1324;
	cvt.u64.u32 	%rd194, %r730;
	sub.s32 	%r771, 64, %r730;
	cvt.u64.u32 	%rd195, %r771;
	mul.wide.s32 	%rd1325, %r731, 8;
	add.s64 	%rd196, %rd4, %rd1325;
	cvt.u64.u32 	%rd197, %r732;
	sub.s32 	%r772, 64, %r732;
	cvt.u64.u32 	%rd198, %r772;
	mul.wide.s32 	%rd1326, %r733, 8;
	add.s64 	%rd199, %rd4, %rd1326;
	cvt.u64.u32 	%rd200, %r734;
	sub.s32 	%r773, 64, %r734;
	cvt.u64.u32 	%rd201, %r773;
	mul.wide.s32 	%rd1327, %r735, 8;
	add.s64 	%rd202, %rd4, %rd1327;
	cvt.u64.u32 	%rd203, %r736;
	sub.s32 	%r774, 64, %r736;
	cvt.u64.u32 	%rd204, %r774;
	mul.wide.s32 	%rd1328, %r737, 8;
	add.s64 	%rd205, %rd4, %rd1328;
	cvt.u64.u32 	%rd206, %r738;
	sub.s32 	%r775, 64, %r738;
	cvt.u64.u32 	%rd207, %r775;
	mul.wide.s32 	%rd1329, %r739, 8;
	add.s64 	%rd208, %rd4, %rd1329;
	cvt.u64.u32 	%rd209, %r740;
	sub.s32 	%r776, 64, %r740;
	cvt.u64.u32 	%rd210, %r776;
	cvta.to.global.u64 	%rd211, %rd784;
	mov.b32 	%r2998, 0;
$L__BB4_18:
	shl.b32 	%r37, %r2998, 8;
	mov.b32 	%r2999, 0;
$L__BB4_19:
	mov.b64 	%rd3817, 0;
	st.local.u64 	[%rd4], %rd3817;
	st.local.u64 	[%rd4+8], %rd3817;
	st.local.u64 	[%rd4+16], %rd3817;
	st.local.u64 	[%rd4+24], %rd3817;
	st.local.u64 	[%rd4+40], %rd3817;
	st.local.u64 	[%rd4+48], %rd3817;
	st.local.u64 	[%rd4+80], %rd3817;
	and.b32  	%r779, %r2999, 255;
	and.b32  	%r780, %r37, 65280;
	or.b32  	%r781, %r780, %r779;
	or.b32  	%r782, %r781, 2031616;
	cvt.u64.u32 	%rd3821, %r782;
	mov.b32 	%r3000, 0;
	mov.b64 	%rd3833, -9223372036854775808;
	mov.u64 	%rd3818, %rd3817;
	mov.u64 	%rd3819, %rd3817;
	mov.u64 	%rd3820, %rd3817;
	mov.u64 	%rd3822, %rd3817;
	mov.u64 	%rd3823, %rd3817;
	mov.u64 	%rd3824, %rd3817;
	mov.u64 	%rd3825, %rd3817;
	mov.u64 	%rd3826, %rd138;
	mov.u64 	%rd3827, %rd3817;
	mov.u64 	%rd3828, %rd3817;
	mov.u64 	%rd3829, %rd3817;
	mov.u64 	%rd3830, %rd3817;
	mov.u64 	%rd3831, %rd137;
	mov.u64 	%rd3832, %rd3817;
	mov.u64 	%rd3834, %rd3817;
	mov.u64 	%rd3835, %rd3817;
	mov.u64 	%rd3836, %rd136;
	mov.u64 	%rd3837, %rd3817;
	mov.u64 	%rd3838, %rd3817;
	mov.u64 	%rd3839, %rd3817;
	mov.u64 	%rd3840, %rd3817;
	mov.u64 	%rd3841, %rd135;
$L__BB4_20:
	xor.b64  	%rd1332, %rd3840, %rd3841;
	xor.b64  	%rd1333, %rd1332, %rd3839;
	xor.b64  	%rd1334, %rd1333, %rd3838;
	xor.b64  	%rd1335, %rd1334, %rd3837;
	xor.b64  	%rd1336, %rd3835, %rd3836;
	xor.b64  	%rd1337, %rd1336, %rd3834;
	xor.b64  	%rd1338, %rd1337, %rd3833;
	xor.b64  	%rd1339, %rd1338, %rd3832;
	xor.b64  	%rd1340, %rd3830, %rd3831;
	xor.b64  	%rd1341, %rd1340, %rd3829;
	xor.b64  	%rd1342, %rd1341, %rd3828;
	xor.b64  	%rd1343, %rd1342, %rd3827;
	xor.b64  	%rd1344, %rd3825, %rd3826;
	xor.b64  	%rd1345, %rd1344, %rd3824;
	xor.b64  	%rd1346, %rd1345, %rd3823;
	xor.b64  	%rd1347, %rd1346, %rd3822;
	xor.b64  	%rd1348, %rd3820, %rd3821;
	xor.b64  	%rd1349, %rd1348, %rd3819;
	xor.b64  	%rd1350, %rd1349, %rd3818;
	xor.b64  	%rd1351, %rd1350, %rd3817;
	mov.b64 	{%r783, %r784}, %rd1339;
	shf.l.wrap.b32 	%r785, %r783, %r784, 1;
	shf.l.wrap.b32 	%r786, %r784, %r783, 1;
	mov.b64 	%rd1352, {%r786, %r785};
	xor.b64  	%rd1353, %rd1352, %rd1351;
	xor.b64  	%rd1354, %rd3841, %rd1353;
	st.local.u64 	[%rd4], %rd1354;
	xor.b64  	%rd1355, %rd3840, %rd1353;
	st.local.u64 	[%rd4+40], %rd1355;
	xor.b64  	%rd1356, %rd3839, %rd1353;
	st.local.u64 	[%rd4+80], %rd1356;
	xor.b64  	%rd1357, %rd3838, %rd1353;
	st.local.u64 	[%rd4+120], %rd1357;
	xor.b64  	%rd1358, %rd3837, %rd1353;
	st.local.u64 	[%rd4+160], %rd1358;
	mov.b64 	{%r787, %r788}, %rd1343;
	shf.l.wrap.b32 	%r789, %r787, %r788, 1;
	shf.l.wrap.b32 	%r790, %r788, %r787, 1;
	mov.b64 	%rd1359, {%r790, %r789};
	xor.b64  	%rd1360, %rd1359, %rd1335;
	xor.b64  	%rd1361, %rd3836, %rd1360;
	st.local.u64 	[%rd4+8], %rd1361;
	xor.b64  	%rd1362, %rd3835, %rd1360;
	st.local.u64 	[%rd4+48], %rd1362;
	xor.b64  	%rd1363, %rd3834, %rd1360;
	st.local.u64 	[%rd4+88], %rd1363;
	xor.b64  	%rd1364, %rd3833, %rd1360;
	st.local.u64 	[%rd4+128], %rd1364;
	xor.b64  	%rd1365, %rd3832, %rd1360;
	st.local.u64 	[%rd4+168], %rd1365;
	mov.b64 	{%r791, %r792}, %rd1347;
	shf.l.wrap.b32 	%r793, %r791, %r792, 1;
	shf.l.wrap.b32 	%r794, %r792, %r791, 1;
	mov.b64 	%rd1366, {%r794, %r793};
	xor.b64  	%rd1367, %rd1366, %rd1339;
	xor.b64  	%rd1368, %rd3831, %rd1367;
	st.local.u64 	[%rd4+16], %rd1368;
	xor.b64  	%rd1369, %rd3830, %rd1367;
	st.local.u64 	[%rd4+56], %rd1369;
	xor.b64  	%rd1370, %rd3829, %rd1367;
	st.local.u64 	[%rd4+96], %rd1370;
	xor.b64  	%rd1371, %rd3828, %rd1367;
	st.local.u64 	[%rd4+136], %rd1371;
	xor.b64  	%rd1372, %rd3827, %rd1367;
	st.local.u64 	[%rd4+176], %rd1372;
	mov.b64 	{%r795, %r796}, %rd1351;
	shf.l.wrap.b32 	%r797, %r795, %r796, 1;
	shf.l.wrap.b32 	%r798, %r796, %r795, 1;
	mov.b64 	%rd1373, {%r798, %r797};
	xor.b64  	%rd1374, %rd1373, %rd1343;
	xor.b64  	%rd1375, %rd3826, %rd1374;
	st.local.u64 	[%rd4+24], %rd1375;
	xor.b64  	%rd1376, %rd3825, %rd1374;
	st.local.u64 	[%rd4+64], %rd1376;
	xor.b64  	%rd1377, %rd3824, %rd1374;
	st.local.u64 	[%rd4+104], %rd1377;
	xor.b64  	%rd1378, %rd3823, %rd1374;
	st.local.u64 	[%rd4+144], %rd1378;
	xor.b64  	%rd1379, %rd3822, %rd1374;
	st.local.u64 	[%rd4+184], %rd1379;
	mov.b64 	{%r799, %r800}, %rd1335;
	shf.l.wrap.b32 	%r801, %r799, %r800, 1;
	shf.l.wrap.b32 	%r802, %r800, %r799, 1;
	mov.b64 	%rd1380, {%r802, %r801};
	xor.b64  	%rd1381, %rd1380, %rd1347;
	xor.b64  	%rd1382, %rd3821, %rd1381;
	st.local.u64 	[%rd4+32], %rd1382;
	xor.b64  	%rd1383, %rd3820, %rd1381;
	st.local.u64 	[%rd4+72], %rd1383;
	xor.b64  	%rd1384, %rd3819, %rd1381;
	st.local.u64 	[%rd4+112], %rd1384;
	xor.b64  	%rd1385, %rd3818, %rd1381;
	st.local.u64 	[%rd4+152], %rd1385;
	xor.b64  	%rd1386, %rd3817, %rd1381;
	st.local.u64 	[%rd4+192], %rd1386;
	ld.local.u64 	%rd1387, [%rd139];
	cvt.u32.u64 	%r803, %rd140;
	shl.b64 	%rd1388, %rd1361, %r803;
	cvt.u32.u64 	%r804, %rd141;
	shr.u64 	%rd1389, %rd1361, %r804;
	or.b64  	%rd1390, %rd1389, %rd1388;
	st.local.u64 	[%rd139], %rd1390;
	ld.local.u64 	%rd1391, [%rd142];
	cvt.u32.u64 	%r805, %rd143;
	shl.b64 	%rd1392, %rd1387, %r805;
	cvt.u32.u64 	%r806, %rd144;
	shr.u64 	%rd1393, %rd1387, %r806;
	or.b64  	%rd1394, %rd1393, %rd1392;
	st.local.u64 	[%rd142], %rd1394;
	ld.local.u64 	%rd1395, [%rd145];
	cvt.u32.u64 	%r807, %rd146;
	shl.b64 	%rd1396, %rd1391, %r807;
	cvt.u32.u64 	%r808, %rd147;
	shr.u64 	%rd1397, %rd1391, %r808;
	or.b64  	%rd1398, %rd1397, %rd1396;
	st.local.u64 	[%rd145], %rd1398;
	ld.local.u64 	%rd1399, [%rd148];
	cvt.u32.u64 	%r809, %rd149;
	shl.b64 	%rd1400, %rd1395, %r809;
	cvt.u32.u64 	%r810, %rd150;
	shr.u64 	%rd1401, %rd1395, %r810;
	or.b64  	%rd1402, %rd1401, %rd1400;
	st.local.u64 	[%rd148], %rd1402;
	ld.local.u64 	%rd1403, [%rd151];
	cvt.u32.u64 	%r811, %rd152;
	shl.b64 	%rd1404, %rd1399, %r811;
	cvt.u32.u64 	%r812, %rd153;
	shr.u64 	%rd1405, %rd1399, %r812;
	or.b64  	%rd1406, %rd1405, %rd1404;
	st.local.u64 	[%rd151], %rd1406;
	ld.local.u64 	%rd1407, [%rd154];
	cvt.u32.u64 	%r813, %rd155;
	shl.b64 	%rd1408, %rd1403, %r813;
	cvt.u32.u64 	%r814, %rd156;
	shr.u64 	%rd1409, %rd1403, %r814;
	or.b64  	%rd1410, %rd1409, %rd1408;
	st.local.u64 	[%rd154], %rd1410;
	ld.local.u64 	%rd1411, [%rd157];
	cvt.u32.u64 	%r815, %rd158;
	shl.b64 	%rd1412, %rd1407, %r815;
	cvt.u32.u64 	%r816, %rd159;
	shr.u64 	%rd1413, %rd1407, %r816;
	or.b64  	%rd1414, %rd1413, %rd1412;
	st.local.u64 	[%rd157], %rd1414;
	ld.local.u64 	%rd1415, [%rd160];
	cvt.u32.u64 	%r817, %rd161;
	shl.b64 	%rd1416, %rd1411, %r817;
	cvt.u32.u64 	%r818, %rd162;
	shr.u64 	%rd1417, %rd1411, %r818;
	or.b64  	%rd1418, %rd1417, %rd1416;
	st.local.u64 	[%rd160], %rd1418;
	ld.local.u64 	%rd1419, [%rd163];
	cvt.u32.u64 	%r819, %rd164;
	shl.b64 	%rd1420, %rd1415, %r819;
	cvt.u32.u64 	%r820, %rd165;
	shr.u64 	%rd1421, %rd1415, %r820;
	or.b64  	%rd1422, %rd1421, %rd1420;
	st.local.u64 	[%rd163], %rd1422;
	ld.local.u64 	%rd1423, [%rd166];
	cvt.u32.u64 	%r821, %rd167;
	shl.b64 	%rd1424, %rd1419, %r821;
	cvt.u32.u64 	%r822, %rd168;
	shr.u64 	%rd1425, %rd1419, %r822;
	or.b64  	%rd1426, %rd1425, %rd1424;
	st.local.u64 	[%rd166], %rd1426;
	ld.local.u64 	%rd1427, [%rd169];
	cvt.u32.u64 	%r823, %rd170;
	shl.b64 	%rd1428, %rd1423, %r823;
	cvt.u32.u64 	%r824, %rd171;
	shr.u64 	%rd1429, %rd1423, %r824;
	or.b64  	%rd1430, %rd1429, %rd1428;
	st.local.u64 	[%rd169], %rd1430;
	ld.local.u64 	%rd1431, [%rd172];
	cvt.u32.u64 	%r825, %rd173;
	shl.b64 	%rd1432, %rd1427, %r825;
	cvt.u32.u64 	%r826, %rd174;
	shr.u64 	%rd1433, %rd1427, %r826;
	or.b64  	%rd1434, %rd1433, %rd1432;
	st.local.u64 	[%rd172], %rd1434;
	ld.local.u64 	%rd1435, [%rd175];
	cvt.u32.u64 	%r827, %rd176;
	shl.b64 	%rd1436, %rd1431, %r827;
	cvt.u32.u64 	%r828, %rd177;
	shr.u64 	%rd1437, %rd1431, %r828;
	or.b64  	%rd1438, %rd1437, %rd1436;
	st.local.u64 	[%rd175], %rd1438;
	ld.local.u64 	%rd1439, [%rd178];
	cvt.u32.u64 	%r829, %rd179;
	shl.b64 	%rd1440, %rd1435, %r829;
	cvt.u32.u64 	%r830, %rd180;
	shr.u64 	%rd1441, %rd1435, %r830;
	or.b64  	%rd1442, %rd1441, %rd1440;
	st.local.u64 	[%rd178], %rd1442;
	ld.local.u64 	%rd1443, [%rd181];
	cvt.u32.u64 	%r831, %rd182;
	shl.b64 	%rd1444, %rd1439, %r831;
	cvt.u32.u64 	%r832, %rd183;
	shr.u64 	%rd1445, %rd1439, %r832;
	or.b64  	%rd1446, %rd1445, %rd1444;
	st.local.u64 	[%rd181], %rd1446;
	ld.local.u64 	%rd1447, [%rd184];
	cvt.u32.u64 	%r833, %rd185;
	shl.b64 	%rd1448, %rd1443, %r833;
	cvt.u32.u64 	%r834, %rd186;
	shr.u64 	%rd1449, %rd1443, %r834;
	or.b64  	%rd1450, %rd1449, %rd1448;
	st.local.u64 	[%rd184], %rd1450;
	ld.local.u64 	%rd1451, [%rd187];
	cvt.u32.u64 	%r835, %rd188;
	shl.b64 	%rd1452, %rd1447, %r835;
	cvt.u32.u64 	%r836, %rd189;
	shr.u64 	%rd1453, %rd1447, %r836;
	or.b64  	%rd1454, %rd1453, %rd1452;
	st.local.u64 	[%rd187], %rd1454;
	ld.local.u64 	%rd1455, [%rd190];
	cvt.u32.u64 	%r837, %rd191;
	shl.b64 	%rd1456, %rd1451, %r837;
	cvt.u32.u64 	%r838, %rd192;
	shr.u64 	%rd1457, %rd1451, %r838;
	or.b64  	%rd1458, %rd1457, %rd1456;
	st.local.u64 	[%rd190], %rd1458;
	ld.local.u64 	%rd1459, [%rd193];
	cvt.u32.u64 	%r839, %rd194;
	shl.b64 	%rd1460, %rd1455, %r839;
	cvt.u32.u64 	%r840, %rd195;
	shr.u64 	%rd1461, %rd1455, %r840;
	or.b64  	%rd1462, %rd1461, %rd1460;
	st.local.u64 	[%rd193], %rd1462;
	ld.local.u64 	%rd1463, [%rd196];
	cvt.u32.u64 	%r841, %rd197;
	shl.b64 	%rd1464, %rd1459, %r841;
	cvt.u32.u64 	%r842, %rd198;
	shr.u64 	%rd1465, %rd1459, %r842;
	or.b64  	%rd1466, %rd1465, %rd1464;
	st.local.u64 	[%rd196], %rd1466;
	ld.local.u64 	%rd1467, [%rd199];
	cvt.u32.u64 	%r843, %rd200;
	shl.b64 	%rd1468, %rd1463, %r843;
	cvt.u32.u64 	%r844, %rd201;
	shr.u64 	%rd1469, %rd1463, %r844;
	or.b64  	%rd1470, %rd1469, %rd1468;
	st.local.u64 	[%rd199], %rd1470;
	ld.local.u64 	%rd1471, [%rd202];
	cvt.u32.u64 	%r845, %rd203;
	shl.b64 	%rd1472, %rd1467, %r845;
	cvt.u32.u64 	%r846, %rd204;
	shr.u64 	%rd1473, %rd1467, %r846;
	or.b64  	%rd1474, %rd1473, %rd1472;
	st.local.u64 	[%rd202], %rd1474;
	ld.local.u64 	%rd1475, [%rd205];
	cvt.u32.u64 	%r847, %rd206;
	shl.b64 	%rd1476, %rd1471, %r847;
	cvt.u32.u64 	%r848, %rd207;
	shr.u64 	%rd1477, %rd1471, %r848;
	or.b64  	%rd1478, %rd1477, %rd1476;
	st.local.u64 	[%rd205], %rd1478;
	cvt.u32.u64 	%r849, %rd209;
	shl.b64 	%rd1479, %rd1475, %r849;
	cvt.u32.u64 	%r850, %rd210;
	shr.u64 	%rd1480, %rd1475, %r850;
	or.b64  	%rd1481, %rd1480, %rd1479;
	st.local.u64 	[%rd208], %rd1481;
	ld.local.u64 	%rd1482, [%rd4];
	ld.local.u64 	%rd1483, [%rd4+8];
	ld.local.u64 	%rd1484, [%rd4+16];
	ld.local.u64 	%rd1485, [%rd4+24];
	ld.local.u64 	%rd1486, [%rd4+32];
	not.b64 	%rd1487, %rd1483;
	and.b64  	%rd1488, %rd1484, %rd1487;
	not.b64 	%rd1489, %rd1484;
	and.b64  	%rd1490, %rd1485, %rd1489;
	xor.b64  	%rd3836, %rd1490, %rd1483;
	st.local.u64 	[%rd4+8], %rd3836;
	not.b64 	%rd1491, %rd1485;
	and.b64  	%rd1492, %rd1486, %rd1491;
	xor.b64  	%rd3831, %rd1492, %rd1484;
	st.local.u64 	[%rd4+16], %rd3831;
	not.b64 	%rd1493, %rd1486;
	and.b64  	%rd1494, %rd1482, %rd1493;
	xor.b64  	%rd3826, %rd1494, %rd1485;
	st.local.u64 	[%rd4+24], %rd3826;
	not.b64 	%rd1495, %rd1482;
	and.b64  	%rd1496, %rd1483, %rd1495;
	xor.b64  	%rd3821, %rd1496, %rd1486;
	st.local.u64 	[%rd4+32], %rd3821;
	ld.local.u64 	%rd1497, [%rd4+40];
	ld.local.u64 	%rd1498, [%rd4+48];
	ld.local.u64 	%rd1499, [%rd4+56];
	ld.local.u64 	%rd1500, [%rd4+64];
	ld.local.u64 	%rd1501, [%rd4+72];
	not.b64 	%rd1502, %rd1498;
	and.b64  	%rd1503, %rd1499, %rd1502;
	xor.b64  	%rd3840, %rd1503, %rd1497;
	st.local.u64 	[%rd4+40], %rd3840;
	not.b64 	%rd1504, %rd1499;
	and.b64  	%rd1505, %rd1500, %rd1504;
	xor.b64  	%rd3835, %rd1505, %rd1498;
	st.local.u64 	[%rd4+48], %rd3835;
	not.b64 	%rd1506, %rd1500;
	and.b64  	%rd1507, %rd1501, %rd1506;
	xor.b64  	%rd3830, %rd1507, %rd1499;
	st.local.u64 	[%rd4+56], %rd3830;
	not.b64 	%rd1508, %rd1501;
	and.b64  	%rd1509, %rd1497, %rd1508;
	xor.b64  	%rd3825, %rd1509, %rd1500;
	st.local.u64 	[%rd4+64], %rd3825;
	not.b64 	%rd1510, %rd1497;
	and.b64  	%rd1511, %rd1498, %rd1510;
	xor.b64  	%rd3820, %rd1511, %rd1501;
	st.local.u64 	[%rd4+72], %rd3820;
	ld.local.u64 	%rd1512, [%rd4+80];
	ld.local.u64 	%rd1513, [%rd4+88];
	ld.local.u64 	%rd1514, [%rd4+96];
	ld.local.u64 	%rd1515, [%rd4+104];
	ld.local.u64 	%rd1516, [%rd4+112];
	not.b64 	%rd1517, %rd1513;
	and.b64  	%rd1518, %rd1514, %rd1517;
	xor.b64  	%rd3839, %rd1518, %rd1512;
	st.local.u64 	[%rd4+80], %rd3839;
	not.b64 	%rd1519, %rd1514;
	and.b64  	%rd1520, %rd1515, %rd1519;
	xor.b64  	%rd3834, %rd1520, %rd1513;
	st.local.u64 	[%rd4+88], %rd3834;
	not.b64 	%rd1521, %rd1515;
	and.b64  	%rd1522, %rd1516, %rd1521;
	xor.b64  	%rd3829, %rd1522, %rd1514;
	st.local.u64 	[%rd4+96], %rd3829;
	not.b64 	%rd1523, %rd1516;
	and.b64  	%rd1524, %rd1512, %rd1523;
	xor.b64  	%rd3824, %rd1524, %rd1515;
	st.local.u64 	[%rd4+104], %rd3824;
	not.b64 	%rd1525, %rd1512;
	and.b64  	%rd1526, %rd1513, %rd1525;
	xor.b64  	%rd3819, %rd1526, %rd1516;
	st.local.u64 	[%rd4+112], %rd3819;
	ld.local.u64 	%rd1527, [%rd4+120];
	ld.local.u64 	%rd1528, [%rd4+128];
	ld.local.u64 	%rd1529, [%rd4+136];
	ld.local.u64 	%rd1530, [%rd4+144];
	ld.local.u64 	%rd1531, [%rd4+152];
	not.b64 	%rd1532, %rd1528;
	and.b64  	%rd1533, %rd1529, %rd1532;
	xor.b64  	%rd3838, %rd1533, %rd1527;
	st.local.u64 	[%rd4+120], %rd3838;
	not.b64 	%rd1534, %rd1529;
	and.b64  	%rd1535, %rd1530, %rd1534;
	xor.b64  	%rd3833, %rd1535, %rd1528;
	st.local.u64 	[%rd4+128], %rd3833;
	not.b64 	%rd1536, %rd1530;
	and.b64  	%rd1537, %rd1531, %rd1536;
	xor.b64  	%rd3828, %rd1537, %rd1529;
	st.local.u64 	[%rd4+136], %rd3828;
	not.b64 	%rd1538, %rd1531;
	and.b64  	%rd1539, %rd1527, %rd1538;
	xor.b64  	%rd3823, %rd1539, %rd1530;
	st.local.u64 	[%rd4+144], %rd3823;
	not.b64 	%rd1540, %rd1527;
	and.b64  	%rd1541, %rd1528, %rd1540;
	xor.b64  	%rd3818, %rd1541, %rd1531;
	st.local.u64 	[%rd4+152], %rd3818;
	ld.local.u64 	%rd1542, [%rd4+160];
	ld.local.u64 	%rd1543, [%rd4+168];
	ld.local.u64 	%rd1544, [%rd4+176];
	ld.local.u64 	%rd1545, [%rd4+184];
	ld.local.u64 	%rd1546, [%rd4+192];
	not.b64 	%rd1547, %rd1543;
	and.b64  	%rd1548, %rd1544, %rd1547;
	xor.b64  	%rd3837, %rd1548, %rd1542;
	st.local.u64 	[%rd4+160], %rd3837;
	not.b64 	%rd1549, %rd1544;
	and.b64  	%rd1550, %rd1545, %rd1549;
	xor.b64  	%rd3832, %rd1550, %rd1543;
	st.local.u64 	[%rd4+168], %rd3832;
	not.b64 	%rd1551, %rd1545;
	and.b64  	%rd1552, %rd1546, %rd1551;
	xor.b64  	%rd3827, %rd1552, %rd1544;
	st.local.u64 	[%rd4+176], %rd3827;
	not.b64 	%rd1553, %rd1546;
	and.b64  	%rd1554, %rd1542, %rd1553;
	xor.b64  	%rd3822, %rd1554, %rd1545;
	st.local.u64 	[%rd4+184], %rd3822;
	not.b64 	%rd1555, %rd1542;
	and.b64  	%rd1556, %rd1543, %rd1555;
	xor.b64  	%rd3817, %rd1556, %rd1546;
	st.local.u64 	[%rd4+192], %rd3817;
	mul.wide.u32 	%rd1557, %r3000, 8;
	mov.u64 	%rd1558, d_keccak_rc;
	add.s64 	%rd1559, %rd1558, %rd1557;
	ld.const.u64 	%rd1560, [%rd1559];
	xor.b64  	%rd1561, %rd1488, %rd1560;
	xor.b64  	%rd3841, %rd1561, %rd1482;
	st.local.u64 	[%rd4], %rd3841;
	add.s32 	%r3000, %r3000, 1;
	setp.ne.s32 	%p13, %r3000, 24;
	@%p13 bra 	$L__BB4_20;
	mov.b32 	%r3005, 0;
	mov.u32 	%r3004, %r3005;
$L__BB4_22:
	add.s32 	%r852, %r3004, -766;
	setp.gt.u32 	%p14, %r852, -770;
	@%p14 bra 	$L__BB4_34;
	mov.b64 	%rd3814, 0;
	mov.b64 	%rd3813, 768;
$L__BB4_24:
	min.u64 	%rd315, %rd3813, 136;
	max.u64 	%rd316, %rd315, 1;
	and.b64  	%rd317, %rd316, 3;
	setp.lt.u64 	%p15, %rd3813, 4;
	mov.b64 	%rd3816, 0;
	@%p15 bra 	$L__BB4_27;
	and.b64  	%rd3816, %rd316, 252;
	mov.b64 	%rd3815, 0;
$L__BB4_26:
	and.b64  	%rd1566, %rd3815, -8;
	add.s64 	%rd1567, %rd4, %rd1566;
	ld.local.u64 	%rd1568, [%rd1567];
	cvt.u32.u64 	%r853, %rd3815;
	shl.b32 	%r854, %r853, 3;
	and.b32  	%r855, %r854, 32;
	shr.u64 	%rd1569, %rd1568, %r855;
	add.s64 	%rd1570, %rd3815, %rd3814;
	add.s64 	%rd1571, %rd3953, %rd1570;
	st.local.u8 	[%rd1571], %rd1569;
	add.s32 	%r856, %r854, 8;
	and.b32  	%r857, %r856, 40;
	shr.u64 	%rd1572, %rd1568, %r857;
	st.local.u8 	[%rd1571+1], %rd1572;
	add.s32 	%r858, %r854, 16;
	and.b32  	%r859, %r858, 48;
	shr.u64 	%rd1573, %rd1568, %r859;
	st.local.u8 	[%rd1571+2], %rd1573;
	add.s32 	%r860, %r854, 24;
	and.b32  	%r861, %r860, 56;
	shr.u64 	%rd1574, %rd1568, %r861;
	st.local.u8 	[%rd1571+3], %rd1574;
	add.s64 	%rd3815, %rd3815, 4;
	setp.ne.s64 	%p16, %rd3815, %rd3816;
	@%p16 bra 	$L__BB4_26;
$L__BB4_27:
	setp.eq.s64 	%p17, %rd317, 0;
	@%p17 bra 	$L__BB4_31;
	and.b64  	%rd1575, %rd3816, 248;
	add.s64 	%rd1576, %rd4, %rd1575;
	ld.local.u64 	%rd1577, [%rd1576];
	cvt.u32.u64 	%r862, %rd3816;
	shl.b32 	%r863, %r862, 3;
	and.b32  	%r864, %r863, 56;
	shr.u64 	%rd1578, %rd1577, %r864;
	add.s64 	%rd1579, %rd3816, %rd3814;
	add.s64 	%rd322, %rd3953, %rd1579;
	st.local.u8 	[%rd322], %rd1578;
	setp.eq.s64 	%p18, %rd317, 1;
	@%p18 bra 	$L__BB4_31;
	add.s64 	%rd1580, %rd3816, 1;
	and.b64  	%rd1581, %rd1580, 504;
	add.s64 	%rd1582, %rd4, %rd1581;
	ld.local.u64 	%rd1583, [%rd1582];
	cvt.u32.u64 	%r865, %rd1580;
	shl.b32 	%r866, %r865, 3;
	and.b32  	%r867, %r866, 56;
	shr.u64 	%rd1584, %rd1583, %r867;
	st.local.u8 	[%rd322+1], %rd1584;
	setp.eq.s64 	%p19, %rd317, 2;
	@%p19 bra 	$L__BB4_31;
	add.s64 	%rd1585, %rd3816, 2;
	and.b64  	%rd1586, %rd1585, 504;
	add.s64 	%rd1587, %rd4, %rd1586;
	ld.local.u64 	%rd1588, [%rd1587];
	cvt.u32.u64 	%r868, %rd1585;
	shl.b32 	%r869, %r868, 3;
	and.b32  	%r870, %r869, 56;
	shr.u64 	%rd1589, %rd1588, %r870;
	st.local.u8 	[%rd322+2], %rd1589;
$L__BB4_31:
	sub.s64 	%rd3813, %rd3813, %rd315;
	add.s64 	%rd3814, %rd315, %rd3814;
	setp.eq.s64 	%p20, %rd3813, 0;
	mov.b32 	%r3004, 0;
	@%p20 bra 	$L__BB4_34;
	mov.b32 	%r3003, 0;
$L__BB4_33:
	xor.b64  	%rd1590, %rd3840, %rd3841;
	xor.b64  	%rd1591, %rd1590, %rd3839;
	xor.b64  	%rd1592, %rd1591, %rd3838;
	xor.b64  	%rd1593, %rd1592, %rd3837;
	xor.b64  	%rd1594, %rd3835, %rd3836;
	xor.b64  	%rd1595, %rd1594, %rd3834;
	xor.b64  	%rd1596, %rd1595, %rd3833;
	xor.b64  	%rd1597, %rd1596, %rd3832;
	xor.b64  	%rd1598, %rd3830, %rd3831;
	xor.b64  	%rd1599, %rd1598, %rd3829;
	xor.b64  	%rd1600, %rd1599, %rd3828;
	xor.b64  	%rd1601, %rd1600, %rd3827;
	xor.b64  	%rd1602, %rd3825, %rd3826;
	xor.b64  	%rd1603, %rd1602, %rd3824;
	xor.b64  	%rd1604, %rd1603, %rd3823;
	xor.b64  	%rd1605, %rd1604, %rd3822;
	xor.b64  	%rd1606, %rd3820, %rd3821;
	xor.b64  	%rd1607, %rd1606, %rd3819;
	xor.b64  	%rd1608, %rd1607, %rd3818;
	xor.b64  	%rd1609, %rd1608, %rd3817;
	mov.b64 	{%r873, %r874}, %rd1597;
	shf.l.wrap.b32 	%r875, %r873, %r874, 1;
	shf.l.wrap.b32 	%r876, %r874, %r873, 1;
	mov.b64 	%rd1610, {%r876, %r875};
	xor.b64  	%rd1611, %rd1610, %rd1609;
	xor.b64  	%rd1612, %rd3841, %rd1611;
	st.local.u64 	[%rd4], %rd1612;
	xor.b64  	%rd1613, %rd3840, %rd1611;
	st.local.u64 	[%rd4+40], %rd1613;
	xor.b64  	%rd1614, %rd3839, %rd1611;
	st.local.u64 	[%rd4+80], %rd1614;
	xor.b64  	%rd1615, %rd3838, %rd1611;
	st.local.u64 	[%rd4+120], %rd1615;
	xor.b64  	%rd1616, %rd3837, %rd1611;
	st.local.u64 	[%rd4+160], %rd1616;
	mov.b64 	{%r877, %r878}, %rd1601;
	shf.l.wrap.b32 	%r879, %r877, %r878, 1;
	shf.l.wrap.b32 	%r880, %r878, %r877, 1;
	mov.b64 	%rd1617, {%r880, %r879};
	xor.b64  	%rd1618, %rd1617, %rd1593;
	xor.b64  	%rd1619, %rd3836, %rd1618;
	st.local.u64 	[%rd4+8], %rd1619;
	xor.b64  	%rd1620, %rd3835, %rd1618;
	st.local.u64 	[%rd4+48], %rd1620;
	xor.b64  	%rd1621, %rd3834, %rd1618;
	st.local.u64 	[%rd4+88], %rd1621;
	xor.b64  	%rd1622, %rd3833, %rd1618;
	st.local.u64 	[%rd4+128], %rd1622;
	xor.b64  	%rd1623, %rd3832, %rd1618;
	st.local.u64 	[%rd4+168], %rd1623;
	mov.b64 	{%r881, %r882}, %rd1605;
	shf.l.wrap.b32 	%r883, %r881, %r882, 1;
	shf.l.wrap.b32 	%r884, %r882, %r881, 1;
	mov.b64 	%rd1624, {%r884, %r883};
	xor.b64  	%rd1625, %rd1624, %rd1597;
	xor.b64  	%rd1626, %rd3831, %rd1625;
	st.local.u64 	[%rd4+16], %rd1626;
	xor.b64  	%rd1627, %rd3830, %rd1625;
	st.local.u64 	[%rd4+56], %rd1627;
	xor.b64  	%rd1628, %rd3829, %rd1625;
	st.local.u64 	[%rd4+96], %rd1628;
	xor.b64  	%rd1629, %rd3828, %rd1625;
	st.local.u64 	[%rd4+136], %rd1629;
	xor.b64  	%rd1630, %rd3827, %rd1625;
	st.local.u64 	[%rd4+176], %rd1630;
	mov.b64 	{%r885, %r886}, %rd1609;
	shf.l.wrap.b32 	%r887, %r885, %r886, 1;
	shf.l.wrap.b32 	%r888, %r886, %r885, 1;
	mov.b64 	%rd1631, {%r888, %r887};
	xor.b64  	%rd1632, %rd1631, %rd1601;
	xor.b64  	%rd1633, %rd3826, %rd1632;
	st.local.u64 	[%rd4+24], %rd1633;
	xor.b64  	%rd1634, %rd3825, %rd1632;
	st.local.u64 	[%rd4+64], %rd1634;
	xor.b64  	%rd1635, %rd3824, %rd1632;
	st.local.u64 	[%rd4+104], %rd1635;
	xor.b64  	%rd1636, %rd3823, %rd1632;
	st.local.u64 	[%rd4+144], %rd1636;
	xor.b64  	%rd1637, %rd3822, %rd1632;
	st.local.u64 	[%rd4+184], %rd1637;
	mov.b64 	{%r889, %r890}, %rd1593;
	shf.l.wrap.b32 	%r891, %r889, %r890, 1;
	shf.l.wrap.b32 	%r892, %r890, %r889, 1;
	mov.b64 	%rd1638, {%r892, %r891};
	xor.b64  	%rd1639, %rd1638, %rd1605;
	xor.b64  	%rd1640, %rd3821, %rd1639;
	st.local.u64 	[%rd4+32], %rd1640;
	xor.b64  	%rd1641, %rd3820, %rd1639;
	st.local.u64 	[%rd4+72], %rd1641;
	xor.b64  	%rd1642, %rd3819, %rd1639;
	st.local.u64 	[%rd4+112], %rd1642;
	xor.b64  	%rd1643, %rd3818, %rd1639;
	st.local.u64 	[%rd4+152], %rd1643;
	xor.b64  	%rd1644, %rd3817, %rd1639;
	st.local.u64 	[%rd4+192], %rd1644;
	ld.local.u64 	%rd1645, [%rd139];
	shl.b64 	%rd1646, %rd1619, %r803;
	shr.u64 	%rd1647, %rd1619, %r804;
	or.b64  	%rd1648, %rd1647, %rd1646;
	st.local.u64 	[%rd139], %rd1648;
	ld.local.u64 	%rd1649, [%rd142];
	shl.b64 	%rd1650, %rd1645, %r805;
	shr.u64 	%rd1651, %rd1645, %r806;
	or.b64  	%rd1652, %rd1651, %rd1650;
	st.local.u64 	[%rd142], %rd1652;
	ld.local.u64 	%rd1653, [%rd145];
	shl.b64 	%rd1654, %rd1649, %r807;
	shr.u64 	%rd1655, %rd1649, %r808;
	or.b64  	%rd1656, %rd1655, %rd1654;
	st.local.u64 	[%rd145], %rd1656;
	ld.local.u64 	%rd1657, [%rd148];
	shl.b64 	%rd1658, %rd1653, %r809;
	shr.u64 	%rd1659, %rd1653, %r810;
	or.b64  	%rd1660, %rd1659, %rd1658;
	st.local.u64 	[%rd148], %rd1660;
	ld.local.u64 	%rd1661, [%rd151];
	shl.b64 	%rd1662, %rd1657, %r811;
	shr.u64 	%rd1663, %rd1657, %r812;
	or.b64  	%rd1664, %rd1663, %rd1662;
	st.local.u64 	[%rd151], %rd1664;
	ld.local.u64 	%rd1665, [%rd154];
	shl.b64 	%rd1666, %rd1661, %r813;
	shr.u64 	%rd1667, %rd1661, %r814;
	or.b64  	%rd1668, %rd1667, %rd1666;
	st.local.u64 	[%rd154], %rd1668;
	ld.local.u64 	%rd1669, [%rd157];
	shl.b64 	%rd1670, %rd1665, %r815;
	shr.u64 	%rd1671, %rd1665, %r816;
	or.b64  	%rd1672, %rd1671, %rd1670;
	st.local.u64 	[%rd157], %rd1672;
	ld.local.u64 	%rd1673, [%rd160];
	shl.b64 	%rd1674, %rd1669, %r817;
	shr.u64 	%rd1675, %rd1669, %r818;
	or.b64  	%rd1676, %rd1675, %rd1674;
	st.local.u64 	[%rd160], %rd1676;
	ld.local.u64 	%rd1677, [%rd163];
	shl.b64 	%rd1678, %rd1673, %r819;
	shr.u64 	%rd1679, %rd1673, %r820;
	or.b64  	%rd1680, %rd1679, %rd1678;
	st.local.u64 	[%rd163], %rd1680;
	ld.local.u64 	%rd1681, [%rd166];
	shl.b64 	%rd1682, %rd1677, %r821;
	shr.u64 	%rd1683, %rd1677, %r822;
	or.b64  	%rd1684, %rd1683, %rd1682;
	st.local.u64 	[%rd166], %rd1684;
	ld.local.u64 	%rd1685, [%rd169];
	shl.b64 	%rd1686, %rd1681, %r823;
	shr.u64 	%rd1687, %rd1681, %r824;
	or.b64  	%rd1688, %rd1687, %rd1686;
	st.local.u64 	[%rd169], %rd1688;
	ld.local.u64 	%rd1689, [%rd172];
	shl.b64 	%rd1690, %rd1685, %r825;
	shr.u64 	%rd1691, %rd1685, %r826;
	or.b64  	%rd1692, %rd1691, %rd1690;
	st.local.u64 	[%rd172], %rd1692;
	ld.local.u64 	%rd1693, [%rd175];
	shl.b64 	%rd1694, %rd1689, %r827;
	shr.u64 	%rd1695, %rd1689, %r828;
	or.b64  	%rd1696, %rd1695, %rd1694;
	st.local.u64 	[%rd175], %rd1696;
	ld.local.u64 	%rd1697, [%rd178];
	shl.b64 	%rd1698, %rd1693, %r829;
	shr.u64 	%rd1699, %rd1693, %r830;
	or.b64  	%rd1700, %rd1699, %rd1698;
	st.local.u64 	[%rd178], %rd1700;
	ld.local.u64 	%rd1701, [%rd181];
	shl.b64 	%rd1702, %rd1697, %r831;
	shr.u64 	%rd1703, %rd1697, %r832;
	or.b64  	%rd1704, %rd1703, %rd1702;
	st.local.u64 	[%rd181], %rd1704;
	ld.local.u64 	%rd1705, [%rd184];
	shl.b64 	%rd1706, %rd1701, %r833;
	shr.u64 	%rd1707, %rd1701, %r834;
	or.b64  	%rd1708, %rd1707, %rd1706;
	st.local.u64 	[%rd184], %rd1708;
	ld.local.u64 	%rd1709, [%rd187];
	shl.b64 	%rd1710, %rd1705, %r835;
	shr.u64 	%rd1711, %rd1705, %r836;
	or.b64  	%rd1712, %rd1711, %rd1710;
	st.local.u64 	[%rd187], %rd1712;
	ld.local.u64 	%rd1713, [%rd190];
	shl.b64 	%rd1714, %rd1709, %r837;
	shr.u64 	%rd1715, %rd1709, %r838;
	or.b64  	%rd1716, %rd1715, %rd1714;
	st.local.u64 	[%rd190], %rd1716;
	ld.local.u64 	%rd1717, [%rd193];
	shl.b64 	%rd1718, %rd1713, %r839;
	shr.u64 	%rd1719, %rd1713, %r840;
	or.b64  	%rd1720, %rd1719, %rd1718;
	st.local.u64 	[%rd193], %rd1720;
	ld.local.u64 	%rd1721, [%rd196];
	shl.b64 	%rd1722, %rd1717, %r841;
	shr.u64 	%rd1723, %rd1717, %r842;
	or.b64  	%rd1724, %rd1723, %rd1722;
	st.local.u64 	[%rd196], %rd1724;
	ld.local.u64 	%rd1725, [%rd199];
	shl.b64 	%rd1726, %rd1721, %r843;
	shr.u64 	%rd1727, %rd1721, %r844;
	or.b64  	%rd1728, %rd1727, %rd1726;
	st.local.u64 	[%rd199], %rd1728;
	ld.local.u64 	%rd1729, [%rd202];
	shl.b64 	%rd1730, %rd1725, %r845;
	shr.u64 	%rd1731, %rd1725, %r846;
	or.b64  	%rd1732, %rd1731, %rd1730;
	st.local.u64 	[%rd202], %rd1732;
	ld.local.u64 	%rd1733, [%rd205];
	shl.b64 	%rd1734, %rd1729, %r847;
	shr.u64 	%rd1735, %rd1729, %r848;
	or.b64  	%rd1736, %rd1735, %rd1734;
	st.local.u64 	[%rd205], %rd1736;
	shl.b64 	%rd1737, %rd1733, %r849;
	shr.u64 	%rd1738, %rd1733, %r850;
	or.b64  	%rd1739, %rd1738, %rd1737;
	st.local.u64 	[%rd208], %rd1739;
	ld.local.u64 	%rd1740, [%rd4];
	ld.local.u64 	%rd1741, [%rd4+8];
	ld.local.u64 	%rd1742, [%rd4+16];
	ld.local.u64 	%rd1743, [%rd4+24];
	ld.local.u64 	%rd1744, [%rd4+32];
	not.b64 	%rd1745, %rd1741;
	and.b64  	%rd1746, %rd1742, %rd1745;
	not.b64 	%rd1747, %rd1742;
	and.b64  	%rd1748, %rd1743, %rd1747;
	xor.b64  	%rd3836, %rd1748, %rd1741;
	st.local.u64 	[%rd4+8], %rd3836;
	not.b64 	%rd1749, %rd1743;
	and.b64  	%rd1750, %rd1744, %rd1749;
	xor.b64  	%rd3831, %rd1750, %rd1742;
	st.local.u64 	[%rd4+16], %rd3831;
	not.b64 	%rd1751, %rd1744;
	and.b64  	%rd1752, %rd1740, %rd1751;
	xor.b64  	%rd3826, %rd1752, %rd1743;
	st.local.u64 	[%rd4+24], %rd3826;
	not.b64 	%rd1753, %rd1740;
	and.b64  	%rd1754, %rd1741, %rd1753;
	xor.b64  	%rd3821, %rd1754, %rd1744;
	st.local.u64 	[%rd4+32], %rd3821;
	ld.local.u64 	%rd1755, [%rd4+40];
	ld.local.u64 	%rd1756, [%rd4+48];
	ld.local.u64 	%rd1757, [%rd4+56];
	ld.local.u64 	%rd1758, [%rd4+64];
	ld.local.u64 	%rd1759, [%rd4+72];
	not.b64 	%rd1760, %rd1756;
	and.b64  	%rd1761, %rd1757, %rd1760;
	xor.b64  	%rd3840, %rd1761, %rd1755;
	st.local.u64 	[%rd4+40], %rd3840;
	not.b64 	%rd1762, %rd1757;
	and.b64  	%rd1763, %rd1758, %rd1762;
	xor.b64  	%rd3835, %rd1763, %rd1756;
	st.local.u64 	[%rd4+48], %rd3835;
	not.b64 	%rd1764, %rd1758;
	and.b64  	%rd1765, %rd1759, %rd1764;
	xor.b64  	%rd3830, %rd1765, %rd1757;
	st.local.u64 	[%rd4+56], %rd3830;
	not.b64 	%rd1766, %rd1759;
	and.b64  	%rd1767, %rd1755, %rd1766;
	xor.b64  	%rd3825, %rd1767, %rd1758;
	st.local.u64 	[%rd4+64], %rd3825;
	not.b64 	%rd1768, %rd1755;
	and.b64  	%rd1769, %rd1756, %rd1768;
	xor.b64  	%rd3820, %rd1769, %rd1759;
	st.local.u64 	[%rd4+72], %rd3820;
	ld.local.u64 	%rd1770, [%rd4+80];
	ld.local.u64 	%rd1771, [%rd4+88];
	ld.local.u64 	%rd1772, [%rd4+96];
	ld.local.u64 	%rd1773, [%rd4+104];
	ld.local.u64 	%rd1774, [%rd4+112];
	not.b64 	%rd1775, %rd1771;
	and.b64  	%rd1776, %rd1772, %rd1775;
	xor.b64  	%rd3839, %rd1776, %rd1770;
	st.local.u64 	[%rd4+80], %rd3839;
	not.b64 	%rd1777, %rd1772;
	and.b64  	%rd1778, %rd1773, %rd1777;
	xor.b64  	%rd3834, %rd1778, %rd1771;
	st.local.u64 	[%rd4+88], %rd3834;
	not.b64 	%rd1779, %rd1773;
	and.b64  	%rd1780, %rd1774, %rd1779;
	xor.b64  	%rd3829, %rd1780, %rd1772;
	st.local.u64 	[%rd4+96], %rd3829;
	not.b64 	%rd1781, %rd1774;
	and.b64  	%rd1782, %rd1770, %rd1781;
	xor.b64  	%rd3824, %rd1782, %rd1773;
	st.local.u64 	[%rd4+104], %rd3824;
	not.b64 	%rd1783, %rd1770;
	and.b64  	%rd1784, %rd1771, %rd1783;
	xor.b64  	%rd3819, %rd1784, %rd1774;
	st.local.u64 	[%rd4+112], %rd3819;
	ld.local.u64 	%rd1785, [%rd4+120];
	ld.local.u64 	%rd1786, [%rd4+128];
	ld.local.u64 	%rd1787, [%rd4+136];
	ld.local.u64 	%rd1788, [%rd4+144];
	ld.local.u64 	%rd1789, [%rd4+152];
	not.b64 	%rd1790, %rd1786;
	and.b64  	%rd1791, %rd1787, %rd1790;
	xor.b64  	%rd3838, %rd1791, %rd1785;
	st.local.u64 	[%rd4+120], %rd3838;
	not.b64 	%rd1792, %rd1787;
	and.b64  	%rd1793, %rd1788, %rd1792;
	xor.b64  	%rd3833, %rd1793, %rd1786;
	st.local.u64 	[%rd4+128], %rd3833;
	not.b64 	%rd1794, %rd1788;
	and.b64  	%rd1795, %rd1789, %rd1794;
	xor.b64  	%rd3828, %rd1795, %rd1787;
	st.local.u64 	[%rd4+136], %rd3828;
	not.b64 	%rd1796, %rd1789;
	and.b64  	%rd1797, %rd1785, %rd1796;
	xor.b64  	%rd3823, %rd1797, %rd1788;
	st.local.u64 	[%rd4+144], %rd3823;
	not.b64 	%rd1798, %rd1785;
	and.b64  	%rd1799, %rd1786, %rd1798;
	xor.b64  	%rd3818, %rd1799, %rd1789;
	st.local.u64 	[%rd4+152], %rd3818;
	ld.local.u64 	%rd1800, [%rd4+160];
	ld.local.u64 	%rd1801, [%rd4+168];
	ld.local.u64 	%rd1802, [%rd4+176];
	ld.local.u64 	%rd1803, [%rd4+184];
	ld.local.u64 	%rd1804, [%rd4+192];
	not.b64 	%rd1805, %rd1801;
	and.b64  	%rd1806, %rd1802, %rd1805;
	xor.b64  	%rd3837, %rd1806, %rd1800;
	st.local.u64 	[%rd4+160], %rd3837;
	not.b64 	%rd1807, %rd1802;
	and.b64  	%rd1808, %rd1803, %rd1807;
	xor.b64  	%rd3832, %rd1808, %rd1801;
	st.local.u64 	[%rd4+168], %rd3832;
	not.b64 	%rd1809, %rd1803;
	and.b64  	%rd1810, %rd1804, %rd1809;
	xor.b64  	%rd3827, %rd1810, %rd1802;
	st.local.u64 	[%rd4+176], %rd3827;
	not.b64 	%rd1811, %rd1804;
	and.b64  	%rd1812, %rd1800, %rd1811;
	xor.b64  	%rd3822, %rd1812, %rd1803;
	st.local.u64 	[%rd4+184], %rd3822;
	not.b64 	%rd1813, %rd1800;
	and.b64  	%rd1814, %rd1801, %rd1813;
	xor.b64  	%rd3817, %rd1814, %rd1804;
	st.local.u64 	[%rd4+192], %rd3817;
	mul.wide.u32 	%rd1815, %r3003, 8;
	mov.u64 	%rd1816, d_keccak_rc;
	add.s64 	%rd1817, %rd1816, %rd1815;
	ld.const.u64 	%rd1818, [%rd1817];
	xor.b64  	%rd1819, %rd1746, %rd1818;
	xor.b64  	%rd3841, %rd1819, %rd1740;
	st.local.u64 	[%rd4], %rd3841;
	add.s32 	%r3003, %r3003, 1;
	setp.eq.s32 	%p21, %r3003, 24;
	@%p21 bra 	$L__BB4_24;
	bra.uni 	$L__BB4_33;
$L__BB4_34:
	cvt.s64.s32 	%rd1820, %r3004;
	add.s64 	%rd1821, %rd3953, %rd1820;
	ld.local.u8 	%r941, [%rd1821];
	ld.local.u8 	%rs137, [%rd1821+1];
	mul.wide.u16 	%r942, %rs137, 256;
	or.b32  	%r943, %r942, %r941;
	ld.local.u8 	%r944, [%rd1821+2];
	shl.b32 	%r945, %r944, 16;
	and.b32  	%r946, %r945, 8323072;
	or.b32  	%r46, %r946, %r943;
	setp.gt.u32 	%p22, %r46, 8380416;
	@%p22 bra 	$L__BB4_36;
	add.s32 	%r47, %r3005, 1;
	mul.wide.s32 	%rd1822, %r3005, 4;
	add.s64 	%rd1823, %rd6, %rd1822;
	st.local.u32 	[%rd1823], %r46;
	mov.u32 	%r3005, %r47;
$L__BB4_36:
	setp.lt.s32 	%p23, %r3005, 256;
	add.s32 	%r3004, %r3004, 3;
	@%p23 bra 	$L__BB4_22;
	mov.b32 	%r3007, 128;
	mov.b32 	%r3009, 0;
$L__BB4_38:
	shl.b32 	%r52, %r3007, 1;
	add.s32 	%r950, %r52, -1;
	not.b32 	%r951, %r52;
	and.b32  	%r952, %r951, %r950;
	popc.b32 	%r953, %r952;
	mov.b32 	%r954, 255;
	shr.u32 	%r955, %r954, %r953;
	add.s32 	%r956, %r3009, %r955;
	add.s32 	%r53, %r956, 1;
	add.s32 	%r54, %r3007, -1;
	and.b32  	%r55, %r3007, 3;
	and.b32  	%r56, %r3007, 252;
	and.b32  	%r57, %r3007, 1;
	mov.b32 	%r3008, 0;
$L__BB4_39:
	mov.u32 	%r59, %r3009;
	setp.lt.u32 	%p24, %r54, 3;
	add.s32 	%r3009, %r59, 1;
	mul.wide.s32 	%rd1824, %r59, 4;
	mov.u64 	%rd1825, d_mldsa_twiddles;
	add.s64 	%rd1826, %rd1825, %rd1824;
	ld.const.u32 	%r61, [%rd1826+4];
	mov.u32 	%r3012, %r3008;
	@%p24 bra 	$L__BB4_42;
	mov.b32 	%r3011, 0;
	mov.u32 	%r3012, %r3008;
$L__BB4_41:
	.pragma "nounroll";
	mul.wide.u32 	%rd1827, %r3012, 4;
	add.s64 	%rd1828, %rd6, %rd1827;
	mul.wide.s32 	%rd1829, %r3007, 4;
	add.s64 	%rd1830, %rd1828, %rd1829;
	ld.local.u32 	%r958, [%rd1830];
	mul.wide.s32 	%rd1831, %r958, %r61;
	shr.s64 	%rd1832, %rd1831, 23;
	mad.lo.s64 	%rd1833, %rd1832, -8380417, %rd1831;
	setp.gt.s64 	%p25, %rd1833, 8380416;
	add.s64 	%rd1834, %rd1833, -8380417;
	selp.b64 	%rd1835, %rd1834, %rd1833, %p25;
	setp.lt.s64 	%p26, %rd1835, 0;
	add.s64 	%rd1836, %rd1835, 8380417;
	selp.b64 	%rd1837, %rd1836, %rd1835, %p26;
	cvt.u32.u64 	%r959, %rd1837;
	ld.local.u32 	%r960, [%rd1828];
	sub.s32 	%r961, %r960, %r959;
	setp.lt.s32 	%p27, %r961, 0;
	add.s32 	%r962, %r961, 8380417;
	selp.b32 	%r963, %r962, %r961, %p27;
	st.local.u32 	[%rd1830], %r963;
	add.s32 	%r964, %r960, %r959;
	setp.gt.u32 	%p28, %r964, 8380416;
	add.s32 	%r965, %r964, -8380417;
	selp.b32 	%r966, %r965, %r964, %p28;
	st.local.u32 	[%rd1828], %r966;
	ld.local.u32 	%r967, [%rd1830+4];
	mul.wide.s32 	%rd1838, %r967, %r61;
	shr.s64 	%rd1839, %rd1838, 23;
	mad.lo.s64 	%rd1840, %rd1839, -8380417, %rd1838;
	setp.gt.s64 	%p29, %rd1840, 8380416;
	add.s64 	%rd1841, %rd1840, -8380417;
	selp.b64 	%rd1842, %rd1841, %rd1840, %p29;
	setp.lt.s64 	%p30, %rd1842, 0;
	add.s64 	%rd1843, %rd1842, 8380417;
	selp.b64 	%rd1844, %rd1843, %rd1842, %p30;
	cvt.u32.u64 	%r968, %rd1844;
	ld.local.u32 	%r969, [%rd1828+4];
	sub.s32 	%r970, %r969, %r968;
	setp.lt.s32 	%p31, %r970, 0;
	add.s32 	%r971, %r970, 8380417;
	selp.b32 	%r972, %r971, %r970, %p31;
	st.local.u32 	[%rd1830+4], %r972;
	add.s32 	%r973, %r969, %r968;
	setp.gt.u32 	%p32, %r973, 8380416;
	add.s32 	%r974, %r973, -8380417;
	selp.b32 	%r975, %r974, %r973, %p32;
	st.local.u32 	[%rd1828+4], %r975;
	ld.local.u32 	%r976, [%rd1830+8];
	mul.wide.s32 	%rd1845, %r976, %r61;
	shr.s64 	%rd1846, %rd1845, 23;
	mad.lo.s64 	%rd1847, %rd1846, -8380417, %rd1845;
	setp.gt.s64 	%p33, %rd1847, 8380416;
	add.s64 	%rd1848, %rd1847, -8380417;
	selp.b64 	%rd1849, %rd1848, %rd1847, %p33;
	setp.lt.s64 	%p34, %rd1849, 0;
	add.s64 	%rd1850, %rd1849, 8380417;
	selp.b64 	%rd1851, %rd1850, %rd1849, %p34;
	cvt.u32.u64 	%r977, %rd1851;
	ld.local.u32 	%r978, [%rd1828+8];
	sub.s32 	%r979, %r978, %r977;
	setp.lt.s32 	%p35, %r979, 0;
	add.s32 	%r980, %r979, 8380417;
	selp.b32 	%r981, %r980, %r979, %p35;
	st.local.u32 	[%rd1830+8], %r981;
	add.s32 	%r982, %r978, %r977;
	setp.gt.u32 	%p36, %r982, 8380416;
	add.s32 	%r983, %r982, -8380417;
	selp.b32 	%r984, %r983, %r982, %p36;
	st.local.u32 	[%rd1828+8], %r984;
	ld.local.u32 	%r985, [%rd1830+12];
	mul.wide.s32 	%rd1852, %r985, %r61;
	shr.s64 	%rd1853, %rd1852, 23;
	mad.lo.s64 	%rd1854, %rd1853, -8380417, %rd1852;
	setp.gt.s64 	%p37, %rd1854, 8380416;
	add.s64 	%rd1855, %rd1854, -8380417;
	selp.b64 	%rd1856, %rd1855, %rd1854, %p37;
	setp.lt.s64 	%p38, %rd1856, 0;
	add.s64 	%rd1857, %rd1856, 8380417;
	selp.b64 	%rd1858, %rd1857, %rd1856, %p38;
	cvt.u32.u64 	%r986, %rd1858;
	ld.local.u32 	%r987, [%rd1828+12];
	sub.s32 	%r988, %r987, %r986;
	setp.lt.s32 	%p39, %r988, 0;
	add.s32 	%r989, %r988, 8380417;
	selp.b32 	%r990, %r989, %r988, %p39;
	st.local.u32 	[%rd1830+12], %r990;
	add.s32 	%r991, %r987, %r986;
	setp.gt.u32 	%p40, %r991, 8380416;
	add.s32 	%r992, %r991, -8380417;
	selp.b32 	%r993, %r992, %r991, %p40;
	st.local.u32 	[%rd1828+12], %r993;
	add.s32 	%r3012, %r3012, 4;
	add.s32 	%r3011, %r3011, 4;
	setp.ne.s32 	%p41, %r3011, %r56;
	@%p41 bra 	$L__BB4_41;
$L__BB4_42:
	setp.eq.s32 	%p42, %r55, 0;
	@%p42 bra 	$L__BB4_47;
	setp.eq.s32 	%p43, %r55, 1;
	@%p43 bra 	$L__BB4_45;
	mul.wide.u32 	%rd1859, %r3012, 4;
	add.s64 	%rd1860, %rd6, %rd1859;
	add.s32 	%r994, %r3012, %r3007;
	mul.wide.u32 	%rd1861, %r994, 4;
	add.s64 	%rd1862, %rd6, %rd1861;
	ld.local.u32 	%r995, [%rd1862];
	mul.wide.s32 	%rd1863, %r995, %r61;
	shr.s64 	%rd1864, %rd1863, 23;
	mad.lo.s64 	%rd1865, %rd1864, -8380417, %rd1863;
	setp.gt.s64 	%p44, %rd1865, 8380416;
	add.s64 	%rd1866, %rd1865, -8380417;
	selp.b64 	%rd1867, %rd1866, %rd1865, %p44;
	setp.lt.s64 	%p45, %rd1867, 0;
	add.s64 	%rd1868, %rd1867, 8380417;
	selp.b64 	%rd1869, %rd1868, %rd1867, %p45;
	cvt.u32.u64 	%r996, %rd1869;
	ld.local.u32 	%r997, [%rd1860];
	sub.s32 	%r998, %r997, %r996;
	setp.lt.s32 	%p46, %r998, 0;
	add.s32 	%r999, %r998, 8380417;
	selp.b32 	%r1000, %r999, %r998, %p46;
	st.local.u32 	[%rd1862], %r1000;
	add.s32 	%r1001, %r997, %r996;
	setp.gt.u32 	%p47, %r1001, 8380416;
	add.s32 	%r1002, %r1001, -8380417;
	selp.b32 	%r1003, %r1002, %r1001, %p47;
	st.local.u32 	[%rd1860], %r1003;
	shl.b32 	%r1004, %r3007, 2;
	cvt.u64.u32 	%rd1870, %r1004;
	add.s64 	%rd1871, %rd1860, %rd1870;
	ld.local.u32 	%r1005, [%rd1871+4];
	mul.wide.s32 	%rd1872, %r1005, %r61;
	shr.s64 	%rd1873, %rd1872, 23;
	mad.lo.s64 	%rd1874, %rd1873, -8380417, %rd1872;
	setp.gt.s64 	%p48, %rd1874, 8380416;
	add.s64 	%rd1875, %rd1874, -8380417;
	selp.b64 	%rd1876, %rd1875, %rd1874, %p48;
	setp.lt.s64 	%p49, %rd1876, 0;
	add.s64 	%rd1877, %rd1876, 8380417;
	selp.b64 	%rd1878, %rd1877, %rd1876, %p49;
	cvt.u32.u64 	%r1006, %rd1878;
	ld.local.u32 	%r1007, [%rd1860+4];
	sub.s32 	%r1008, %r1007, %r1006;
	setp.lt.s32 	%p50, %r1008, 0;
	add.s32 	%r1009, %r1008, 8380417;
	selp.b32 	%r1010, %r1009, %r1008, %p50;
	st.local.u32 	[%rd1871+4], %r1010;
	add.s32 	%r1011, %r1007, %r1006;
	setp.gt.u32 	%p51, %r1011, 8380416;
	add.s32 	%r1012, %r1011, -8380417;
	selp.b32 	%r1013, %r1012, %r1011, %p51;
	st.local.u32 	[%rd1860+4], %r1013;
	add.s32 	%r3012, %r3012, 2;
$L__BB4_45:
	setp.eq.s32 	%p52, %r57, 0;
	@%p52 bra 	$L__BB4_47;
	mul.wide.u32 	%rd1879, %r3012, 4;
	add.s64 	%rd1880, %rd6, %rd1879;
	add.s32 	%r1014, %r3012, %r3007;
	mul.wide.u32 	%rd1881, %r1014, 4;
	add.s64 	%rd1882, %rd6, %rd1881;
	ld.local.u32 	%r1015, [%rd1882];
	mul.wide.s32 	%rd1883, %r1015, %r61;
	shr.s64 	%rd1884, %rd1883, 23;
	mad.lo.s64 	%rd1885, %rd1884, -8380417, %rd1883;
	setp.gt.s64 	%p53, %rd1885, 8380416;
	add.s64 	%rd1886, %rd1885, -8380417;
	selp.b64 	%rd1887, %rd1886, %rd1885, %p53;
	setp.lt.s64 	%p54, %rd1887, 0;
	add.s64 	%rd1888, %rd1887, 8380417;
	selp.b64 	%rd1889, %rd1888, %rd1887, %p54;
	cvt.u32.u64 	%r1016, %rd1889;
	ld.local.u32 	%r1017, [%rd1880];
	sub.s32 	%r1018, %r1017, %r1016;
	setp.lt.s32 	%p55, %r1018, 0;
	add.s32 	%r1019, %r1018, 8380417;
	selp.b32 	%r1020, %r1019, %r1018, %p55;
	st.local.u32 	[%rd1882], %r1020;
	add.s32 	%r1021, %r1017, %r1016;
	setp.gt.u32 	%p56, %r1021, 8380416;
	add.s32 	%r1022, %r1021, -8380417;
	selp.b32 	%r1023, %r1022, %r1021, %p56;
	st.local.u32 	[%rd1880], %r1023;
$L__BB4_47:
	add.s32 	%r3008, %r3008, %r52;
	setp.ne.s32 	%p57, %r3009, %r53;
	@%p57 bra 	$L__BB4_39;
	shr.u32 	%r70, %r3007, 1;
	setp.gt.u32 	%p58, %r3007, 1;
	mov.u32 	%r3009, %r53;
	mov.u32 	%r3007, %r70;
	@%p58 bra 	$L__BB4_38;
	shl.b32 	%r1025, %r2999, 8;
	mad.lo.s32 	%r71, %r1, 1280, %r1025;
	mov.b32 	%r3014, 0;
$L__BB4_50:
	add.s32 	%r1026, %r71, %r3014;
	mul.wide.u32 	%rd1890, %r1026, 4;
	add.s64 	%rd1891, %rd211, %rd1890;
	ld.global.nc.u32 	%r1027, [%rd1891];
	mul.wide.u32 	%rd1892, %r3014, 4;
	add.s64 	%rd1893, %rd7, %rd1892;
	ld.global.nc.u32 	%r1028, [%rd1891+4];
	ld.global.nc.u32 	%r1029, [%rd1891+8];
	ld.global.nc.u32 	%r1030, [%rd1891+12];
	st.local.v4.u32 	[%rd1893], {%r1027, %r1028, %r1029, %r1030};
	ld.global.nc.u32 	%r1031, [%rd1891+16];
	ld.global.nc.u32 	%r1032, [%rd1891+20];
	ld.global.nc.u32 	%r1033, [%rd1891+24];
	ld.global.nc.u32 	%r1034, [%rd1891+28];
	st.local.v4.u32 	[%rd1893+16], {%r1031, %r1032, %r1033, %r1034};
	ld.global.nc.u32 	%r1035, [%rd1891+32];
	ld.global.nc.u32 	%r1036, [%rd1891+36];
	ld.global.nc.u32 	%r1037, [%rd1891+40];
	ld.global.nc.u32 	%r1038, [%rd1891+44];
	st.local.v4.u32 	[%rd1893+32], {%r1035, %r1036, %r1037, %r1038};
	ld.global.nc.u32 	%r1039, [%rd1891+48];
	ld.global.nc.u32 	%r1040, [%rd1891+52];
	ld.global.nc.u32 	%r1041, [%rd1891+56];
	ld.global.nc.u32 	%r1042, [%rd1891+60];
	st.local.v4.u32 	[%rd1893+48], {%r1039, %r1040, %r1041, %r1042};
	add.s32 	%r3014, %r3014, 16;
	setp.ne.s32 	%p59, %r3014, 256;
	@%p59 bra 	$L__BB4_50;
	mov.b32 	%r3016, 128;
	mov.b32 	%r3018, 0;
$L__BB4_52:
	shl.b32 	%r76, %r3016, 1;
	add.s32 	%r1046, %r76, -1;
	not.b32 	%r1047, %r76;
	and.b32  	%r1048, %r1047, %r1046;
	popc.b32 	%r1049, %r1048;
	mov.b32 	%r1050, 255;
	shr.u32 	%r1051, %r1050, %r1049;
	add.s32 	%r1052, %r3018, %r1051;
	add.s32 	%r77, %r1052, 1;
	add.s32 	%r78, %r3016, -1;
	and.b32  	%r79, %r3016, 3;
	and.b32  	%r80, %r3016, 252;
	and.b32  	%r81, %r3016, 1;
	mov.b32 	%r3017, 0;
$L__BB4_53:
	mov.u32 	%r83, %r3018;
	setp.lt.u32 	%p60, %r78, 3;
	add.s32 	%r3018, %r83, 1;
	mul.wide.s32 	%rd1894, %r83, 4;
	mov.u64 	%rd1895, d_mldsa_twiddles;
	add.s64 	%rd1896, %rd1895, %rd1894;
	ld.const.u32 	%r85, [%rd1896+4];
	mov.u32 	%r3021, %r3017;
	@%p60 bra 	$L__BB4_56;
	mov.b32 	%r3020, 0;
	mov.u32 	%r3021, %r3017;
$L__BB4_55:
	.pragma "nounroll";
	mul.wide.u32 	%rd1897, %r3021, 4;
	add.s64 	%rd1898, %rd7, %rd1897;
	mul.wide.s32 	%rd1899, %r3016, 4;
	add.s64 	%rd1900, %rd1898, %rd1899;
	ld.local.u32 	%r1054, [%rd1900];
	mul.wide.s32 	%rd1901, %r1054, %r85;
	shr.s64 	%rd1902, %rd1901, 23;
	mad.lo.s64 	%rd1903, %rd1902, -8380417, %rd1901;
	setp.gt.s64 	%p61, %rd1903, 8380416;
	add.s64 	%rd1904, %rd1903, -8380417;
	selp.b64 	%rd1905, %rd1904, %rd1903, %p61;
	setp.lt.s64 	%p62, %rd1905, 0;
	add.s64 	%rd1906, %rd1905, 8380417;
	selp.b64 	%rd1907, %rd1906, %rd1905, %p62;
	cvt.u32.u64 	%r1055, %rd1907;
	ld.local.u32 	%r1056, [%rd1898];
	sub.s32 	%r1057, %r1056, %r1055;
	setp.lt.s32 	%p63, %r1057, 0;
	add.s32 	%r1058, %r1057, 8380417;
	selp.b32 	%r1059, %r1058, %r1057, %p63;
	st.local.u32 	[%rd1900], %r1059;
	add.s32 	%r1060, %r1056, %r1055;
	setp.gt.u32 	%p64, %r1060, 8380416;
	add.s32 	%r1061, %r1060, -8380417;
	selp.b32 	%r1062, %r1061, %r1060, %p64;
	st.local.u32 	[%rd1898], %r1062;
	ld.local.u32 	%r1063, [%rd1900+4];
	mul.wide.s32 	%rd1908, %r1063, %r85;
	shr.s64 	%rd1909, %rd1908, 23;
	mad.lo.s64 	%rd1910, %rd1909, -8380417, %rd1908;
	setp.gt.s64 	%p65, %rd1910, 8380416;
	add.s64 	%rd1911, %rd1910, -8380417;
	selp.b64 	%rd1912, %rd1911, %rd1910, %p65;
	setp.lt.s64 	%p66, %rd1912, 0;
	add.s64 	%rd1913, %rd1912, 8380417;
	selp.b64 	%rd1914, %rd1913, %rd1912, %p66;
	cvt.u32.u64 	%r1064, %rd1914;
	ld.local.u32 	%r1065, [%rd1898+4];
	sub.s32 	%r1066, %r1065, %r1064;
	setp.lt.s32 	%p67, %r1066, 0;
	add.s32 	%r1067, %r1066, 8380417;
	selp.b32 	%r1068, %r1067, %r1066, %p67;
	st.local.u32 	[%rd1900+4], %r1068;
	add.s32 	%r1069, %r1065, %r1064;
	setp.gt.u32 	%p68, %r1069, 8380416;
	add.s32 	%r1070, %r1069, -8380417;
	selp.b32 	%r1071, %r1070, %r1069, %p68;
	st.local.u32 	[%rd1898+4], %r1071;
	ld.local.u32 	%r1072, [%rd1900+8];
	mul.wide.s32 	%rd1915, %r1072, %r85;
	shr.s64 	%rd1916, %rd1915, 23;
	mad.lo.s64 	%rd1917, %rd1916, -8380417, %rd1915;
	setp.gt.s64 	%p69, %rd1917, 8380416;
	add.s64 	%rd1918, %rd1917, -8380417;
	selp.b64 	%rd1919, %rd1918, %rd1917, %p69;
	setp.lt.s64 	%p70, %rd1919, 0;
	add.s64 	%rd1920, %rd1919, 8380417;
	selp.b64 	%rd1921, %rd1920, %rd1919, %p70;
	cvt.u32.u64 	%r1073, %rd1921;
	ld.local.u32 	%r1074, [%rd1898+8];
	sub.s32 	%r1075, %r1074, %r1073;
	setp.lt.s32 	%p71, %r1075, 0;
	add.s32 	%r1076, %r1075, 8380417;
	selp.b32 	%r1077, %r1076, %r1075, %p71;
	st.local.u32 	[%rd1900+8], %r1077;
	add.s32 	%r1078, %r1074, %r1073;
	setp.gt.u32 	%p72, %r1078, 8380416;
	add.s32 	%r1079, %r1078, -8380417;
	selp.b32 	%r1080, %r1079, %r1078, %p72;
	st.local.u32 	[%rd1898+8], %r1080;
	ld.local.u32 	%r1081, [%rd1900+12];
	mul.wide.s32 	%rd1922, %r1081, %r85;
	shr.s64 	%rd1923, %rd1922, 23;
	mad.lo.s64 	%rd1924, %rd1923, -8380417, %rd1922;
	setp.gt.s64 	%p73, %rd1924, 8380416;
	add.s64 	%rd1925, %rd1924, -8380417;
	selp.b64 	%rd1926, %rd1925, %rd1924, %p73;
	setp.lt.s64 	%p74, %rd1926, 0;
	add.s64 	%rd1927, %rd1926, 8380417;
	selp.b64 	%rd1928, %rd1927, %rd1926, %p74;
	cvt.u32.u64 	%r1082, %rd1928;
	ld.local.u32 	%r1083, [%rd1898+12];
	sub.s32 	%r1084, %r1083, %r1082;
	setp.lt.s32 	%p75, %r1084, 0;
	add.s32 	%r1085, %r1084, 8380417;
	selp.b32 	%r1086, %r1085, %r1084, %p75;
	st.local.u32 	[%rd1900+12], %r1086;
	add.s32 	%r1087, %r1083, %r1082;
	setp.gt.u32 	%p76, %r1087, 8380416;
	add.s32 	%r1088, %r1087, -8380417;
	selp.b32 	%r1089, %r1088, %r1087, %p76;
	st.local.u32 	[%rd1898+12], %r1089;
	add.s32 	%r3021, %r3021, 4;
	add.s32 	%r3020, %r3020, 4;
	setp.ne.s32 	%p77, %r3020, %r80;
	@%p77 bra 	$L__BB4_55;
$L__BB4_56:
	setp.eq.s32 	%p78, %r79, 0;
	@%p78 bra 	$L__BB4_61;
	setp.eq.s32 	%p79, %r79, 1;
	@%p79 bra 	$L__BB4_59;
	mul.wide.u32 	%rd1929, %r3021, 4;
	add.s64 	%rd1930, %rd7, %rd1929;
	add.s32 	%r1090, %r3021, %r3016;
	mul.wide.u32 	%rd1931, %r1090, 4;
	add.s64 	%rd1932, %rd7, %rd1931;
	ld.local.u32 	%r1091, [%rd1932];
	mul.wide.s32 	%rd1933, %r1091, %r85;
	shr.s64 	%rd1934, %rd1933, 23;
	mad.lo.s64 	%rd1935, %rd1934, -8380417, %rd1933;
	setp.gt.s64 	%p80, %rd1935, 8380416;
	add.s64 	%rd1936, %rd1935, -8380417;
	selp.b64 	%rd1937, %rd1936, %rd1935, %p80;
	setp.lt.s64 	%p81, %rd1937, 0;
	add.s64 	%rd1938, %rd1937, 8380417;
	selp.b64 	%rd1939, %rd1938, %rd1937, %p81;
	cvt.u32.u64 	%r1092, %rd1939;
	ld.local.u32 	%r1093, [%rd1930];
	sub.s32 	%r1094, %r1093, %r1092;
	setp.lt.s32 	%p82, %r1094, 0;
	add.s32 	%r1095, %r1094, 8380417;
	selp.b32 	%r1096, %r1095, %r1094, %p82;
	st.local.u32 	[%rd1932], %r1096;
	add.s32 	%r1097, %r1093, %r1092;
	setp.gt.u32 	%p83, %r1097, 8380416;
	add.s32 	%r1098, %r1097, -8380417;
	selp.b32 	%r1099, %r1098, %r1097, %p83;
	st.local.u32 	[%rd1930], %r1099;
	shl.b32 	%r1100, %r3016, 2;
	cvt.u64.u32 	%rd1940, %r1100;
	add.s64 	%rd1941, %rd1930, %rd1940;
	ld.local.u32 	%r1101, [%rd1941+4];
	mul.wide.s32 	%rd1942, %r1101, %r85;
	shr.s64 	%rd1943, %rd1942, 23;
	mad.lo.s64 	%rd1944, %rd1943, -8380417, %rd1942;
	setp.gt.s64 	%p84, %rd1944, 8380416;
	add.s64 	%rd1945, %rd1944, -8380417;
	selp.b64 	%rd1946, %rd1945, %rd1944, %p84;
	setp.lt.s64 	%p85, %rd1946, 0;
	add.s64 	%rd1947, %rd1946, 8380417;
	selp.b64 	%rd1948, %rd1947, %rd1946, %p85;
	cvt.u32.u64 	%r1102, %rd1948;
	ld.local.u32 	%r1103, [%rd1930+4];
	sub.s32 	%r1104, %r1103, %r1102;
	setp.lt.s32 	%p86, %r1104, 0;
	add.s32 	%r1105, %r1104, 8380417;
	selp.b32 	%r1106, %r1105, %r1104, %p86;
	st.local.u32 	[%rd1941+4], %r1106;
	add.s32 	%r1107, %r1103, %r1102;
	setp.gt.u32 	%p87, %r1107, 8380416;
	add.s32 	%r1108, %r1107, -8380417;
	selp.b32 	%r1109, %r1108, %r1107, %p87;
	st.local.u32 	[%rd1930+4], %r1109;
	add.s32 	%r3021, %r3021, 2;
$L__BB4_59:
	setp.eq.s32 	%p88, %r81, 0;
	@%p88 bra 	$L__BB4_61;
	mul.wide.u32 	%rd1949, %r3021, 4;
	add.s64 	%rd1950, %rd7, %rd1949;
	add.s32 	%r1110, %r3021, %r3016;
	mul.wide.u32 	%rd1951, %r1110, 4;
	add.s64 	%rd1952, %rd7, %rd1951;
	ld.local.u32 	%r1111, [%rd1952];
	mul.wide.s32 	%rd1953, %r1111, %r85;
	shr.s64 	%rd1954, %rd1953, 23;
	mad.lo.s64 	%rd1955, %rd1954, -8380417, %rd1953;
	setp.gt.s64 	%p89, %rd1955, 8380416;
	add.s64 	%rd1956, %rd1955, -8380417;
	selp.b64 	%rd1957, %rd1956, %rd1955, %p89;
	setp.lt.s64 	%p90, %rd1957, 0;
	add.s64 	%rd1958, %rd1957, 8380417;
	selp.b64 	%rd1959, %rd1958, %rd1957, %p90;
	cvt.u32.u64 	%r1112, %rd1959;
	ld.local.u32 	%r1113, [%rd1950];
	sub.s32 	%r1114, %r1113, %r1112;
	setp.lt.s32 	%p91, %r1114, 0;
	add.s32 	%r1115, %r1114, 8380417;
	selp.b32 	%r1116, %r1115, %r1114, %p91;
	st.local.u32 	[%rd1952], %r1116;
	add.s32 	%r1117, %r1113, %r1112;
	setp.gt.u32 	%p92, %r1117, 8380416;
	add.s32 	%r1118, %r1117, -8380417;
	selp.b32 	%r1119, %r1118, %r1117, %p92;
	st.local.u32 	[%rd1950], %r1119;
$L__BB4_61:
	add.s32 	%r3017, %r3017, %r76;
	setp.ne.s32 	%p93, %r3018, %r77;
	@%p93 bra 	$L__BB4_53;
	shr.u32 	%r94, %r3016, 1;
	setp.gt.u32 	%p94, %r3016, 1;
	mov.u32 	%r3018, %r77;
	mov.u32 	%r3016, %r94;
	@%p94 bra 	$L__BB4_52;
	mov.b32 	%r3023, 0;
$L__BB4_64:
	mul.wide.u32 	%rd1960, %r3023, 4;
	add.s64 	%rd1961, %rd6, %rd1960;
	ld.local.v4.u32 	{%r1121, %r1122, %r1123, %r1124}, [%rd1961];
	add.s64 	%rd1962, %rd7, %rd1960;
	ld.local.v4.u32 	{%r1125, %r1126, %r1127, %r1128}, [%rd1962];
	mul.wide.s32 	%rd1963, %r1125, %r1121;
	shr.s64 	%rd1964, %rd1963, 23;
	mad.lo.s64 	%rd1965, %rd1964, -8380417, %rd1963;
	setp.gt.s64 	%p95, %rd1965, 8380416;
	add.s64 	%rd1966, %rd1965, -8380417;
	selp.b64 	%rd1967, %rd1966, %rd1965, %p95;
	setp.lt.s64 	%p96, %rd1967, 0;
	add.s64 	%rd1968, %rd1967, 8380417;
	selp.b64 	%rd1969, %rd1968, %rd1967, %p96;
	cvt.u32.u64 	%r1129, %rd1969;
	add.s64 	%rd1970, %rd8, %rd1960;
	mul.wide.s32 	%rd1971, %r1126, %r1122;
	shr.s64 	%rd1972, %rd1971, 23;
	mad.lo.s64 	%rd1973, %rd1972, -8380417, %rd1971;
	setp.gt.s64 	%p97, %rd1973, 8380416;
	add.s64 	%rd1974, %rd1973, -8380417;
	selp.b64 	%rd1975, %rd1974, %rd1973, %p97;
	setp.lt.s64 	%p98, %rd1975, 0;
	add.s64 	%rd1976, %rd1975, 8380417;
	selp.b64 	%rd1977, %rd1976, %rd1975, %p98;
	cvt.u32.u64 	%r1130, %rd1977;
	mul.wide.s32 	%rd1978, %r1127, %r1123;
	shr.s64 	%rd1979, %rd1978, 23;
	mad.lo.s64 	%rd1980, %rd1979, -8380417, %rd1978;
	setp.gt.s64 	%p99, %rd1980, 8380416;
	add.s64 	%rd1981, %rd1980, -8380417;
	selp.b64 	%rd1982, %rd1981, %rd1980, %p99;
	setp.lt.s64 	%p100, %rd1982, 0;
	add.s64 	%rd1983, %rd1982, 8380417;
	selp.b64 	%rd1984, %rd1983, %rd1982, %p100;
	cvt.u32.u64 	%r1131, %rd1984;
	mul.wide.s32 	%rd1985, %r1128, %r1124;
	shr.s64 	%rd1986, %rd1985, 23;
	mad.lo.s64 	%rd1987, %rd1986, -8380417, %rd1985;
	setp.gt.s64 	%p101, %rd1987, 8380416;
	add.s64 	%rd1988, %rd1987, -8380417;
	selp.b64 	%rd1989, %rd1988, %rd1987, %p101;
	setp.lt.s64 	%p102, %rd1989, 0;
	add.s64 	%rd1990, %rd1989, 8380417;
	selp.b64 	%rd1991, %rd1990, %rd1989, %p102;
	cvt.u32.u64 	%r1132, %rd1991;
	st.local.v4.u32 	[%rd1970], {%r1129, %r1130, %r1131, %r1132};
	ld.local.v4.u32 	{%r1133, %r1134, %r1135, %r1136}, [%rd1961+16];
	ld.local.v4.u32 	{%r1137, %r1138, %r1139, %r1140}, [%rd1962+16];
	mul.wide.s32 	%rd1992, %r1137, %r1133;
	shr.s64 	%rd1993, %rd1992, 23;
	mad.lo.s64 	%rd1994, %rd1993, -8380417, %rd1992;
	setp.gt.s64 	%p103, %rd1994, 8380416;
	add.s64 	%rd1995, %rd1994, -8380417;
	selp.b64 	%rd1996, %rd1995, %rd1994, %p103;
	setp.lt.s64 	%p104, %rd1996, 0;
	add.s64 	%rd1997, %rd1996, 8380417;
	selp.b64 	%rd1998, %rd1997, %rd1996, %p104;
	cvt.u32.u64 	%r1141, %rd1998;
	mul.wide.s32 	%rd1999, %r1138, %r1134;
	shr.s64 	%rd2000, %rd1999, 23;
	mad.lo.s64 	%rd2001, %rd2000, -8380417, %rd1999;
	setp.gt.s64 	%p105, %rd2001, 8380416;
	add.s64 	%rd2002, %rd2001, -8380417;
	selp.b64 	%rd2003, %rd2002, %rd2001, %p105;
	setp.lt.s64 	%p106, %rd2003, 0;
	add.s64 	%rd2004, %rd2003, 8380417;
	selp.b64 	%rd2005, %rd2004, %rd2003, %p106;
	cvt.u32.u64 	%r1142, %rd2005;
	mul.wide.s32 	%rd2006, %r1139, %r1135;
	shr.s64 	%rd2007, %rd2006, 23;
	mad.lo.s64 	%rd2008, %rd2007, -8380417, %rd2006;
	setp.gt.s64 	%p107, %rd2008, 8380416;
	add.s64 	%rd2009, %rd2008, -8380417;
	selp.b64 	%rd2010, %rd2009, %rd2008, %p107;
	setp.lt.s64 	%p108, %rd2010, 0;
	add.s64 	%rd2011, %rd2010, 8380417;
	selp.b64 	%rd2012, %rd2011, %rd2010, %p108;
	cvt.u32.u64 	%r1143, %rd2012;
	mul.wide.s32 	%rd2013, %r1140, %r1136;
	shr.s64 	%rd2014, %rd2013, 23;
	mad.lo.s64 	%rd2015, %rd2014, -8380417, %rd2013;
	setp.gt.s64 	%p109, %rd2015, 8380416;
	add.s64 	%rd2016, %rd2015, -8380417;
	selp.b64 	%rd2017, %rd2016, %rd2015, %p109;
	setp.lt.s64 	%p110, %rd2017, 0;
	add.s64 	%rd2018, %rd2017, 8380417;
	selp.b64 	%rd2019, %rd2018, %rd2017, %p110;
	cvt.u32.u64 	%r1144, %rd2019;
	st.local.v4.u32 	[%rd1970+16], {%r1141, %r1142, %r1143, %r1144};
	add.s32 	%r3023, %r3023, 8;
	setp.ne.s32 	%p111, %r3023, 256;
	@%p111 bra 	$L__BB4_64;
	mov.b32 	%r3024, 0;
$L__BB4_66:
	add.s32 	%r1146, %r37, %r3024;
	shl.b32 	%r1147, %r1146, 2;
	mov.u32 	%r1148, shared;
	add.s32 	%r1149, %r1148, %r1147;
	ld.shared.v4.u32 	{%r1150, %r1151, %r1152, %r1153}, [%r1149];
	mul.wide.u32 	%rd2020, %r3024, 4;
	add.s64 	%rd2021, %rd8, %rd2020;
	ld.local.v4.u32 	{%r1154, %r1155, %r1156, %r1157}, [%rd2021];
	add.s32 	%r1158, %r1154, %r1150;
	setp.gt.u32 	%p112, %r1158, 8380416;
	add.s32 	%r1159, %r1158, -8380417;
	selp.b32 	%r1160, %r1159, %r1158, %p112;
	add.s32 	%r1161, %r1155, %r1151;
	setp.gt.u32 	%p113, %r1161, 8380416;
	add.s32 	%r1162, %r1161, -8380417;
	selp.b32 	%r1163, %r1162, %r1161, %p113;
	add.s32 	%r1164, %r1156, %r1152;
	setp.gt.u32 	%p114, %r1164, 8380416;
	add.s32 	%r1165, %r1164, -8380417;
	selp.b32 	%r1166, %r1165, %r1164, %p114;
	add.s32 	%r1167, %r1157, %r1153;
	setp.gt.u32 	%p115, %r1167, 8380416;
	add.s32 	%r1168, %r1167, -8380417;
	selp.b32 	%r1169, %r1168, %r1167, %p115;
	st.shared.v4.u32 	[%r1149], {%r1160, %r1163, %r1166, %r1169};
	ld.shared.v4.u32 	{%r1170, %r1171, %r1172, %r1173}, [%r1149+16];
	ld.local.v4.u32 	{%r1174, %r1175, %r1176, %r1177}, [%rd2021+16];
	add.s32 	%r1178, %r1174, %r1170;
	setp.gt.u32 	%p116, %r1178, 8380416;
	add.s32 	%r1179, %r1178, -8380417;
	selp.b32 	%r1180, %r1179, %r1178, %p116;
	add.s32 	%r1181, %r1175, %r1171;
	setp.gt.u32 	%p117, %r1181, 8380416;
	add.s32 	%r1182, %r1181, -8380417;
	selp.b32 	%r1183, %r1182, %r1181, %p117;
	add.s32 	%r1184, %r1176, %r1172;
	setp.gt.u32 	%p118, %r1184, 8380416;
	add.s32 	%r1185, %r1184, -8380417;
	selp.b32 	%r1186, %r1185, %r1184, %p118;
	add.s32 	%r1187, %r1177, %r1173;
	setp.gt.u32 	%p119, %r1187, 8380416;
	add.s32 	%r1188, %r1187, -8380417;
	selp.b32 	%r1189, %r1188, %r1187, %p119;
	st.shared.v4.u32 	[%r1149+16], {%r1180, %r1183, %r1186, %r1189};
	ld.shared.v4.u32 	{%r1190, %r1191, %r1192, %r1193}, [%r1149+32];
	ld.local.v4.u32 	{%r1194, %r1195, %r1196, %r1197}, [%rd2021+32];
	add.s32 	%r1198, %r1194, %r1190;
	setp.gt.u32 	%p120, %r1198, 8380416;
	add.s32 	%r1199, %r1198, -8380417;
	selp.b32 	%r1200, %r1199, %r1198, %p120;
	add.s32 	%r1201, %r1195, %r1191;
	setp.gt.u32 	%p121, %r1201, 8380416;
	add.s32 	%r1202, %r1201, -8380417;
	selp.b32 	%r1203, %r1202, %r1201, %p121;
	add.s32 	%r1204, %r1196, %r1192;
	setp.gt.u32 	%p122, %r1204, 8380416;
	add.s32 	%r1205, %r1204, -8380417;
	selp.b32 	%r1206, %r1205, %r1204, %p122;
	add.s32 	%r1207, %r1197, %r1193;
	setp.gt.u32 	%p123, %r1207, 8380416;
	add.s32 	%r1208, %r1207, -8380417;
	selp.b32 	%r1209, %r1208, %r1207, %p123;
	st.shared.v4.u32 	[%r1149+32], {%r1200, %r1203, %r1206, %r1209};
	ld.shared.v4.u32 	{%r1210, %r1211, %r1212, %r1213}, [%r1149+48];
	ld.local.v4.u32 	{%r1214, %r1215, %r1216, %r1217}, [%rd2021+48];
	add.s32 	%r1218, %r1214, %r1210;
	setp.gt.u32 	%p124, %r1218, 8380416;
	add.s32 	%r1219, %r1218, -8380417;
	selp.b32 	%r1220, %r1219, %r1218, %p124;
	add.s32 	%r1221, %r1215, %r1211;
	setp.gt.u32 	%p125, %r1221, 8380416;
	add.s32 	%r1222, %r1221, -8380417;
	selp.b32 	%r1223, %r1222, %r1221, %p125;
	add.s32 	%r1224, %r1216, %r1212;
	setp.gt.u32 	%p126, %r1224, 8380416;
	add.s32 	%r1225, %r1224, -8380417;
	selp.b32 	%r1226, %r1225, %r1224, %p126;
	add.s32 	%r1227, %r1217, %r1213;
	setp.gt.u32 	%p127, %r1227, 8380416;
	add.s32 	%r1228, %r1227, -8380417;
	selp.b32 	%r1229, %r1228, %r1227, %p127;
	st.shared.v4.u32 	[%r1149+48], {%r1220, %r1223, %r1226, %r1229};
	add.s32 	%r3024, %r3024, 16;
	setp.ne.s32 	%p128, %r3024, 256;
	@%p128 bra 	$L__BB4_66;
	add.s32 	%r2999, %r2999, 1;
	setp.ne.s32 	%p129, %r2999, 5;
	@%p129 bra 	$L__BB4_19;
	shl.b32 	%r1232, %r2998, 10;
	mov.u32 	%r1233, shared;
	add.s32 	%r100, %r1233, %r1232;
	mov.b32 	%r3026, 1;
	mov.b32 	%r3028, 256;
$L__BB4_69:
	shl.b32 	%r103, %r3026, 1;
	neg.s32 	%r104, %r103;
	cvt.u16.u32 	%rs139, %r3026;
	shl.b16 	%rs43, %rs139, 1;
	mov.b32 	%r3027, 0;
	mov.b16 	%rs380, 0;
	mov.u32 	%r3031, %r3027;
$L__BB4_70:
	mov.u32 	%r106, %r3028;
	add.s32 	%r108, %r3026, %r3031;
	add.s32 	%r1235, %r3031, 1;
	max.s32 	%r109, %r108, %r1235;
	mul.lo.s32 	%r110, %r104, %r3027;
	add.s32 	%r111, %r109, %r110;
	add.s32 	%r1236, %r111, -1;
	add.s32 	%r3028, %r106, -1;
	mul.wide.s32 	%rd2022, %r106, 4;
	mov.u64 	%rd2023, d_mldsa_twiddles_inv;
	add.s64 	%rd2024, %rd2023, %rd2022;
	ld.const.u32 	%r113, [%rd2024+-4];
	setp.lt.u32 	%p130, %r1236, 3;
	@%p130 bra 	$L__BB4_73;
	and.b32  	%r116, %r111, -4;
$L__BB4_72:
	.pragma "nounroll";
	shl.b32 	%r1237, %r3031, 2;
	add.s32 	%r1238, %r100, %r1237;
	shl.b32 	%r1239, %r3026, 2;
	add.s32 	%r1240, %r1238, %r1239;
	ld.shared.u32 	%r1241, [%r1238];
	ld.shared.u32 	%r1242, [%r1240];
	add.s32 	%r1243, %r1242, %r1241;
	setp.gt.u32 	%p131, %r1243, 8380416;
	add.s32 	%r1244, %r1243, -8380417;
	selp.b32 	%r1245, %r1244, %r1243, %p131;
	st.shared.u32 	[%r1238], %r1245;
	sub.s32 	%r1246, %r1241, %r1242;
	setp.lt.s32 	%p132, %r1246, 0;
	add.s32 	%r1247, %r1246, 8380417;
	selp.b32 	%r1248, %r1247, %r1246, %p132;
	mul.wide.s32 	%rd2025, %r1248, %r113;
	shr.s64 	%rd2026, %rd2025, 23;
	mad.lo.s64 	%rd2027, %rd2026, -8380417, %rd2025;
	setp.gt.s64 	%p133, %rd2027, 8380416;
	add.s64 	%rd2028, %rd2027, -8380417;
	selp.b64 	%rd2029, %rd2028, %rd2027, %p133;
	setp.lt.s64 	%p134, %rd2029, 0;
	add.s64 	%rd2030, %rd2029, 8380417;
	selp.b64 	%rd2031, %rd2030, %rd2029, %p134;
	st.shared.u32 	[%r1240], %rd2031;
	ld.shared.u32 	%r1249, [%r1238+4];
	ld.shared.u32 	%r1250, [%r1240+4];
	add.s32 	%r1251, %r1250, %r1249;
	setp.gt.u32 	%p135, %r1251, 8380416;
	add.s32 	%r1252, %r1251, -8380417;
	selp.b32 	%r1253, %r1252, %r1251, %p135;
	st.shared.u32 	[%r1238+4], %r1253;
	sub.s32 	%r1254, %r1249, %r1250;
	setp.lt.s32 	%p136, %r1254, 0;
	add.s32 	%r1255, %r1254, 8380417;
	selp.b32 	%r1256, %r1255, %r1254, %p136;
	mul.wide.s32 	%rd2032, %r1256, %r113;
	shr.s64 	%rd2033, %rd2032, 23;
	mad.lo.s64 	%rd2034, %rd2033, -8380417, %rd2032;
	setp.gt.s64 	%p137, %rd2034, 8380416;
	add.s64 	%rd2035, %rd2034, -8380417;
	selp.b64 	%rd2036, %rd2035, %rd2034, %p137;
	setp.lt.s64 	%p138, %rd2036, 0;
	add.s64 	%rd2037, %rd2036, 8380417;
	selp.b64 	%rd2038, %rd2037, %rd2036, %p138;
	st.shared.u32 	[%r1240+4], %rd2038;
	ld.shared.u32 	%r1257, [%r1238+8];
	ld.shared.u32 	%r1258, [%r1240+8];
	add.s32 	%r1259, %r1258, %r1257;
	setp.gt.u32 	%p139, %r1259, 8380416;
	add.s32 	%r1260, %r1259, -8380417;
	selp.b32 	%r1261, %r1260, %r1259, %p139;
	st.shared.u32 	[%r1238+8], %r1261;
	sub.s32 	%r1262, %r1257, %r1258;
	setp.lt.s32 	%p140, %r1262, 0;
	add.s32 	%r1263, %r1262, 8380417;
	selp.b32 	%r1264, %r1263, %r1262, %p140;
	mul.wide.s32 	%rd2039, %r1264, %r113;
	shr.s64 	%rd2040, %rd2039, 23;
	mad.lo.s64 	%rd2041, %rd2040, -8380417, %rd2039;
	setp.gt.s64 	%p141, %rd2041, 8380416;
	add.s64 	%rd2042, %rd2041, -8380417;
	selp.b64 	%rd2043, %rd2042, %rd2041, %p141;
	setp.lt.s64 	%p142, %rd2043, 0;
	add.s64 	%rd2044, %rd2043, 8380417;
	selp.b64 	%rd2045, %rd2044, %rd2043, %p142;
	st.shared.u32 	[%r1240+8], %rd2045;
	ld.shared.u32 	%r1265, [%r1238+12];
	ld.shared.u32 	%r1266, [%r1240+12];
	add.s32 	%r1267, %r1266, %r1265;
	setp.gt.u32 	%p143, %r1267, 8380416;
	add.s32 	%r1268, %r1267, -8380417;
	selp.b32 	%r1269, %r1268, %r1267, %p143;
	st.shared.u32 	[%r1238+12], %r1269;
	sub.s32 	%r1270, %r1265, %r1266;
	setp.lt.s32 	%p144, %r1270, 0;
	add.s32 	%r1271, %r1270, 8380417;
	selp.b32 	%r1272, %r1271, %r1270, %p144;
	mul.wide.s32 	%rd2046, %r1272, %r113;
	shr.s64 	%rd2047, %rd2046, 23;
	mad.lo.s64 	%rd2048, %rd2047, -8380417, %rd2046;
	setp.gt.s64 	%p145, %rd2048, 8380416;
	add.s64 	%rd2049, %rd2048, -8380417;
	selp.b64 	%rd2050, %rd2049, %rd2048, %p145;
	setp.lt.s64 	%p146, %rd2050, 0;
	add.s64 	%rd2051, %rd2050, 8380417;
	selp.b64 	%rd2052, %rd2051, %rd2050, %p146;
	st.shared.u32 	[%r1240+12], %rd2052;
	add.s32 	%r3031, %r3031, 4;
	add.s32 	%r1273, %r3031, %r110;
	setp.eq.s32 	%p147, %r1273, %r116;
	@%p147 bra 	$L__BB4_73;
	bra.uni 	$L__BB4_72;
$L__BB4_73:
	and.b32  	%r1274, %r111, 3;
	setp.eq.s32 	%p148, %r1274, 0;
	@%p148 bra 	$L__BB4_78;
	cvt.u16.u32 	%rs140, %r109;
	mad.lo.s16 	%rs141, %rs43, %rs380, %rs140;
	and.b16  	%rs142, %rs141, 3;
	setp.eq.s16 	%p149, %rs142, 1;
	@%p149 bra 	$L__BB4_76;
	shl.b32 	%r1275, %r3031, 2;
	add.s32 	%r1276, %r100, %r1275;
	shl.b32 	%r1277, %r3026, 2;
	add.s32 	%r1278, %r1276, %r1277;
	ld.shared.u32 	%r1279, [%r1276];
	ld.shared.u32 	%r1280, [%r1278];
	add.s32 	%r1281, %r1280, %r1279;
	setp.gt.u32 	%p150, %r1281, 8380416;
	add.s32 	%r1282, %r1281, -8380417;
	selp.b32 	%r1283, %r1282, %r1281, %p150;
	st.shared.u32 	[%r1276], %r1283;
	sub.s32 	%r1284, %r1279, %r1280;
	setp.lt.s32 	%p151, %r1284, 0;
	add.s32 	%r1285, %r1284, 8380417;
	selp.b32 	%r1286, %r1285, %r1284, %p151;
	mul.wide.s32 	%rd2053, %r1286, %r113;
	shr.s64 	%rd2054, %rd2053, 23;
	mad.lo.s64 	%rd2055, %rd2054, -8380417, %rd2053;
	setp.gt.s64 	%p152, %rd2055, 8380416;
	add.s64 	%rd2056, %rd2055, -8380417;
	selp.b64 	%rd2057, %rd2056, %rd2055, %p152;
	setp.lt.s64 	%p153, %rd2057, 0;
	add.s64 	%rd2058, %rd2057, 8380417;
	selp.b64 	%rd2059, %rd2058, %rd2057, %p153;
	st.shared.u32 	[%r1278], %rd2059;
	ld.shared.u32 	%r1287, [%r1276+4];
	ld.shared.u32 	%r1288, [%r1278+4];
	add.s32 	%r1289, %r1288, %r1287;
	setp.gt.u32 	%p154, %r1289, 8380416;
	add.s32 	%r1290, %r1289, -8380417;
	selp.b32 	%r1291, %r1290, %r1289, %p154;
	st.shared.u32 	[%r1276+4], %r1291;
	sub.s32 	%r1292, %r1287, %r1288;
	setp.lt.s32 	%p155, %r1292, 0;
	add.s32 	%r1293, %r1292, 8380417;
	selp.b32 	%r1294, %r1293, %r1292, %p155;
	mul.wide.s32 	%rd2060, %r1294, %r113;
	shr.s64 	%rd2061, %rd2060, 23;
	mad.lo.s64 	%rd2062, %rd2061, -8380417, %rd2060;
	setp.gt.s64 	%p156, %rd2062, 8380416;
	add.s64 	%rd2063, %rd2062, -8380417;
	selp.b64 	%rd2064, %rd2063, %rd2062, %p156;
	setp.lt.s64 	%p157, %rd2064, 0;
	add.s64 	%rd2065, %rd2064, 8380417;
	selp.b64 	%rd2066, %rd2065, %rd2064, %p157;
	st.shared.u32 	[%r1278+4], %rd2066;
	add.s32 	%r3031, %r3031, 2;
$L__BB4_76:
	and.b32  	%r1295, %r109, 1;
	setp.eq.b32 	%p158, %r1295, 1;
	not.pred 	%p159, %p158;
	@%p159 bra 	$L__BB4_78;
	shl.b32 	%r1296, %r3031, 2;
	add.s32 	%r1297, %r100, %r1296;
	shl.b32 	%r1298, %r3026, 2;
	add.s32 	%r1299, %r1297, %r1298;
	ld.shared.u32 	%r1300, [%r1297];
	ld.shared.u32 	%r1301, [%r1299];
	add.s32 	%r1302, %r1301, %r1300;
	setp.gt.u32 	%p160, %r1302, 8380416;
	add.s32 	%r1303, %r1302, -8380417;
	selp.b32 	%r1304, %r1303, %r1302, %p160;
	st.shared.u32 	[%r1297], %r1304;
	sub.s32 	%r1305, %r1300, %r1301;
	setp.lt.s32 	%p161, %r1305, 0;
	add.s32 	%r1306, %r1305, 8380417;
	selp.b32 	%r1307, %r1306, %r1305, %p161;
	mul.wide.s32 	%rd2067, %r1307, %r113;
	shr.s64 	%rd2068, %rd2067, 23;
	mad.lo.s64 	%rd2069, %rd2068, -8380417, %rd2067;
	setp.gt.s64 	%p162, %rd2069, 8380416;
	add.s64 	%rd2070, %rd2069, -8380417;
	selp.b64 	%rd2071, %rd2070, %rd2069, %p162;
	setp.lt.s64 	%p163, %rd2071, 0;
	add.s64 	%rd2072, %rd2071, 8380417;
	selp.b64 	%rd2073, %rd2072, %rd2071, %p163;
	st.shared.u32 	[%r1299], %rd2073;
$L__BB4_78:
	add.s32 	%r3031, %r108, %r3026;
	setp.lt.s32 	%p164, %r3031, 256;
	add.s32 	%r3027, %r3027, 1;
	add.s16 	%rs380, %rs380, 1;
	@%p164 bra 	$L__BB4_70;
	setp.lt.s32 	%p165, %r103, 129;
	mov.u32 	%r3026, %r103;
	@%p165 bra 	$L__BB4_69;
	mov.b32 	%r3033, 0;
$L__BB4_81:
	shl.b32 	%r1309, %r3033, 2;
	add.s32 	%r1310, %r100, %r1309;
	ld.shared.v4.u32 	{%r1311, %r1312, %r1313, %r1314}, [%r1310];
	mul.wide.s32 	%rd2074, %r1311, 8347681;
	shr.s64 	%rd2075, %rd2074, 23;
	mad.lo.s64 	%rd2076, %rd2075, -8380417, %rd2074;
	setp.gt.s64 	%p166, %rd2076, 8380416;
	add.s64 	%rd2077, %rd2076, -8380417;
	selp.b64 	%rd2078, %rd2077, %rd2076, %p166;
	setp.lt.s64 	%p167, %rd2078, 0;
	add.s64 	%rd2079, %rd2078, 8380417;
	selp.b64 	%rd2080, %rd2079, %rd2078, %p167;
	cvt.u32.u64 	%r1315, %rd2080;
	mul.wide.s32 	%rd2081, %r1312, 8347681;
	shr.s64 	%rd2082, %rd2081, 23;
	mad.lo.s64 	%rd2083, %rd2082, -8380417, %rd2081;
	setp.gt.s64 	%p168, %rd2083, 8380416;
	add.s64 	%rd2084, %rd2083, -8380417;
	selp.b64 	%rd2085, %rd2084, %rd2083, %p168;
	setp.lt.s64 	%p169, %rd2085, 0;
	add.s64 	%rd2086, %rd2085, 8380417;
	selp.b64 	%rd2087, %rd2086, %rd2085, %p169;
	cvt.u32.u64 	%r1316, %rd2087;
	mul.wide.s32 	%rd2088, %r1313, 8347681;
	shr.s64 	%rd2089, %rd2088, 23;
	mad.lo.s64 	%rd2090, %rd2089, -8380417, %rd2088;
	setp.gt.s64 	%p170, %rd2090, 8380416;
	add.s64 	%rd2091, %rd2090, -8380417;
	selp.b64 	%rd2092, %rd2091, %rd2090, %p170;
	setp.lt.s64 	%p171, %rd2092, 0;
	add.s64 	%rd2093, %rd2092, 8380417;
	selp.b64 	%rd2094, %rd2093, %rd2092, %p171;
	cvt.u32.u64 	%r1317, %rd2094;
	mul.wide.s32 	%rd2095, %r1314, 8347681;
	shr.s64 	%rd2096, %rd2095, 23;
	mad.lo.s64 	%rd2097, %rd2096, -8380417, %rd2095;
	setp.gt.s64 	%p172, %rd2097, 8380416;
	add.s64 	%rd2098, %rd2097, -8380417;
	selp.b64 	%rd2099, %rd2098, %rd2097, %p172;
	setp.lt.s64 	%p173, %rd2099, 0;
	add.s64 	%rd2100, %rd2099, 8380417;
	selp.b64 	%rd2101, %rd2100, %rd2099, %p173;
	cvt.u32.u64 	%r1318, %rd2101;
	st.shared.v4.u32 	[%r1310], {%r1315, %r1316, %r1317, %r1318};
	ld.shared.v4.u32 	{%r1319, %r1320, %r1321, %r1322}, [%r1310+16];
	mul.wide.s32 	%rd2102, %r1319, 8347681;
	shr.s64 	%rd2103, %rd2102, 23;
	mad.lo.s64 	%rd2104, %rd2103, -8380417, %rd2102;
	setp.gt.s64 	%p174, %rd2104, 8380416;
	add.s64 	%rd2105, %rd2104, -8380417;
	selp.b64 	%rd2106, %rd2105, %rd2104, %p174;
	setp.lt.s64 	%p175, %rd2106, 0;
	add.s64 	%rd2107, %rd2106, 8380417;
	selp.b64 	%rd2108, %rd2107, %rd2106, %p175;
	cvt.u32.u64 	%r1323, %rd2108;
	mul.wide.s32 	%rd2109, %r1320, 8347681;
	shr.s64 	%rd2110, %rd2109, 23;
	mad.lo.s64 	%rd2111, %rd2110, -8380417, %rd2109;
	setp.gt.s64 	%p176, %rd2111, 8380416;
	add.s64 	%rd2112, %rd2111, -8380417;
	selp.b64 	%rd2113, %rd2112, %rd2111, %p176;
	setp.lt.s64 	%p177, %rd2113, 0;
	add.s64 	%rd2114, %rd2113, 8380417;
	selp.b64 	%rd2115, %rd2114, %rd2113, %p177;
	cvt.u32.u64 	%r1324, %rd2115;
	mul.wide.s32 	%rd2116, %r1321, 8347681;
	shr.s64 	%rd2117, %rd2116, 23;
	mad.lo.s64 	%rd2118, %rd2117, -8380417, %rd2116;
	setp.gt.s64 	%p178, %rd2118, 8380416;
	add.s64 	%rd2119, %rd2118, -8380417;
	selp.b64 	%rd2120, %rd2119, %rd2118, %p178;
	setp.lt.s64 	%p179, %rd2120, 0;
	add.s64 	%rd2121, %rd2120, 8380417;
	selp.b64 	%rd2122, %rd2121, %rd2120, %p179;
	cvt.u32.u64 	%r1325, %rd2122;
	mul.wide.s32 	%rd2123, %r1322, 8347681;
	shr.s64 	%rd2124, %rd2123, 23;
	mad.lo.s64 	%rd2125, %rd2124, -8380417, %rd2123;
	setp.gt.s64 	%p180, %rd2125, 8380416;
	add.s64 	%rd2126, %rd2125, -8380417;
	selp.b64 	%rd2127, %rd2126, %rd2125, %p180;
	setp.lt.s64 	%p181, %rd2127, 0;
	add.s64 	%rd2128, %rd2127, 8380417;
	selp.b64 	%rd2129, %rd2128, %rd2127, %p181;
	cvt.u32.u64 	%r1326, %rd2129;
	st.shared.v4.u32 	[%r1310+16], {%r1323, %r1324, %r1325, %r1326};
	add.s32 	%r3033, %r3033, 8;
	setp.ne.s32 	%p182, %r3033, 256;
	@%p182 bra 	$L__BB4_81;
	add.s32 	%r2998, %r2998, 1;
	setp.ne.s32 	%p183, %r2998, 6;
	@%p183 bra 	$L__BB4_18;
$L__BB4_83:
	setp.ne.s32 	%p184, %r2, 0;
	bar.sync 	0;
	@%p184 bra 	$L__BB4_128;
	ld.shared.v4.u32 	{%r1329, %r1330, %r1331, %r1332}, [shared+12288];
	st.local.v4.u32 	[%rd6], {%r1329, %r1330, %r1331, %r1332};
	ld.shared.v4.u32 	{%r1333, %r1334, %r1335, %r1336}, [shared+12304];
	st.local.v4.u32 	[%rd6+16], {%r1333, %r1334, %r1335, %r1336};
	ld.shared.v4.u32 	{%r1337, %r1338, %r1339, %r1340}, [shared+12320];
	st.local.v4.u32 	[%rd6+32], {%r1337, %r1338, %r1339, %r1340};
	ld.shared.v4.u32 	{%r1341, %r1342, %r1343, %r1344}, [shared+12336];
	st.local.v4.u32 	[%rd6+48], {%r1341, %r1342, %r1343, %r1344};
	ld.shared.v4.u32 	{%r1345, %r1346, %r1347, %r1348}, [shared+12352];
	st.local.v4.u32 	[%rd6+64], {%r1345, %r1346, %r1347, %r1348};
	ld.shared.v4.u32 	{%r1349, %r1350, %r1351, %r1352}, [shared+12368];
	st.local.v4.u32 	[%rd6+80], {%r1349, %r1350, %r1351, %r1352};
	ld.shared.v4.u32 	{%r1353, %r1354, %r1355, %r1356}, [shared+12384];
	st.local.v4.u32 	[%rd6+96], {%r1353, %r1354, %r1355, %r1356};
	ld.shared.v4.u32 	{%r1357, %r1358, %r1359, %r1360}, [shared+12400];
	st.local.v4.u32 	[%rd6+112], {%r1357, %r1358, %r1359, %r1360};
	ld.shared.v4.u32 	{%r1361, %r1362, %r1363, %r1364}, [shared+12416];
	st.local.v4.u32 	[%rd6+128], {%r1361, %r1362, %r1363, %r1364};
	ld.shared.v4.u32 	{%r1365, %r1366, %r1367, %r1368}, [shared+12432];
	st.local.v4.u32 	[%rd6+144], {%r1365, %r1366, %r1367, %r1368};
	ld.shared.v4.u32 	{%r1369, %r1370, %r1371, %r1372}, [shared+12448];
	st.local.v4.u32 	[%rd6+160], {%r1369, %r1370, %r1371, %r1372};
	ld.shared.v4.u32 	{%r1373, %r1374, %r1375, %r1376}, [shared+12464];
	st.local.v4.u32 	[%rd6+176], {%r1373, %r1374, %r1375, %r1376};
	ld.shared.v4.u32 	{%r1377, %r1378, %r1379, %r1380}, [shared+12480];
	st.local.v4.u32 	[%rd6+192], {%r1377, %r1378, %r1379, %r1380};
	ld.shared.v4.u32 	{%r1381, %r1382, %r1383, %r1384}, [shared+12496];
	st.local.v4.u32 	[%rd6+208], {%r1381, %r1382, %r1383, %r1384};
	ld.shared.v4.u32 	{%r1385, %r1386, %r1387, %r1388}, [shared+12512];
	st.local.v4.u32 	[%rd6+224], {%r1385, %r1386, %r1387, %r1388};
	ld.shared.v4.u32 	{%r1389, %r1390, %r1391, %r1392}, [shared+12528];
	st.local.v4.u32 	[%rd6+240], {%r1389, %r1390, %r1391, %r1392};
	ld.shared.v4.u32 	{%r1393, %r1394, %r1395, %r1396}, [shared+12544];
	st.local.v4.u32 	[%rd6+256], {%r1393, %r1394, %r1395, %r1396};
	ld.shared.v4.u32 	{%r1397, %r1398, %r1399, %r1400}, [shared+12560];
	st.local.v4.u32 	[%rd6+272], {%r1397, %r1398, %r1399, %r1400};
	ld.shared.v4.u32 	{%r1401, %r1402, %r1403, %r1404}, [shared+12576];
	st.local.v4.u32 	[%rd6+288], {%r1401, %r1402, %r1403, %r1404};
	ld.shared.v4.u32 	{%r1405, %r1406, %r1407, %r1408}, [shared+12592];
	st.local.v4.u32 	[%rd6+304], {%r1405, %r1406, %r1407, %r1408};
	ld.shared.v4.u32 	{%r1409, %r1410, %r1411, %r1412}, [shared+12608];
	st.local.v4.u32 	[%rd6+320], {%r1409, %r1410, %r1411, %r1412};
	ld.shared.v4.u32 	{%r1413, %r1414, %r1415, %r1416}, [shared+12624];
	st.local.v4.u32 	[%rd6+336], {%r1413, %r1414, %r1415, %r1416};
	ld.shared.v4.u32 	{%r1417, %r1418, %r1419, %r1420}, [shared+12640];
	st.local.v4.u32 	[%rd6+352], {%r1417, %r1418, %r1419, %r1420};
	ld.shared.v4.u32 	{%r1421, %r1422, %r1423, %r1424}, [shared+12656];
	st.local.v4.u32 	[%rd6+368], {%r1421, %r1422, %r1423, %r1424};
	ld.shared.v4.u32 	{%r1425, %r1426, %r1427, %r1428}, [shared+12672];
	st.local.v4.u32 	[%rd6+384], {%r1425, %r1426, %r1427, %r1428};
	ld.shared.v4.u32 	{%r1429, %r1430, %r1431, %r1432}, [shared+12688];
	st.local.v4.u32 	[%rd6+400], {%r1429, %r1430, %r1431, %r1432};
	ld.shared.v4.u32 	{%r1433, %r1434, %r1435, %r1436}, [shared+12704];
	st.local.v4.u32 	[%rd6+416], {%r1433, %r1434, %r1435, %r1436};
	ld.shared.v4.u32 	{%r1437, %r1438, %r1439, %r1440}, [shared+12720];
	st.local.v4.u32 	[%rd6+432], {%r1437, %r1438, %r1439, %r1440};
	ld.shared.v4.u32 	{%r1441, %r1442, %r1443, %r1444}, [shared+12736];
	st.local.v4.u32 	[%rd6+448], {%r1441, %r1442, %r1443, %r1444};
	ld.shared.v4.u32 	{%r1445, %r1446, %r1447, %r1448}, [shared+12752];
	st.local.v4.u32 	[%rd6+464], {%r1445, %r1446, %r1447, %r1448};
	ld.shared.v4.u32 	{%r1449, %r1450, %r1451, %r1452}, [shared+12768];
	st.local.v4.u32 	[%rd6+480], {%r1449, %r1450, %r1451, %r1452};
	ld.shared.v4.u32 	{%r1453, %r1454, %r1455, %r1456}, [shared+12784];
	st.local.v4.u32 	[%rd6+496], {%r1453, %r1454, %r1455, %r1456};
	ld.shared.v4.u32 	{%r1457, %r1458, %r1459, %r1460}, [shared+12800];
	st.local.v4.u32 	[%rd6+512], {%r1457, %r1458, %r1459, %r1460};
	ld.shared.v4.u32 	{%r1461, %r1462, %r1463, %r1464}, [shared+12816];
	st.local.v4.u32 	[%rd6+528], {%r1461, %r1462, %r1463, %r1464};
	ld.shared.v4.u32 	{%r1465, %r1466, %r1467, %r1468}, [shared+12832];
	st.local.v4.u32 	[%rd6+544], {%r1465, %r1466, %r1467, %r1468};
	ld.shared.v4.u32 	{%r1469, %r1470, %r1471, %r1472}, [shared+12848];
	st.local.v4.u32 	[%rd6+560], {%r1469, %r1470, %r1471, %r1472};
	ld.shared.v4.u32 	{%r1473, %r1474, %r1475, %r1476}, [shared+12864];
	st.local.v4.u32 	[%rd6+576], {%r1473, %r1474, %r1475, %r1476};
	ld.shared.v4.u32 	{%r1477, %r1478, %r1479, %r1480}, [shared+12880];
	st.local.v4.u32 	[%rd6+592], {%r1477, %r1478, %r1479, %r1480};
	ld.shared.v4.u32 	{%r1481, %r1482, %r1483, %r1484}, [shared+12896];
	st.local.v4.u32 	[%rd6+608], {%r1481, %r1482, %r1483, %r1484};
	ld.shared.v4.u32 	{%r1485, %r1486, %r1487, %r1488}, [shared+12912];
	st.local.v4.u32 	[%rd6+624], {%r1485, %r1486, %r1487, %r1488};
	ld.shared.v4.u32 	{%r1489, %r1490, %r1491, %r1492}, [shared+12928];
	st.local.v4.u32 	[%rd6+640], {%r1489, %r1490, %r1491, %r1492};
	ld.shared.v4.u32 	{%r1493, %r1494, %r1495, %r1496}, [shared+12944];
	st.local.v4.u32 	[%rd6+656], {%r1493, %r1494, %r1495, %r1496};
	ld.shared.v4.u32 	{%r1497, %r1498, %r1499, %r1500}, [shared+12960];
	st.local.v4.u32 	[%rd6+672], {%r1497, %r1498, %r1499, %r1500};
	ld.shared.v4.u32 	{%r1501, %r1502, %r1503, %r1504}, [shared+12976];
	st.local.v4.u32 	[%rd6+688], {%r1501, %r1502, %r1503, %r1504};
	ld.shared.v4.u32 	{%r1505, %r1506, %r1507, %r1508}, [shared+12992];
	st.local.v4.u32 	[%rd6+704], {%r1505, %r1506, %r1507, %r1508};
	ld.shared.v4.u32 	{%r1509, %r1510, %r1511, %r1512}, [shared+13008];
	st.local.v4.u32 	[%rd6+720], {%r1509, %r1510, %r1511, %r1512};
	ld.shared.v4.u32 	{%r1513, %r1514, %r1515, %r1516}, [shared+13024];
	st.local.v4.u32 	[%rd6+736], {%r1513, %r1514, %r1515, %r1516};
	ld.shared.v4.u32 	{%r1517, %r1518, %r1519, %r1520}, [shared+13040];
	st.local.v4.u32 	[%rd6+752], {%r1517, %r1518, %r1519, %r1520};
	ld.shared.v4.u32 	{%r1521, %r1522, %r1523, %r1524}, [shared+13056];
	st.local.v4.u32 	[%rd6+768], {%r1521, %r1522, %r1523, %r1524};
	ld.shared.v4.u32 	{%r1525, %r1526, %r1527, %r1528}, [shared+13072];
	st.local.v4.u32 	[%rd6+784], {%r1525, %r1526, %r1527, %r1528};
	ld.shared.v4.u32 	{%r1529, %r1530, %r1531, %r1532}, [shared+13088];
	st.local.v4.u32 	[%rd6+800], {%r1529, %r1530, %r1531, %r1532};
	ld.shared.v4.u32 	{%r1533, %r1534, %r1535, %r1536}, [shared+13104];
	st.local.v4.u32 	[%rd6+816], {%r1533, %r1534, %r1535, %r1536};
	ld.shared.v4.u32 	{%r1537, %r1538, %r1539, %r1540}, [shared+13120];
	st.local.v4.u32 	[%rd6+832], {%r1537, %r1538, %r1539, %r1540};
	ld.shared.v4.u32 	{%r1541, %r1542, %r1543, %r1544}, [shared+13136];
	st.local.v4.u32 	[%rd6+848], {%r1541, %r1542, %r1543, %r1544};
	ld.shared.v4.u32 	{%r1545, %r1546, %r1547, %r1548}, [shared+13152];
	st.local.v4.u32 	[%rd6+864], {%r1545, %r1546, %r1547, %r1548};
	ld.shared.v4.u32 	{%r1549, %r1550, %r1551, %r1552}, [shared+13168];
	st.local.v4.u32 	[%rd6+880], {%r1549, %r1550, %r1551, %r1552};
	ld.shared.v4.u32 	{%r1553, %r1554, %r1555, %r1556}, [shared+13184];
	st.local.v4.u32 	[%rd6+896], {%r1553, %r1554, %r1555, %r1556};
	ld.shared.v4.u32 	{%r1557, %r1558, %r1559, %r1560}, [shared+13200];
	st.local.v4.u32 	[%rd6+912], {%r1557, %r1558, %r1559, %r1560};
	ld.shared.v4.u32 	{%r1561, %r1562, %r1563, %r1564}, [shared+13216];
	st.local.v4.u32 	[%rd6+928], {%r1561, %r1562, %r1563, %r1564};
	ld.shared.v4.u32 	{%r1565, %r1566, %r1567, %r1568}, [shared+13232];
	st.local.v4.u32 	[%rd6+944], {%r1565, %r1566, %r1567, %r1568};
	ld.shared.v4.u32 	{%r1569, %r1570, %r1571, %r1572}, [shared+13248];
	st.local.v4.u32 	[%rd6+960], {%r1569, %r1570, %r1571, %r1572};
	ld.shared.v4.u32 	{%r1573, %r1574, %r1575, %r1576}, [shared+13264];
	st.local.v4.u32 	[%rd6+976], {%r1573, %r1574, %r1575, %r1576};
	ld.shared.v4.u32 	{%r1577, %r1578, %r1579, %r1580}, [shared+13280];
	st.local.v4.u32 	[%rd6+992], {%r1577, %r1578, %r1579, %r1580};
	ld.shared.v4.u32 	{%r1581, %r1582, %r1583, %r1584}, [shared+13296];
	st.local.v4.u32 	[%rd6+1008], {%r1581, %r1582, %r1583, %r1584};
	mov.b32 	%r3035, 128;
	mov.b32 	%r3037, 0;
	mov.u64 	%rd2131, d_mldsa_twiddles;
$L__BB4_85:
	shl.b32 	%r127, %r3035, 1;
	add.s32 	%r1586, %r127, -1;
	not.b32 	%r1587, %r127;
	and.b32  	%r1588, %r1587, %r1586;
	popc.b32 	%r1589, %r1588;
	mov.b32 	%r1590, 255;
	shr.u32 	%r1591, %r1590, %r1589;
	add.s32 	%r1592, %r3037, %r1591;
	add.s32 	%r128, %r1592, 1;
	add.s32 	%r129, %r3035, -1;
	and.b32  	%r130, %r3035, 3;
	and.b32  	%r131, %r3035, 252;
	and.b32  	%r132, %r3035, 1;
	mov.b32 	%r3036, 0;
$L__BB4_86:
	mov.u32 	%r134, %r3037;
	setp.lt.u32 	%p185, %r129, 3;
	add.s32 	%r3037, %r134, 1;
	mul.wide.s32 	%rd2130, %r134, 4;
	add.s64 	%rd2132, %rd2131, %rd2130;
	ld.const.u32 	%r136, [%rd2132+4];
	mov.u32 	%r3040, %r3036;
	@%p185 bra 	$L__BB4_89;
	mov.b32 	%r3039, 0;
	mov.u32 	%r3040, %r3036;
$L__BB4_88:
	.pragma "nounroll";
	mul.wide.u32 	%rd2133, %r3040, 4;
	add.s64 	%rd2134, %rd6, %rd2133;
	mul.wide.s32 	%rd2135, %r3035, 4;
	add.s64 	%rd2136, %rd2134, %rd2135;
	ld.local.u32 	%r1594, [%rd2136];
	mul.wide.s32 	%rd2137, %r1594, %r136;
	shr.s64 	%rd2138, %rd2137, 23;
	mad.lo.s64 	%rd2139, %rd2138, -8380417, %rd2137;
	setp.gt.s64 	%p186, %rd2139, 8380416;
	add.s64 	%rd2140, %rd2139, -8380417;
	selp.b64 	%rd2141, %rd2140, %rd2139, %p186;
	setp.lt.s64 	%p187, %rd2141, 0;
	add.s64 	%rd2142, %rd2141, 8380417;
	selp.b64 	%rd2143, %rd2142, %rd2141, %p187;
	cvt.u32.u64 	%r1595, %rd2143;
	ld.local.u32 	%r1596, [%rd2134];
	sub.s32 	%r1597, %r1596, %r1595;
	setp.lt.s32 	%p188, %r1597, 0;
	add.s32 	%r1598, %r1597, 8380417;
	selp.b32 	%r1599, %r1598, %r1597, %p188;
	st.local.u32 	[%rd2136], %r1599;
	add.s32 	%r1600, %r1596, %r1595;
	setp.gt.u32 	%p189, %r1600, 8380416;
	add.s32 	%r1601, %r1600, -8380417;
	selp.b32 	%r1602, %r1601, %r1600, %p189;
	st.local.u32 	[%rd2134], %r1602;
	ld.local.u32 	%r1603, [%rd2136+4];
	mul.wide.s32 	%rd2144, %r1603, %r136;
	shr.s64 	%rd2145, %rd2144, 23;
	mad.lo.s64 	%rd2146, %rd2145, -8380417, %rd2144;
	setp.gt.s64 	%p190, %rd2146, 8380416;
	add.s64 	%rd2147, %rd2146, -8380417;
	selp.b64 	%rd2148, %rd2147, %rd2146, %p190;
	setp.lt.s64 	%p191, %rd2148, 0;
	add.s64 	%rd2149, %rd2148, 8380417;
	selp.b64 	%rd2150, %rd2149, %rd2148, %p191;
	cvt.u32.u64 	%r1604, %rd2150;
	ld.local.u32 	%r1605, [%rd2134+4];
	sub.s32 	%r1606, %r1605, %r1604;
	setp.lt.s32 	%p192, %r1606, 0;
	add.s32 	%r1607, %r1606, 8380417;
	selp.b32 	%r1608, %r1607, %r1606, %p192;
	st.local.u32 	[%rd2136+4], %r1608;
	add.s32 	%r1609, %r1605, %r1604;
	setp.gt.u32 	%p193, %r1609, 8380416;
	add.s32 	%r1610, %r1609, -8380417;
	selp.b32 	%r1611, %r1610, %r1609, %p193;
	st.local.u32 	[%rd2134+4], %r1611;
	ld.local.u32 	%r1612, [%rd2136+8];
	mul.wide.s32 	%rd2151, %r1612, %r136;
	shr.s64 	%rd2152, %rd2151, 23;
	mad.lo.s64 	%rd2153, %rd2152, -8380417, %rd2151;
	setp.gt.s64 	%p194, %rd2153, 8380416;
	add.s64 	%rd2154, %rd2153, -8380417;
	selp.b64 	%rd2155, %rd2154, %rd2153, %p194;
	setp.lt.s64 	%p195, %rd2155, 0;
	add.s64 	%rd2156, %rd2155, 8380417;
	selp.b64 	%rd2157, %rd2156, %rd2155, %p195;
	cvt.u32.u64 	%r1613, %rd2157;
	ld.local.u32 	%r1614, [%rd2134+8];
	sub.s32 	%r1615, %r1614, %r1613;
	setp.lt.s32 	%p196, %r1615, 0;
	add.s32 	%r1616, %r1615, 8380417;
	selp.b32 	%r1617, %r1616, %r1615, %p196;
	st.local.u32 	[%rd2136+8], %r1617;
	add.s32 	%r1618, %r1614, %r1613;
	setp.gt.u32 	%p197, %r1618, 8380416;
	add.s32 	%r1619, %r1618, -8380417;
	selp.b32 	%r1620, %r1619, %r1618, %p197;
	st.local.u32 	[%rd2134+8], %r1620;
	ld.local.u32 	%r1621, [%rd2136+12];
	mul.wide.s32 	%rd2158, %r1621, %r136;
	shr.s64 	%rd2159, %rd2158, 23;
	mad.lo.s64 	%rd2160, %rd2159, -8380417, %rd2158;
	setp.gt.s64 	%p198, %rd2160, 8380416;
	add.s64 	%rd2161, %rd2160, -8380417;
	selp.b64 	%rd2162, %rd2161, %rd2160, %p198;
	setp.lt.s64 	%p199, %rd2162, 0;
	add.s64 	%rd2163, %rd2162, 8380417;
	selp.b64 	%rd2164, %rd2163, %rd2162, %p199;
	cvt.u32.u64 	%r1622, %rd2164;
	ld.local.u32 	%r1623, [%rd2134+12];
	sub.s32 	%r1624, %r1623, %r1622;
	setp.lt.s32 	%p200, %r1624, 0;
	add.s32 	%r1625, %r1624, 8380417;
	selp.b32 	%r1626, %r1625, %r1624, %p200;
	st.local.u32 	[%rd2136+12], %r1626;
	add.s32 	%r1627, %r1623, %r1622;
	setp.gt.u32 	%p201, %r1627, 8380416;
	add.s32 	%r1628, %r1627, -8380417;
	selp.b32 	%r1629, %r1628, %r1627, %p201;
	st.local.u32 	[%rd2134+12], %r1629;
	add.s32 	%r3040, %r3040, 4;
	add.s32 	%r3039, %r3039, 4;
	setp.ne.s32 	%p202, %r3039, %r131;
	@%p202 bra 	$L__BB4_88;
$L__BB4_89:
	setp.eq.s32 	%p203, %r130, 0;
	@%p203 bra 	$L__BB4_94;
	setp.eq.s32 	%p204, %r130, 1;
	@%p204 bra 	$L__BB4_92;
	mul.wide.u32 	%rd2165, %r3040, 4;
	add.s64 	%rd2166, %rd6, %rd2165;
	add.s32 	%r1630, %r3040, %r3035;
	mul.wide.u32 	%rd2167, %r1630, 4;
	add.s64 	%rd2168, %rd6, %rd2167;
	ld.local.u32 	%r1631, [%rd2168];
	mul.wide.s32 	%rd2169, %r1631, %r136;
	shr.s64 	%rd2170, %rd2169, 23;
	mad.lo.s64 	%rd2171, %rd2170, -8380417, %rd2169;
	setp.gt.s64 	%p205, %rd2171, 8380416;
	add.s64 	%rd2172, %rd2171, -8380417;
	selp.b64 	%rd2173, %rd2172, %rd2171, %p205;
	setp.lt.s64 	%p206, %rd2173, 0;
	add.s64 	%rd2174, %rd2173, 8380417;
	selp.b64 	%rd2175, %rd2174, %rd2173, %p206;
	cvt.u32.u64 	%r1632, %rd2175;
	ld.local.u32 	%r1633, [%rd2166];
	sub.s32 	%r1634, %r1633, %r1632;
	setp.lt.s32 	%p207, %r1634, 0;
	add.s32 	%r1635, %r1634, 8380417;
	selp.b32 	%r1636, %r1635, %r1634, %p207;
	st.local.u32 	[%rd2168], %r1636;
	add.s32 	%r1637, %r1633, %r1632;
	setp.gt.u32 	%p208, %r1637, 8380416;
	add.s32 	%r1638, %r1637, -8380417;
	selp.b32 	%r1639, %r1638, %r1637, %p208;
	st.local.u32 	[%rd2166], %r1639;
	shl.b32 	%r1640, %r3035, 2;
	cvt.u64.u32 	%rd2176, %r1640;
	add.s64 	%rd2177, %rd2166, %rd2176;
	ld.local.u32 	%r1641, [%rd2177+4];
	mul.wide.s32 	%rd2178, %r1641, %r136;
	shr.s64 	%rd2179, %rd2178, 23;
	mad.lo.s64 	%rd2180, %rd2179, -8380417, %rd2178;
	setp.gt.s64 	%p209, %rd2180, 8380416;
	add.s64 	%rd2181, %rd2180, -8380417;
	selp.b64 	%rd2182, %rd2181, %rd2180, %p209;
	setp.lt.s64 	%p210, %rd2182, 0;
	add.s64 	%rd2183, %rd2182, 8380417;
	selp.b64 	%rd2184, %rd2183, %rd2182, %p210;
	cvt.u32.u64 	%r1642, %rd2184;
	ld.local.u32 	%r1643, [%rd2166+4];
	sub.s32 	%r1644, %r1643, %r1642;
	setp.lt.s32 	%p211, %r1644, 0;
	add.s32 	%r1645, %r1644, 8380417;
	selp.b32 	%r1646, %r1645, %r1644, %p211;
	st.local.u32 	[%rd2177+4], %r1646;
	add.s32 	%r1647, %r1643, %r1642;
	setp.gt.u32 	%p212, %r1647, 8380416;
	add.s32 	%r1648, %r1647, -8380417;
	selp.b32 	%r1649, %r1648, %r1647, %p212;
	st.local.u32 	[%rd2166+4], %r1649;
	add.s32 	%r3040, %r3040, 2;
$L__BB4_92:
	setp.eq.s32 	%p213, %r132, 0;
	@%p213 bra 	$L__BB4_94;
	mul.wide.u32 	%rd2185, %r3040, 4;
	add.s64 	%rd2186, %rd6, %rd2185;
	add.s32 	%r1650, %r3040, %r3035;
	mul.wide.u32 	%rd2187, %r1650, 4;
	add.s64 	%rd2188, %rd6, %rd2187;
	ld.local.u32 	%r1651, [%rd2188];
	mul.wide.s32 	%rd2189, %r1651, %r136;
	shr.s64 	%rd2190, %rd2189, 23;
	mad.lo.s64 	%rd2191, %rd2190, -8380417, %rd2189;
	setp.gt.s64 	%p214, %rd2191, 8380416;
	add.s64 	%rd2192, %rd2191, -8380417;
	selp.b64 	%rd2193, %rd2192, %rd2191, %p214;
	setp.lt.s64 	%p215, %rd2193, 0;
	add.s64 	%rd2194, %rd2193, 8380417;
	selp.b64 	%rd2195, %rd2194, %rd2193, %p215;
	cvt.u32.u64 	%r1652, %rd2195;
	ld.local.u32 	%r1653, [%rd2186];
	sub.s32 	%r1654, %r1653, %r1652;
	setp.lt.s32 	%p216, %r1654, 0;
	add.s32 	%r1655, %r1654, 8380417;
	selp.b32 	%r1656, %r1655, %r1654, %p216;
	st.local.u32 	[%rd2188], %r1656;
	add.s32 	%r1657, %r1653, %r1652;
	setp.gt.u32 	%p217, %r1657, 8380416;
	add.s32 	%r1658, %r1657, -8380417;
	selp.b32 	%r1659, %r1658, %r1657, %p217;
	st.local.u32 	[%rd2186], %r1659;
$L__BB4_94:
	add.s32 	%r3036, %r3036, %r127;
	setp.ne.s32 	%p218, %r3037, %r128;
	@%p218 bra 	$L__BB4_86;
	shr.u32 	%r145, %r3035, 1;
	setp.gt.u32 	%p219, %r3035, 1;
	mov.u32 	%r3037, %r128;
	mov.u32 	%r3035, %r145;
	@%p219 bra 	$L__BB4_85;
	mul.lo.s32 	%r146, %r1, 1536;
	cvta.to.global.u64 	%rd2196, %rd783;
	add.s64 	%rd400, %rd2196, 16;
	add.s64 	%rd401, %rd8, 16;
	mov.b32 	%r3042, 0;
$L__BB4_97:
	shl.b32 	%r1662, %r3042, 8;
	add.s32 	%r1663, %r1662, %r146;
	mul.wide.u32 	%rd2197, %r1663, 4;
	add.s64 	%rd3868, %rd400, %rd2197;
	mov.b32 	%r3043, 0;
	mov.u64 	%rd3867, %rd401;
$L__BB4_98:
	ld.global.nc.u32 	%r1664, [%rd3868+-16];
	cvt.s64.s32 	%rd2198, %r1664;
	mul.wide.s32 	%rd2199, %r1664, 8192;
	shr.s64 	%rd2200, %rd2198, 10;
	mad.lo.s64 	%rd2201, %rd2200, -8380417, %rd2199;
	setp.gt.s64 	%p220, %rd2201, 8380416;
	add.s64 	%rd2202, %rd2201, -8380417;
	selp.b64 	%rd2203, %rd2202, %rd2201, %p220;
	setp.lt.s64 	%p221, %rd2203, 0;
	add.s64 	%rd2204, %rd2203, 8380417;
	selp.b64 	%rd2205, %rd2204, %rd2203, %p221;
	cvt.u32.u64 	%r1665, %rd2205;
	ld.global.nc.u32 	%r1666, [%rd3868+-12];
	cvt.s64.s32 	%rd2206, %r1666;
	mul.wide.s32 	%rd2207, %r1666, 8192;
	shr.s64 	%rd2208, %rd2206, 10;
	mad.lo.s64 	%rd2209, %rd2208, -8380417, %rd2207;
	setp.gt.s64 	%p222, %rd2209, 8380416;
	add.s64 	%rd2210, %rd2209, -8380417;
	selp.b64 	%rd2211, %rd2210, %rd2209, %p222;
	setp.lt.s64 	%p223, %rd2211, 0;
	add.s64 	%rd2212, %rd2211, 8380417;
	selp.b64 	%rd2213, %rd2212, %rd2211, %p223;
	cvt.u32.u64 	%r1667, %rd2213;
	ld.global.nc.u32 	%r1668, [%rd3868+-8];
	cvt.s64.s32 	%rd2214, %r1668;
	mul.wide.s32 	%rd2215, %r1668, 8192;
	shr.s64 	%rd2216, %rd2214, 10;
	mad.lo.s64 	%rd2217, %rd2216, -8380417, %rd2215;
	setp.gt.s64 	%p224, %rd2217, 8380416;
	add.s64 	%rd2218, %rd2217, -8380417;
	selp.b64 	%rd2219, %rd2218, %rd2217, %p224;
	setp.lt.s64 	%p225, %rd2219, 0;
	add.s64 	%rd2220, %rd2219, 8380417;
	selp.b64 	%rd2221, %rd2220, %rd2219, %p225;
	cvt.u32.u64 	%r1669, %rd2221;
	ld.global.nc.u32 	%r1670, [%rd3868+-4];
	cvt.s64.s32 	%rd2222, %r1670;
	mul.wide.s32 	%rd2223, %r1670, 8192;
	shr.s64 	%rd2224, %rd2222, 10;
	mad.lo.s64 	%rd2225, %rd2224, -8380417, %rd2223;
	setp.gt.s64 	%p226, %rd2225, 8380416;
	add.s64 	%rd2226, %rd2225, -8380417;
	selp.b64 	%rd2227, %rd2226, %rd2225, %p226;
	setp.lt.s64 	%p227, %rd2227, 0;
	add.s64 	%rd2228, %rd2227, 8380417;
	selp.b64 	%rd2229, %rd2228, %rd2227, %p227;
	cvt.u32.u64 	%r1671, %rd2229;
	st.local.v4.u32 	[%rd3867+-16], {%r1665, %r1667, %r1669, %r1671};
	ld.global.nc.u32 	%r1672, [%rd3868];
	cvt.s64.s32 	%rd2230, %r1672;
	mul.wide.s32 	%rd2231, %r1672, 8192;
	shr.s64 	%rd2232, %rd2230, 10;
	mad.lo.s64 	%rd2233, %rd2232, -8380417, %rd2231;
	setp.gt.s64 	%p228, %rd2233, 8380416;
	add.s64 	%rd2234, %rd2233, -8380417;
	selp.b64 	%rd2235, %rd2234, %rd2233, %p228;
	setp.lt.s64 	%p229, %rd2235, 0;
	add.s64 	%rd2236, %rd2235, 8380417;
	selp.b64 	%rd2237, %rd2236, %rd2235, %p229;
	cvt.u32.u64 	%r1673, %rd2237;
	ld.global.nc.u32 	%r1674, [%rd3868+4];
	cvt.s64.s32 	%rd2238, %r1674;
	mul.wide.s32 	%rd2239, %r1674, 8192;
	shr.s64 	%rd2240, %rd2238, 10;
	mad.lo.s64 	%rd2241, %rd2240, -8380417, %rd2239;
	setp.gt.s64 	%p230, %rd2241, 8380416;
	add.s64 	%rd2242, %rd2241, -8380417;
	selp.b64 	%rd2243, %rd2242, %rd2241, %p230;
	setp.lt.s64 	%p231, %rd2243, 0;
	add.s64 	%rd2244, %rd2243, 8380417;
	selp.b64 	%rd2245, %rd2244, %rd2243, %p231;
	cvt.u32.u64 	%r1675, %rd2245;
	ld.global.nc.u32 	%r1676, [%rd3868+8];
	cvt.s64.s32 	%rd2246, %r1676;
	mul.wide.s32 	%rd2247, %r1676, 8192;
	shr.s64 	%rd2248, %rd2246, 10;
	mad.lo.s64 	%rd2249, %rd2248, -8380417, %rd2247;
	setp.gt.s64 	%p232, %rd2249, 8380416;
	add.s64 	%rd2250, %rd2249, -8380417;
	selp.b64 	%rd2251, %rd2250, %rd2249, %p232;
	setp.lt.s64 	%p233, %rd2251, 0;
	add.s64 	%rd2252, %rd2251, 8380417;
	selp.b64 	%rd2253, %rd2252, %rd2251, %p233;
	cvt.u32.u64 	%r1677, %rd2253;
	ld.global.nc.u32 	%r1678, [%rd3868+12];
	cvt.s64.s32 	%rd2254, %r1678;
	mul.wide.s32 	%rd2255, %r1678, 8192;
	shr.s64 	%rd2256, %rd2254, 10;
	mad.lo.s64 	%rd2257, %rd2256, -8380417, %rd2255;
	setp.gt.s64 	%p234, %rd2257, 8380416;
	add.s64 	%rd2258, %rd2257, -8380417;
	selp.b64 	%rd2259, %rd2258, %rd2257, %p234;
	setp.lt.s64 	%p235, %rd2259, 0;
	add.s64 	%rd2260, %rd2259, 8380417;
	selp.b64 	%rd2261, %rd2260, %rd2259, %p235;
	cvt.u32.u64 	%r1679, %rd2261;
	st.local.v4.u32 	[%rd3867], {%r1673, %r1675, %r1677, %r1679};
	add.s32 	%r3043, %r3043, 8;
	add.s64 	%rd3868, %rd3868, 32;
	add.s64 	%rd3867, %rd3867, 32;
	setp.ne.s32 	%p236, %r3043, 256;
	@%p236 bra 	$L__BB4_98;
	mov.b32 	%r3045, 128;
	mov.b32 	%r3047, 0;
$L__BB4_100:
	shl.b32 	%r152, %r3045, 1;
	add.s32 	%r1683, %r152, -1;
	not.b32 	%r1684, %r152;
	and.b32  	%r1685, %r1684, %r1683;
	popc.b32 	%r1686, %r1685;
	mov.b32 	%r1687, 255;
	shr.u32 	%r1688, %r1687, %r1686;
	add.s32 	%r1689, %r3047, %r1688;
	add.s32 	%r153, %r1689, 1;
	add.s32 	%r154, %r3045, -1;
	and.b32  	%r155, %r3045, 3;
	and.b32  	%r156, %r3045, 252;
	and.b32  	%r157, %r3045, 1;
	mov.b32 	%r3046, 0;
$L__BB4_101:
	mov.u32 	%r159, %r3047;
	setp.lt.u32 	%p237, %r154, 3;
	add.s32 	%r3047, %r159, 1;
	mul.wide.s32 	%rd2262, %r159, 4;
	add.s64 	%rd2264, %rd2131, %rd2262;
	ld.const.u32 	%r161, [%rd2264+4];
	mov.u32 	%r3050, %r3046;
	@%p237 bra 	$L__BB4_104;
	mov.b32 	%r3049, 0;
	mov.u32 	%r3050, %r3046;
$L__BB4_103:
	.pragma "nounroll";
	mul.wide.u32 	%rd2265, %r3050, 4;
	add.s64 	%rd2266, %rd8, %rd2265;
	mul.wide.s32 	%rd2267, %r3045, 4;
	add.s64 	%rd2268, %rd2266, %rd2267;
	ld.local.u32 	%r1691, [%rd2268];
	mul.wide.s32 	%rd2269, %r1691, %r161;
	shr.s64 	%rd2270, %rd2269, 23;
	mad.lo.s64 	%rd2271, %rd2270, -8380417, %rd2269;
	setp.gt.s64 	%p238, %rd2271, 8380416;
	add.s64 	%rd2272, %rd2271, -8380417;
	selp.b64 	%rd2273, %rd2272, %rd2271, %p238;
	setp.lt.s64 	%p239, %rd2273, 0;
	add.s64 	%rd2274, %rd2273, 8380417;
	selp.b64 	%rd2275, %rd2274, %rd2273, %p239;
	cvt.u32.u64 	%r1692, %rd2275;
	ld.local.u32 	%r1693, [%rd2266];
	sub.s32 	%r1694, %r1693, %r1692;
	setp.lt.s32 	%p240, %r1694, 0;
	add.s32 	%r1695, %r1694, 8380417;
	selp.b32 	%r1696, %r1695, %r1694, %p240;
	st.local.u32 	[%rd2268], %r1696;
	add.s32 	%r1697, %r1693, %r1692;
	setp.gt.u32 	%p241, %r1697, 8380416;
	add.s32 	%r1698, %r1697, -8380417;
	selp.b32 	%r1699, %r1698, %r1697, %p241;
	st.local.u32 	[%rd2266], %r1699;
	ld.local.u32 	%r1700, [%rd2268+4];
	mul.wide.s32 	%rd2276, %r1700, %r161;
	shr.s64 	%rd2277, %rd2276, 23;
	mad.lo.s64 	%rd2278, %rd2277, -8380417, %rd2276;
	setp.gt.s64 	%p242, %rd2278, 8380416;
	add.s64 	%rd2279, %rd2278, -8380417;
	selp.b64 	%rd2280, %rd2279, %rd2278, %p242;
	setp.lt.s64 	%p243, %rd2280, 0;
	add.s64 	%rd2281, %rd2280, 8380417;
	selp.b64 	%rd2282, %rd2281, %rd2280, %p243;
	cvt.u32.u64 	%r1701, %rd2282;
	ld.local.u32 	%r1702, [%rd2266+4];
	sub.s32 	%r1703, %r1702, %r1701;
	setp.lt.s32 	%p244, %r1703, 0;
	add.s32 	%r1704, %r1703, 8380417;
	selp.b32 	%r1705, %r1704, %r1703, %p244;
	st.local.u32 	[%rd2268+4], %r1705;
	add.s32 	%r1706, %r1702, %r1701;
	setp.gt.u32 	%p245, %r1706, 8380416;
	add.s32 	%r1707, %r1706, -8380417;
	selp.b32 	%r1708, %r1707, %r1706, %p245;
	st.local.u32 	[%rd2266+4], %r1708;
	ld.local.u32 	%r1709, [%rd2268+8];
	mul.wide.s32 	%rd2283, %r1709, %r161;
	shr.s64 	%rd2284, %rd2283, 23;
	mad.lo.s64 	%rd2285, %rd2284, -8380417, %rd2283;
	setp.gt.s64 	%p246, %rd2285, 8380416;
	add.s64 	%rd2286, %rd2285, -8380417;
	selp.b64 	%rd2287, %rd2286, %rd2285, %p246;
	setp.lt.s64 	%p247, %rd2287, 0;
	add.s64 	%rd2288, %rd2287, 8380417;
	selp.b64 	%rd2289, %rd2288, %rd2287, %p247;
	cvt.u32.u64 	%r1710, %rd2289;
	ld.local.u32 	%r1711, [%rd2266+8];
	sub.s32 	%r1712, %r1711, %r1710;
	setp.lt.s32 	%p248, %r1712, 0;
	add.s32 	%r1713, %r1712, 8380417;
	selp.b32 	%r1714, %r1713, %r1712, %p248;
	st.local.u32 	[%rd2268+8], %r1714;
	add.s32 	%r1715, %r1711, %r1710;
	setp.gt.u32 	%p249, %r1715, 8380416;
	add.s32 	%r1716, %r1715, -8380417;
	selp.b32 	%r1717, %r1716, %r1715, %p249;
	st.local.u32 	[%rd2266+8], %r1717;
	ld.local.u32 	%r1718, [%rd2268+12];
	mul.wide.s32 	%rd2290, %r1718, %r161;
	shr.s64 	%rd2291, %rd2290, 23;
	mad.lo.s64 	%rd2292, %rd2291, -8380417, %rd2290;
	setp.gt.s64 	%p250, %rd2292, 8380416;
	add.s64 	%rd2293, %rd2292, -8380417;
	selp.b64 	%rd2294, %rd2293, %rd2292, %p250;
	setp.lt.s64 	%p251, %rd2294, 0;
	add.s64 	%rd2295, %rd2294, 8380417;
	selp.b64 	%rd2296, %rd2295, %rd2294, %p251;
	cvt.u32.u64 	%r1719, %rd2296;
	ld.local.u32 	%r1720, [%rd2266+12];
	sub.s32 	%r1721, %r1720, %r1719;
	setp.lt.s32 	%p252, %r1721, 0;
	add.s32 	%r1722, %r1721, 8380417;
	selp.b32 	%r1723, %r1722, %r1721, %p252;
	st.local.u32 	[%rd2268+12], %r1723;
	add.s32 	%r1724, %r1720, %r1719;
	setp.gt.u32 	%p253, %r1724, 8380416;
	add.s32 	%r1725, %r1724, -8380417;
	selp.b32 	%r1726, %r1725, %r1724, %p253;
	st.local.u32 	[%rd2266+12], %r1726;
	add.s32 	%r3050, %r3050, 4;
	add.s32 	%r3049, %r3049, 4;
	setp.ne.s32 	%p254, %r3049, %r156;
	@%p254 bra 	$L__BB4_103;
$L__BB4_104:
	setp.eq.s32 	%p255, %r155, 0;
	@%p255 bra 	$L__BB4_109;
	setp.eq.s32 	%p256, %r155, 1;
	@%p256 bra 	$L__BB4_107;
	mul.wide.u32 	%rd2297, %r3050, 4;
	add.s64 	%rd2298, %rd8, %rd2297;
	add.s32 	%r1727, %r3050, %r3045;
	mul.wide.u32 	%rd2299, %r1727, 4;
	add.s64 	%rd2300, %rd8, %rd2299;
	ld.local.u32 	%r1728, [%rd2300];
	mul.wide.s32 	%rd2301, %r1728, %r161;
	shr.s64 	%rd2302, %rd2301, 23;
	mad.lo.s64 	%rd2303, %rd2302, -8380417, %rd2301;
	setp.gt.s64 	%p257, %rd2303, 8380416;
	add.s64 	%rd2304, %rd2303, -8380417;
	selp.b64 	%rd2305, %rd2304, %rd2303, %p257;
	setp.lt.s64 	%p258, %rd2305, 0;
	add.s64 	%rd2306, %rd2305, 8380417;
	selp.b64 	%rd2307, %rd2306, %rd2305, %p258;
	cvt.u32.u64 	%r1729, %rd2307;
	ld.local.u32 	%r1730, [%rd2298];
	sub.s32 	%r1731, %r1730, %r1729;
	setp.lt.s32 	%p259, %r1731, 0;
	add.s32 	%r1732, %r1731, 8380417;
	selp.b32 	%r1733, %r1732, %r1731, %p259;
	st.local.u32 	[%rd2300], %r1733;
	add.s32 	%r1734, %r1730, %r1729;
	setp.gt.u32 	%p260, %r1734, 8380416;
	add.s32 	%r1735, %r1734, -8380417;
	selp.b32 	%r1736, %r1735, %r1734, %p260;
	st.local.u32 	[%rd2298], %r1736;
	shl.b32 	%r1737, %r3045, 2;
	cvt.u64.u32 	%rd2308, %r1737;
	add.s64 	%rd2309, %rd2298, %rd2308;
	ld.local.u32 	%r1738, [%rd2309+4];
	mul.wide.s32 	%rd2310, %r1738, %r161;
	shr.s64 	%rd2311, %rd2310, 23;
	mad.lo.s64 	%rd2312, %rd2311, -8380417, %rd2310;
	setp.gt.s64 	%p261, %rd2312, 8380416;
	add.s64 	%rd2313, %rd2312, -8380417;
	selp.b64 	%rd2314, %rd2313, %rd2312, %p261;
	setp.lt.s64 	%p262, %rd2314, 0;
	add.s64 	%rd2315, %rd2314, 8380417;
	selp.b64 	%rd2316, %rd2315, %rd2314, %p262;
	cvt.u32.u64 	%r1739, %rd2316;
	ld.local.u32 	%r1740, [%rd2298+4];
	sub.s32 	%r1741, %r1740, %r1739;
	setp.lt.s32 	%p263, %r1741, 0;
	add.s32 	%r1742, %r1741, 8380417;
	selp.b32 	%r1743, %r1742, %r1741, %p263;
	st.local.u32 	[%rd2309+4], %r1743;
	add.s32 	%r1744, %r1740, %r1739;
	setp.gt.u32 	%p264, %r1744, 8380416;
	add.s32 	%r1745, %r1744, -8380417;
	selp.b32 	%r1746, %r1745, %r1744, %p264;
	st.local.u32 	[%rd2298+4], %r1746;
	add.s32 	%r3050, %r3050, 2;
$L__BB4_107:
	setp.eq.s32 	%p265, %r157, 0;
	@%p265 bra 	$L__BB4_109;
	mul.wide.u32 	%rd2317, %r3050, 4;
	add.s64 	%rd2318, %rd8, %rd2317;
	add.s32 	%r1747, %r3050, %r3045;
	mul.wide.u32 	%rd2319, %r1747, 4;
	add.s64 	%rd2320, %rd8, %rd2319;
	ld.local.u32 	%r1748, [%rd2320];
	mul.wide.s32 	%rd2321, %r1748, %r161;
	shr.s64 	%rd2322, %rd2321, 23;
	mad.lo.s64 	%rd2323, %rd2322, -8380417, %rd2321;
	setp.gt.s64 	%p266, %rd2323, 8380416;
	add.s64 	%rd2324, %rd2323, -8380417;
	selp.b64 	%rd2325, %rd2324, %rd2323, %p266;
	setp.lt.s64 	%p267, %rd2325, 0;
	add.s64 	%rd2326, %rd2325, 8380417;
	selp.b64 	%rd2327, %rd2326, %rd2325, %p267;
	cvt.u32.u64 	%r1749, %rd2327;
	ld.local.u32 	%r1750, [%rd2318];
	sub.s32 	%r1751, %r1750, %r1749;
	setp.lt.s32 	%p268, %r1751, 0;
	add.s32 	%r1752, %r1751, 8380417;
	selp.b32 	%r1753, %r1752, %r1751, %p268;
	st.local.u32 	[%rd2320], %r1753;
	add.s32 	%r1754, %r1750, %r1749;
	setp.gt.u32 	%p269, %r1754, 8380416;
	add.s32 	%r1755, %r1754, -8380417;
	selp.b32 	%r1756, %r1755, %r1754, %p269;
	st.local.u32 	[%rd2318], %r1756;
$L__BB4_109:
	add.s32 	%r3046, %r3046, %r152;
	setp.ne.s32 	%p270, %r3047, %r153;
	@%p270 bra 	$L__BB4_101;
	shr.u32 	%r170, %r3045, 1;
	setp.gt.u32 	%p271, %r3045, 1;
	mov.u32 	%r3047, %r153;
	mov.u32 	%r3045, %r170;
	@%p271 bra 	$L__BB4_100;
	shl.b32 	%r1758, %r3042, 10;
	mov.u32 	%r1759, shared;
	add.s32 	%r1760, %r1758, %r1759;
	add.s32 	%r171, %r1760, 6144;
	mov.b32 	%r3052, 0;
$L__BB4_112:
	mul.wide.u32 	%rd2328, %r3052, 4;
	add.s64 	%rd2329, %rd6, %rd2328;
	ld.local.v4.u32 	{%r1761, %r1762, %r1763, %r1764}, [%rd2329];
	add.s64 	%rd2330, %rd8, %rd2328;
	ld.local.v4.u32 	{%r1765, %r1766, %r1767, %r1768}, [%rd2330];
	mul.wide.s32 	%rd2331, %r1765, %r1761;
	shr.s64 	%rd2332, %rd2331, 23;
	mad.lo.s64 	%rd2333, %rd2332, -8380417, %rd2331;
	setp.gt.s64 	%p272, %rd2333, 8380416;
	add.s64 	%rd2334, %rd2333, -8380417;
	selp.b64 	%rd2335, %rd2334, %rd2333, %p272;
	setp.lt.s64 	%p273, %rd2335, 0;
	add.s64 	%rd2336, %rd2335, 8380417;
	selp.b64 	%rd2337, %rd2336, %rd2335, %p273;
	cvt.u32.u64 	%r1769, %rd2337;
	shl.b32 	%r1770, %r3052, 2;
	add.s32 	%r1771, %r171, %r1770;
	mul.wide.s32 	%rd2338, %r1766, %r1762;
	shr.s64 	%rd2339, %rd2338, 23;
	mad.lo.s64 	%rd2340, %rd2339, -8380417, %rd2338;
	setp.gt.s64 	%p274, %rd2340, 8380416;
	add.s64 	%rd2341, %rd2340, -8380417;
	selp.b64 	%rd2342, %rd2341, %rd2340, %p274;
	setp.lt.s64 	%p275, %rd2342, 0;
	add.s64 	%rd2343, %rd2342, 8380417;
	selp.b64 	%rd2344, %rd2343, %rd2342, %p275;
	cvt.u32.u64 	%r1772, %rd2344;
	mul.wide.s32 	%rd2345, %r1767, %r1763;
	shr.s64 	%rd2346, %rd2345, 23;
	mad.lo.s64 	%rd2347, %rd2346, -8380417, %rd2345;
	setp.gt.s64 	%p276, %rd2347, 8380416;
	add.s64 	%rd2348, %rd2347, -8380417;
	selp.b64 	%rd2349, %rd2348, %rd2347, %p276;
	setp.lt.s64 	%p277, %rd2349, 0;
	add.s64 	%rd2350, %rd2349, 8380417;
	selp.b64 	%rd2351, %rd2350, %rd2349, %p277;
	cvt.u32.u64 	%r1773, %rd2351;
	mul.wide.s32 	%rd2352, %r1768, %r1764;
	shr.s64 	%rd2353, %rd2352, 23;
	mad.lo.s64 	%rd2354, %rd2353, -8380417, %rd2352;
	setp.gt.s64 	%p278, %rd2354, 8380416;
	add.s64 	%rd2355, %rd2354, -8380417;
	selp.b64 	%rd2356, %rd2355, %rd2354, %p278;
	setp.lt.s64 	%p279, %rd2356, 0;
	add.s64 	%rd2357, %rd2356, 8380417;
	selp.b64 	%rd2358, %rd2357, %rd2356, %p279;
	cvt.u32.u64 	%r1774, %rd2358;
	st.shared.v4.u32 	[%r1771], {%r1769, %r1772, %r1773, %r1774};
	ld.local.v4.u32 	{%r1775, %r1776, %r1777, %r1778}, [%rd2329+16];
	ld.local.v4.u32 	{%r1779, %r1780, %r1781, %r1782}, [%rd2330+16];
	mul.wide.s32 	%rd2359, %r1779, %r1775;
	shr.s64 	%rd2360, %rd2359, 23;
	mad.lo.s64 	%rd2361, %rd2360, -8380417, %rd2359;
	setp.gt.s64 	%p280, %rd2361, 8380416;
	add.s64 	%rd2362, %rd2361, -8380417;
	selp.b64 	%rd2363, %rd2362, %rd2361, %p280;
	setp.lt.s64 	%p281, %rd2363, 0;
	add.s64 	%rd2364, %rd2363, 8380417;
	selp.b64 	%rd2365, %rd2364, %rd2363, %p281;
	cvt.u32.u64 	%r1783, %rd2365;
	mul.wide.s32 	%rd2366, %r1780, %r1776;
	shr.s64 	%rd2367, %rd2366, 23;
	mad.lo.s64 	%rd2368, %rd2367, -8380417, %rd2366;
	setp.gt.s64 	%p282, %rd2368, 8380416;
	add.s64 	%rd2369, %rd2368, -8380417;
	selp.b64 	%rd2370, %rd2369, %rd2368, %p282;
	setp.lt.s64 	%p283, %rd2370, 0;
	add.s64 	%rd2371, %rd2370, 8380417;
	selp.b64 	%rd2372, %rd2371, %rd2370, %p283;
	cvt.u32.u64 	%r1784, %rd2372;
	mul.wide.s32 	%rd2373, %r1781, %r1777;
	shr.s64 	%rd2374, %rd2373, 23;
	mad.lo.s64 	%rd2375, %rd2374, -8380417, %rd2373;
	setp.gt.s64 	%p284, %rd2375, 8380416;
	add.s64 	%rd2376, %rd2375, -8380417;
	selp.b64 	%rd2377, %rd2376, %rd2375, %p284;
	setp.lt.s64 	%p285, %rd2377, 0;
	add.s64 	%rd2378, %rd2377, 8380417;
	selp.b64 	%rd2379, %rd2378, %rd2377, %p285;
	cvt.u32.u64 	%r1785, %rd2379;
	mul.wide.s32 	%rd2380, %r1782, %r1778;
	shr.s64 	%rd2381, %rd2380, 23;
	mad.lo.s64 	%rd2382, %rd2381, -8380417, %rd2380;
	setp.gt.s64 	%p286, %rd2382, 8380416;
	add.s64 	%rd2383, %rd2382, -8380417;
	selp.b64 	%rd2384, %rd2383, %rd2382, %p286;
	setp.lt.s64 	%p287, %rd2384, 0;
	add.s64 	%rd2385, %rd2384, 8380417;
	selp.b64 	%rd2386, %rd2385, %rd2384, %p287;
	cvt.u32.u64 	%r1786, %rd2386;
	st.shared.v4.u32 	[%r1771+16], {%r1783, %r1784, %r1785, %r1786};
	add.s32 	%r3052, %r3052, 8;
	setp.ne.s32 	%p288, %r3052, 256;
	@%p288 bra 	$L__BB4_112;
	mov.b32 	%r3054, 1;
	mov.b32 	%r3056, 256;
$L__BB4_114:
	shl.b32 	%r176, %r3054, 1;
	neg.s32 	%r177, %r176;
	cvt.u16.u32 	%rs144, %r3054;
	shl.b16 	%rs46, %rs144, 1;
	mov.b32 	%r3055, 0;
	mov.b16 	%rs381, 0;
	mov.u32 	%r3059, %r3055;
$L__BB4_115:
	mov.u32 	%r179, %r3056;
	add.s32 	%r181, %r3054, %r3059;
	add.s32 	%r1790, %r3059, 1;
	max.s32 	%r182, %r181, %r1790;
	mul.lo.s32 	%r183, %r177, %r3055;
	add.s32 	%r184, %r182, %r183;
	add.s32 	%r1791, %r184, -1;
	add.s32 	%r3056, %r179, -1;
	mul.wide.s32 	%rd2387, %r179, 4;
	mov.u64 	%rd2388, d_mldsa_twiddles_inv;
	add.s64 	%rd2389, %rd2388, %rd2387;
	ld.const.u32 	%r186, [%rd2389+-4];
	setp.lt.u32 	%p289, %r1791, 3;
	@%p289 bra 	$L__BB4_118;
	and.b32  	%r189, %r184, -4;
$L__BB4_117:
	.pragma "nounroll";
	shl.b32 	%r1792, %r3059, 2;
	add.s32 	%r1793, %r171, %r1792;
	shl.b32 	%r1794, %r3054, 2;
	add.s32 	%r1795, %r1793, %r1794;
	ld.shared.u32 	%r1796, [%r1793];
	ld.shared.u32 	%r1797, [%r1795];
	add.s32 	%r1798, %r1797, %r1796;
	setp.gt.u32 	%p290, %r1798, 8380416;
	add.s32 	%r1799, %r1798, -8380417;
	selp.b32 	%r1800, %r1799, %r1798, %p290;
	st.shared.u32 	[%r1793], %r1800;
	sub.s32 	%r1801, %r1796, %r1797;
	setp.lt.s32 	%p291, %r1801, 0;
	add.s32 	%r1802, %r1801, 8380417;
	selp.b32 	%r1803, %r1802, %r1801, %p291;
	mul.wide.s32 	%rd2390, %r1803, %r186;
	shr.s64 	%rd2391, %rd2390, 23;
	mad.lo.s64 	%rd2392, %rd2391, -8380417, %rd2390;
	setp.gt.s64 	%p292, %rd2392, 8380416;
	add.s64 	%rd2393, %rd2392, -8380417;
	selp.b64 	%rd2394, %rd2393, %rd2392, %p292;
	setp.lt.s64 	%p293, %rd2394, 0;
	add.s64 	%rd2395, %rd2394, 8380417;
	selp.b64 	%rd2396, %rd2395, %rd2394, %p293;
	st.shared.u32 	[%r1795], %rd2396;
	ld.shared.u32 	%r1804, [%r1793+4];
	ld.shared.u32 	%r1805, [%r1795+4];
	add.s32 	%r1806, %r1805, %r1804;
	setp.gt.u32 	%p294, %r1806, 8380416;
	add.s32 	%r1807, %r1806, -8380417;
	selp.b32 	%r1808, %r1807, %r1806, %p294;
	st.shared.u32 	[%r1793+4], %r1808;
	sub.s32 	%r1809, %r1804, %r1805;
	setp.lt.s32 	%p295, %r1809, 0;
	add.s32 	%r1810, %r1809, 8380417;
	selp.b32 	%r1811, %r1810, %r1809, %p295;
	mul.wide.s32 	%rd2397, %r1811, %r186;
	shr.s64 	%rd2398, %rd2397, 23;
	mad.lo.s64 	%rd2399, %rd2398, -8380417, %rd2397;
	setp.gt.s64 	%p296, %rd2399, 8380416;
	add.s64 	%rd2400, %rd2399, -8380417;
	selp.b64 	%rd2401, %rd2400, %rd2399, %p296;
	setp.lt.s64 	%p297, %rd2401, 0;
	add.s64 	%rd2402, %rd2401, 8380417;
	selp.b64 	%rd2403, %rd2402, %rd2401, %p297;
	st.shared.u32 	[%r1795+4], %rd2403;
	ld.shared.u32 	%r1812, [%r1793+8];
	ld.shared.u32 	%r1813, [%r1795+8];
	add.s32 	%r1814, %r1813, %r1812;
	setp.gt.u32 	%p298, %r1814, 8380416;
	add.s32 	%r1815, %r1814, -8380417;
	selp.b32 	%r1816, %r1815, %r1814, %p298;
	st.shared.u32 	[%r1793+8], %r1816;
	sub.s32 	%r1817, %r1812, %r1813;
	setp.lt.s32 	%p299, %r1817, 0;
	add.s32 	%r1818, %r1817, 8380417;
	selp.b32 	%r1819, %r1818, %r1817, %p299;
	mul.wide.s32 	%rd2404, %r1819, %r186;
	shr.s64 	%rd2405, %rd2404, 23;
	mad.lo.s64 	%rd2406, %rd2405, -8380417, %rd2404;
	setp.gt.s64 	%p300, %rd2406, 8380416;
	add.s64 	%rd2407, %rd2406, -8380417;
	selp.b64 	%rd2408, %rd2407, %rd2406, %p300;
	setp.lt.s64 	%p301, %rd2408, 0;
	add.s64 	%rd2409, %rd2408, 8380417;
	selp.b64 	%rd2410, %rd2409, %rd2408, %p301;
	st.shared.u32 	[%r1795+8], %rd2410;
	ld.shared.u32 	%r1820, [%r1793+12];
	ld.shared.u32 	%r1821, [%r1795+12];
	add.s32 	%r1822, %r1821, %r1820;
	setp.gt.u32 	%p302, %r1822, 8380416;
	add.s32 	%r1823, %r1822, -8380417;
	selp.b32 	%r1824, %r1823, %r1822, %p302;
	st.shared.u32 	[%r1793+12], %r1824;
	sub.s32 	%r1825, %r1820, %r1821;
	setp.lt.s32 	%p303, %r1825, 0;
	add.s32 	%r1826, %r1825, 8380417;
	selp.b32 	%r1827, %r1826, %r1825, %p303;
	mul.wide.s32 	%rd2411, %r1827, %r186;
	shr.s64 	%rd2412, %rd2411, 23;
	mad.lo.s64 	%rd2413, %rd2412, -8380417, %rd2411;
	setp.gt.s64 	%p304, %rd2413, 8380416;
	add.s64 	%rd2414, %rd2413, -8380417;
	selp.b64 	%rd2415, %rd2414, %rd2413, %p304;
	setp.lt.s64 	%p305, %rd2415, 0;
	add.s64 	%rd2416, %rd2415, 8380417;
	selp.b64 	%rd2417, %rd2416, %rd2415, %p305;
	st.shared.u32 	[%r1795+12], %rd2417;
	add.s32 	%r3059, %r3059, 4;
	add.s32 	%r1828, %r3059, %r183;
	setp.eq.s32 	%p306, %r1828, %r189;
	@%p306 bra 	$L__BB4_118;
	bra.uni 	$L__BB4_117;
$L__BB4_118:
	and.b32  	%r1829, %r184, 3;
	setp.eq.s32 	%p307, %r1829, 0;
	@%p307 bra 	$L__BB4_123;
	cvt.u16.u32 	%rs145, %r182;
	mad.lo.s16 	%rs146, %rs46, %rs381, %rs145;
	and.b16  	%rs147, %rs146, 3;
	setp.eq.s16 	%p308, %rs147, 1;
	@%p308 bra 	$L__BB4_121;
	shl.b32 	%r1830, %r3059, 2;
	add.s32 	%r1831, %r171, %r1830;
	shl.b32 	%r1832, %r3054, 2;
	add.s32 	%r1833, %r1831, %r1832;
	ld.shared.u32 	%r1834, [%r1831];
	ld.shared.u32 	%r1835, [%r1833];
	add.s32 	%r1836, %r1835, %r1834;
	setp.gt.u32 	%p309, %r1836, 8380416;
	add.s32 	%r1837, %r1836, -8380417;
	selp.b32 	%r1838, %r1837, %r1836, %p309;
	st.shared.u32 	[%r1831], %r1838;
	sub.s32 	%r1839, %r1834, %r1835;
	setp.lt.s32 	%p310, %r1839, 0;
	add.s32 	%r1840, %r1839, 8380417;
	selp.b32 	%r1841, %r1840, %r1839, %p310;
	mul.wide.s32 	%rd2418, %r1841, %r186;
	shr.s64 	%rd2419, %rd2418, 23;
	mad.lo.s64 	%rd2420, %rd2419, -8380417, %rd2418;
	setp.gt.s64 	%p311, %rd2420, 8380416;
	add.s64 	%rd2421, %rd2420, -8380417;
	selp.b64 	%rd2422, %rd2421, %rd2420, %p311;
	setp.lt.s64 	%p312, %rd2422, 0;
	add.s64 	%rd2423, %rd2422, 8380417;
	selp.b64 	%rd2424, %rd2423, %rd2422, %p312;
	st.shared.u32 	[%r1833], %rd2424;
	ld.shared.u32 	%r1842, [%r1831+4];
	ld.shared.u32 	%r1843, [%r1833+4];
	add.s32 	%r1844, %r1843, %r1842;
	setp.gt.u32 	%p313, %r1844, 8380416;
	add.s32 	%r1845, %r1844, -8380417;
	selp.b32 	%r1846, %r1845, %r1844, %p313;
	st.shared.u32 	[%r1831+4], %r1846;
	sub.s32 	%r1847, %r1842, %r1843;
	setp.lt.s32 	%p314, %r1847, 0;
	add.s32 	%r1848, %r1847, 8380417;
	selp.b32 	%r1849, %r1848, %r1847, %p314;
	mul.wide.s32 	%rd2425, %r1849, %r186;
	shr.s64 	%rd2426, %rd2425, 23;
	mad.lo.s64 	%rd2427, %rd2426, -8380417, %rd2425;
	setp.gt.s64 	%p315, %rd2427, 8380416;
	add.s64 	%rd2428, %rd2427, -8380417;
	selp.b64 	%rd2429, %rd2428, %rd2427, %p315;
	setp.lt.s64 	%p316, %rd2429, 0;
	add.s64 	%rd2430, %rd2429, 8380417;
	selp.b64 	%rd2431, %rd2430, %rd2429, %p316;
	st.shared.u32 	[%r1833+4], %rd2431;
	add.s32 	%r3059, %r3059, 2;
$L__BB4_121:
	and.b32  	%r1850, %r182, 1;
	setp.eq.b32 	%p317, %r1850, 1;
	not.pred 	%p318, %p317;
	@%p318 bra 	$L__BB4_123;
	shl.b32 	%r1851, %r3059, 2;
	add.s32 	%r1852, %r171, %r1851;
	shl.b32 	%r1853, %r3054, 2;
	add.s32 	%r1854, %r1852, %r1853;
	ld.shared.u32 	%r1855, [%r1852];
	ld.shared.u32 	%r1856, [%r1854];
	add.s32 	%r1857, %r1856, %r1855;
	setp.gt.u32 	%p319, %r1857, 8380416;
	add.s32 	%r1858, %r1857, -8380417;
	selp.b32 	%r1859, %r1858, %r1857, %p319;
	st.shared.u32 	[%r1852], %r1859;
	sub.s32 	%r1860, %r1855, %r1856;
	setp.lt.s32 	%p320, %r1860, 0;
	add.s32 	%r1861, %r1860, 8380417;
	selp.b32 	%r1862, %r1861, %r1860, %p320;
	mul.wide.s32 	%rd2432, %r1862, %r186;
	shr.s64 	%rd2433, %rd2432, 23;
	mad.lo.s64 	%rd2434, %rd2433, -8380417, %rd2432;
	setp.gt.s64 	%p321, %rd2434, 8380416;
	add.s64 	%rd2435, %rd2434, -8380417;
	selp.b64 	%rd2436, %rd2435, %rd2434, %p321;
	setp.lt.s64 	%p322, %rd2436, 0;
	add.s64 	%rd2437, %rd2436, 8380417;
	selp.b64 	%rd2438, %rd2437, %rd2436, %p322;
	st.shared.u32 	[%r1854], %rd2438;
$L__BB4_123:
	add.s32 	%r3059, %r181, %r3054;
	setp.lt.s32 	%p323, %r3059, 256;
	add.s32 	%r3055, %r3055, 1;
	add.s16 	%rs381, %rs381, 1;
	@%p323 bra 	$L__BB4_115;
	setp.lt.s32 	%p324, %r176, 129;
	mov.u32 	%r3054, %r176;
	@%p324 bra 	$L__BB4_114;
	mov.b32 	%r3061, 0;
$L__BB4_126:
	shl.b32 	%r1864, %r3061, 2;
	add.s32 	%r1865, %r171, %r1864;
	ld.shared.v4.u32 	{%r1866, %r1867, %r1868, %r1869}, [%r1865];
	mul.wide.s32 	%rd2439, %r1866, 8347681;
	shr.s64 	%rd2440, %rd2439, 23;
	mad.lo.s64 	%rd2441, %rd2440, -8380417, %rd2439;
	setp.gt.s64 	%p325, %rd2441, 8380416;
	add.s64 	%rd2442, %rd2441, -8380417;
	selp.b64 	%rd2443, %rd2442, %rd2441, %p325;
	setp.lt.s64 	%p326, %rd2443, 0;
	add.s64 	%rd2444, %rd2443, 8380417;
	selp.b64 	%rd2445, %rd2444, %rd2443, %p326;
	cvt.u32.u64 	%r1870, %rd2445;
	mul.wide.s32 	%rd2446, %r1867, 8347681;
	shr.s64 	%rd2447, %rd2446, 23;
	mad.lo.s64 	%rd2448, %rd2447, -8380417, %rd2446;
	setp.gt.s64 	%p327, %rd2448, 8380416;
	add.s64 	%rd2449, %rd2448, -8380417;
	selp.b64 	%rd2450, %rd2449, %rd2448, %p327;
	setp.lt.s64 	%p328, %rd2450, 0;
	add.s64 	%rd2451, %rd2450, 8380417;
	selp.b64 	%rd2452, %rd2451, %rd2450, %p328;
	cvt.u32.u64 	%r1871, %rd2452;
	mul.wide.s32 	%rd2453, %r1868, 8347681;
	shr.s64 	%rd2454, %rd2453, 23;
	mad.lo.s64 	%rd2455, %rd2454, -8380417, %rd2453;
	setp.gt.s64 	%p329, %rd2455, 8380416;
	add.s64 	%rd2456, %rd2455, -8380417;
	selp.b64 	%rd2457, %rd2456, %rd2455, %p329;
	setp.lt.s64 	%p330, %rd2457, 0;
	add.s64 	%rd2458, %rd2457, 8380417;
	selp.b64 	%rd2459, %rd2458, %rd2457, %p330;
	cvt.u32.u64 	%r1872, %rd2459;
	mul.wide.s32 	%rd2460, %r1869, 8347681;
	shr.s64 	%rd2461, %rd2460, 23;
	mad.lo.s64 	%rd2462, %rd2461, -8380417, %rd2460;
	setp.gt.s64 	%p331, %rd2462, 8380416;
	add.s64 	%rd2463, %rd2462, -8380417;
	selp.b64 	%rd2464, %rd2463, %rd2462, %p331;
	setp.lt.s64 	%p332, %rd2464, 0;
	add.s64 	%rd2465, %rd2464, 8380417;
	selp.b64 	%rd2466, %rd2465, %rd2464, %p332;
	cvt.u32.u64 	%r1873, %rd2466;
	st.shared.v4.u32 	[%r1865], {%r1870, %r1871, %r1872, %r1873};
	ld.shared.v4.u32 	{%r1874, %r1875, %r1876, %r1877}, [%r1865+16];
	mul.wide.s32 	%rd2467, %r1874, 8347681;
	shr.s64 	%rd2468, %rd2467, 23;
	mad.lo.s64 	%rd2469, %rd2468, -8380417, %rd2467;
	setp.gt.s64 	%p333, %rd2469, 8380416;
	add.s64 	%rd2470, %rd2469, -8380417;
	selp.b64 	%rd2471, %rd2470, %rd2469, %p333;
	setp.lt.s64 	%p334, %rd2471, 0;
	add.s64 	%rd2472, %rd2471, 8380417;
	selp.b64 	%rd2473, %rd2472, %rd2471, %p334;
	cvt.u32.u64 	%r1878, %rd2473;
	mul.wide.s32 	%rd2474, %r1875, 8347681;
	shr.s64 	%rd2475, %rd2474, 23;
	mad.lo.s64 	%rd2476, %rd2475, -8380417, %rd2474;
	setp.gt.s64 	%p335, %rd2476, 8380416;
	add.s64 	%rd2477, %rd2476, -8380417;
	selp.b64 	%rd2478, %rd2477, %rd2476, %p335;
	setp.lt.s64 	%p336, %rd2478, 0;
	add.s64 	%rd2479, %rd2478, 8380417;
	selp.b64 	%rd2480, %rd2479, %rd2478, %p336;
	cvt.u32.u64 	%r1879, %rd2480;
	mul.wide.s32 	%rd2481, %r1876, 8347681;
	shr.s64 	%rd2482, %rd2481, 23;
	mad.lo.s64 	%rd2483, %rd2482, -8380417, %rd2481;
	setp.gt.s64 	%p337, %rd2483, 8380416;
	add.s64 	%rd2484, %rd2483, -8380417;
	selp.b64 	%rd2485, %rd2484, %rd2483, %p337;
	setp.lt.s64 	%p338, %rd2485, 0;
	add.s64 	%rd2486, %rd2485, 8380417;
	selp.b64 	%rd2487, %rd2486, %rd2485, %p338;
	cvt.u32.u64 	%r1880, %rd2487;
	mul.wide.s32 	%rd2488, %r1877, 8347681;
	shr.s64 	%rd2489, %rd2488, 23;
	mad.lo.s64 	%rd2490, %rd2489, -8380417, %rd2488;
	setp.gt.s64 	%p339, %rd2490, 8380416;
	add.s64 	%rd2491, %rd2490, -8380417;
	selp.b64 	%rd2492, %rd2491, %rd2490, %p339;
	setp.lt.s64 	%p340, %rd2492, 0;
	add.s64 	%rd2493, %rd2492, 8380417;
	selp.b64 	%rd2494, %rd2493, %rd2492, %p340;
	cvt.u32.u64 	%r1881, %rd2494;
	st.shared.v4.u32 	[%r1865+16], {%r1878, %r1879, %r1880, %r1881};
	add.s32 	%r3061, %r3061, 8;
	setp.ne.s32 	%p341, %r3061, 256;
	@%p341 bra 	$L__BB4_126;
	add.s32 	%r3042, %r3042, 1;
	setp.ne.s32 	%p342, %r3042, 6;
	@%p342 bra 	$L__BB4_97;
$L__BB4_128:
	bar.sync 	0;
	mul.lo.s32 	%r198, %r1, 192;
	and.b32  	%r1882, %r5, 1;
	setp.eq.b32 	%p343, %r1882, 1;
	mov.u32 	%r3066, %r2;
	@%p343 bra 	$L__BB4_134;
	shl.b32 	%r1883, %r2, 2;
	mov.u32 	%r1884, shared;
	add.s32 	%r199, %r1884, %r1883;
	ld.shared.u32 	%r1885, [%r199];
	ld.shared.u32 	%r1886, [%r199+6144];
	sub.s32 	%r1887, %r1885, %r1886;
	setp.lt.s32 	%p344, %r1887, 0;
	add.s32 	%r1888, %r1887, 8380417;
	selp.b32 	%r1889, %r1888, %r1887, %p344;
	shr.u32 	%r1890, %r2, 3;
	add.s32 	%r1891, %r1890, %r198;
	cvt.u64.u32 	%rd2495, %r1891;
	add.s64 	%rd2496, %rd1, %rd2495;
	ld.global.nc.u8 	%rs148, [%rd2496];
	cvt.u32.u8 	%r1892, %rs148;
	and.b32  	%r1893, %r2, 7;
	add.s32 	%r1894, %r1889, 261888;
	mul.hi.s32 	%r1895, %r1894, -2145384445;
	add.s32 	%r1896, %r1895, %r1894;
	shr.u32 	%r1897, %r1896, 31;
	shr.s32 	%r1898, %r1896, 18;
	add.s32 	%r1899, %r1898, %r1897;
	mad.lo.s32 	%r1900, %r1899, -523776, %r1889;
	setp.gt.s32 	%p345, %r1900, 261888;
	add.s32 	%r1901, %r1900, -523776;
	selp.b32 	%r1902, %r1901, %r1900, %p345;
	selp.u32 	%r1903, 1, 0, %p345;
	add.s32 	%r1904, %r1899, %r1903;
	setp.lt.s32 	%p346, %r1902, -261888;
	add.s32 	%r1905, %r1902, 523776;
	selp.b32 	%r200, %r1905, %r1902, %p346;
	selp.s32 	%r1906, -1, 0, %p346;
	add.s32 	%r1907, %r1904, %r1906;
	setp.lt.s32 	%p347, %r1907, 0;
	add.s32 	%r1908, %r1907, 17;
	selp.b32 	%r3062, %r1908, %r1907, %p347;
	shr.u32 	%r1909, %r1892, %r1893;
	and.b32  	%r1910, %r1909, 1;
	setp.eq.b32 	%p348, %r1910, 1;
	not.pred 	%p349, %p348;
	@%p349 bra 	$L__BB4_133;
	setp.gt.s32 	%p350, %r200, 0;
	@%p350 bra 	$L__BB4_132;
	cvt.u16.u32 	%rs149, %r3062;
	add.s16 	%rs150, %rs149, 16;
	mul.hi.s16 	%rs151, %rs150, 30841;
	shr.u16 	%rs152, %rs151, 15;
	shr.s16 	%rs153, %rs151, 3;
	add.s16 	%rs154, %rs153, %rs152;
	mul.lo.s16 	%rs155, %rs154, 17;
	sub.s16 	%rs156, %rs150, %rs155;
	cvt.s32.s16 	%r3062, %rs156;
	bra.uni 	$L__BB4_133;
$L__BB4_132:
	cvt.u16.u32 	%rs157, %r3062;
	add.s16 	%rs158, %rs157, 1;
	mul.hi.s16 	%rs159, %rs158, 30841;
	shr.u16 	%rs160, %rs159, 15;
	shr.s16 	%rs161, %rs159, 3;
	add.s16 	%rs162, %rs161, %rs160;
	mul.lo.s16 	%rs163, %rs162, 17;
	sub.s16 	%rs164, %rs158, %rs163;
	cvt.s32.s16 	%r3062, %rs164;
$L__BB4_133:
	st.shared.u32 	[%r199+13312], %r3062;
	mov.u32 	%r3066, %r4;
$L__BB4_134:
	setp.eq.s32 	%p351, %r5, 0;
	@%p351 bra 	$L__BB4_145;
	add.s32 	%r3065, %r3, %r3066;
	shl.b32 	%r207, %r3, 1;
	shl.b32 	%r208, %r3, 2;
	shl.b32 	%r1911, %r3066, 2;
	mov.u32 	%r1912, shared;
	add.s32 	%r3064, %r1912, %r1911;
	shl.b32 	%r210, %r3, 3;
$L__BB4_136:
	ld.shared.u32 	%r1913, [%r3064];
	ld.shared.u32 	%r1914, [%r3064+6144];
	sub.s32 	%r1915, %r1913, %r1914;
	setp.lt.s32 	%p352, %r1915, 0;
	add.s32 	%r1916, %r1915, 8380417;
	selp.b32 	%r1917, %r1916, %r1915, %p352;
	shr.u32 	%r1918, %r3066, 3;
	add.s32 	%r1919, %r1918, %r198;
	cvt.u64.u32 	%rd2497, %r1919;
	add.s64 	%rd2498, %rd1, %rd2497;
	ld.global.nc.u8 	%rs165, [%rd2498];
	cvt.u32.u8 	%r1920, %rs165;
	and.b32  	%r1921, %r3066, 7;
	add.s32 	%r1922, %r1917, 261888;
	mul.hi.s32 	%r1923, %r1922, -2145384445;
	add.s32 	%r1924, %r1923, %r1922;
	shr.u32 	%r1925, %r1924, 31;
	shr.s32 	%r1926, %r1924, 18;
	add.s32 	%r1927, %r1926, %r1925;
	mad.lo.s32 	%r1928, %r1927, -523776, %r1917;
	setp.gt.s32 	%p353, %r1928, 261888;
	add.s32 	%r1929, %r1928, -523776;
	selp.b32 	%r1930, %r1929, %r1928, %p353;
	selp.u32 	%r1931, 1, 0, %p353;
	add.s32 	%r1932, %r1927, %r1931;
	setp.lt.s32 	%p354, %r1930, -261888;
	add.s32 	%r1933, %r1930, 523776;
	selp.b32 	%r214, %r1933, %r1930, %p354;
	selp.s32 	%r1934, -1, 0, %p354;
	add.s32 	%r1935, %r1932, %r1934;
	setp.lt.s32 	%p355, %r1935, 0;
	add.s32 	%r1936, %r1935, 17;
	selp.b32 	%r3067, %r1936, %r1935, %p355;
	shr.u32 	%r1937, %r1920, %r1921;
	and.b32  	%r1938, %r1937, 1;
	setp.eq.b32 	%p356, %r1938, 1;
	not.pred 	%p357, %p356;
	@%p357 bra 	$L__BB4_140;
	setp.lt.s32 	%p358, %r214, 1;
	@%p358 bra 	$L__BB4_139;
	cvt.u16.u32 	%rs174, %r3067;
	add.s16 	%rs175, %rs174, 1;
	mul.hi.s16 	%rs176, %rs175, 30841;
	shr.u16 	%rs177, %rs176, 15;
	shr.s16 	%rs178, %rs176, 3;
	add.s16 	%rs179, %rs178, %rs177;
	mul.lo.s16 	%rs180, %rs179, 17;
	sub.s16 	%rs181, %rs175, %rs180;
	cvt.s32.s16 	%r3067, %rs181;
	bra.uni 	$L__BB4_140;
$L__BB4_139:
	cvt.u16.u32 	%rs166, %r3067;
	add.s16 	%rs167, %rs166, 16;
	mul.hi.s16 	%rs168, %rs167, 30841;
	shr.u16 	%rs169, %rs168, 15;
	shr.s16 	%rs170, %rs168, 3;
	add.s16 	%rs171, %rs170, %rs169;
	mul.lo.s16 	%rs172, %rs171, 17;
	sub.s16 	%rs173, %rs167, %rs172;
	cvt.s32.s16 	%r3067, %rs173;
$L__BB4_140:
	st.shared.u32 	[%r3064+13312], %r3067;
	add.s32 	%r219, %r3064, %r208;
	ld.shared.u32 	%r1939, [%r219];
	ld.shared.u32 	%r1940, [%r219+6144];
	sub.s32 	%r1941, %r1939, %r1940;
	setp.lt.s32 	%p359, %r1941, 0;
	add.s32 	%r1942, %r1941, 8380417;
	selp.b32 	%r1943, %r1942, %r1941, %p359;
	shr.u32 	%r1944, %r3065, 3;
	add.s32 	%r1945, %r1944, %r198;
	cvt.u64.u32 	%rd2499, %r1945;
	add.s64 	%rd2500, %rd1, %rd2499;
	ld.global.nc.u8 	%rs182, [%rd2500];
	cvt.u32.u8 	%r1946, %rs182;
	and.b32  	%r1947, %r3065, 7;
	add.s32 	%r1948, %r1943, 261888;
	mul.hi.s32 	%r1949, %r1948, -2145384445;
	add.s32 	%r1950, %r1949, %r1948;
	shr.u32 	%r1951, %r1950, 31;
	shr.s32 	%r1952, %r1950, 18;
	add.s32 	%r1953, %r1952, %r1951;
	mad.lo.s32 	%r1954, %r1953, -523776, %r1943;
	setp.gt.s32 	%p360, %r1954, 261888;
	add.s32 	%r1955, %r1954, -523776;
	selp.b32 	%r1956, %r1955, %r1954, %p360;
	selp.u32 	%r1957, 1, 0, %p360;
	add.s32 	%r1958, %r1953, %r1957;
	setp.lt.s32 	%p361, %r1956, -261888;
	add.s32 	%r1959, %r1956, 523776;
	selp.b32 	%r220, %r1959, %r1956, %p361;
	selp.s32 	%r1960, -1, 0, %p361;
	add.s32 	%r1961, %r1958, %r1960;
	setp.lt.s32 	%p362, %r1961, 0;
	add.s32 	%r1962, %r1961, 17;
	selp.b32 	%r3068, %r1962, %r1961, %p362;
	shr.u32 	%r1963, %r1946, %r1947;
	and.b32  	%r1964, %r1963, 1;
	setp.eq.b32 	%p363, %r1964, 1;
	not.pred 	%p364, %p363;
	@%p364 bra 	$L__BB4_144;
	setp.gt.s32 	%p365, %r220, 0;
	@%p365 bra 	$L__BB4_143;
	cvt.u16.u32 	%rs183, %r3068;
	add.s16 	%rs184, %rs183, 16;
	mul.hi.s16 	%rs185, %rs184, 30841;
	shr.u16 	%rs186, %rs185, 15;
	shr.s16 	%rs187, %rs185, 3;
	add.s16 	%rs188, %rs187, %rs186;
	mul.lo.s16 	%rs189, %rs188, 17;
	sub.s16 	%rs190, %rs184, %rs189;
	cvt.s32.s16 	%r3068, %rs190;
	bra.uni 	$L__BB4_144;
$L__BB4_143:
	cvt.u16.u32 	%rs191, %r3068;
	add.s16 	%rs192, %rs191, 1;
	mul.hi.s16 	%rs193, %rs192, 30841;
	shr.u16 	%rs194, %rs193, 15;
	shr.s16 	%rs195, %rs193, 3;
	add.s16 	%rs196, %rs195, %rs194;
	mul.lo.s16 	%rs197, %rs196, 17;
	sub.s16 	%rs198, %rs192, %rs197;
	cvt.s32.s16 	%r3068, %rs198;
$L__BB4_144:
	st.shared.u32 	[%r219+13312], %r3068;
	add.s32 	%r1965, %r3066, %r3;
	add.s32 	%r3066, %r1965, %r3;
	add.s32 	%r3065, %r3065, %r207;
	add.s32 	%r3064, %r3064, %r210;
	setp.lt.u32 	%p366, %r3066, 1536;
	@%p366 bra 	$L__BB4_136;
$L__BB4_145:
	setp.ne.s32 	%p367, %r2, 0;
	bar.sync 	0;
	@%p367 bra 	$L__BB4_214;
	mov.u32 	%r1968, shared;
	add.s32 	%r3070, %r1968, 13328;
	mov.b32 	%r3069, 13312;
	mov.u64 	%rd3870, %rd3;
$L__BB4_147:
	ld.shared.v4.u32 	{%r1969, %r1970, %r1971, %r1972}, [%r3070+-16];
	bfe.u32 	%r1973, %r1969, 0, 8;
	bfe.u32 	%r1974, %r1969, 8, 8;
	bfe.u32 	%r1975, %r1970, 0, 8;
	bfe.u32 	%r1976, %r1970, 8, 8;
	bfe.u32 	%r1977, %r1971, 0, 8;
	bfe.u32 	%r1978, %r1971, 8, 8;
	bfe.u32 	%r1979, %r1972, 0, 8;
	bfe.u32 	%r1980, %r1972, 8, 8;
	ld.shared.v4.u32 	{%r1981, %r1982, %r1983, %r1984}, [%r3070];
	bfe.u32 	%r1985, %r1981, 0, 8;
	bfe.u32 	%r1986, %r1981, 8, 8;
	bfe.u32 	%r1987, %r1982, 0, 8;
	bfe.u32 	%r1988, %r1982, 8, 8;
	bfe.u32 	%r1989, %r1983, 0, 8;
	bfe.u32 	%r1990, %r1983, 8, 8;
	bfe.u32 	%r1991, %r1984, 0, 8;
	bfe.u32 	%r1992, %r1984, 8, 8;
	and.b32  	%r1993, %r1992, 15;
	prmt.b32 	%r1994, %r1991, %r1993, 0x3340U;
	and.b32  	%r1995, %r1990, 15;
	prmt.b32 	%r1996, %r1989, %r1995, 0x3340U;
	prmt.b32 	%r1997, %r1996, %r1994, 0x5410U;
	and.b32  	%r1998, %r1988, 15;
	prmt.b32 	%r1999, %r1987, %r1998, 0x3340U;
	and.b32  	%r2000, %r1986, 15;
	prmt.b32 	%r2001, %r1985, %r2000, 0x3340U;
	prmt.b32 	%r2002, %r2001, %r1999, 0x5410U;
	and.b32  	%r2003, %r1980, 15;
	prmt.b32 	%r2004, %r1979, %r2003, 0x3340U;
	and.b32  	%r2005, %r1978, 15;
	prmt.b32 	%r2006, %r1977, %r2005, 0x3340U;
	prmt.b32 	%r2007, %r2006, %r2004, 0x5410U;
	and.b32  	%r2008, %r1976, 15;
	prmt.b32 	%r2009, %r1975, %r2008, 0x3340U;
	and.b32  	%r2010, %r1974, 15;
	prmt.b32 	%r2011, %r1973, %r2010, 0x3340U;
	prmt.b32 	%r2012, %r2011, %r2009, 0x5410U;
	st.local.v4.b32 	[%rd3870], {%r2012, %r2007, %r2002, %r1997};
	add.s64 	%rd3870, %rd3870, 16;
	add.s32 	%r3070, %r3070, 32;
	add.s32 	%r3069, %r3069, 32;
	setp.ne.s32 	%p368, %r3069, 14336;
	@%p368 bra 	$L__BB4_147;
	add.s32 	%r3072, %r1968, 14352;
	mov.b32 	%r3071, 14336;
$L__BB4_149:
	ld.shared.v4.u32 	{%r2016, %r2017, %r2018, %r2019}, [%r3072+-16];
	bfe.u32 	%r2020, %r2016, 0, 8;
	bfe.u32 	%r2021, %r2016, 8, 8;
	bfe.u32 	%r2022, %r2017, 0, 8;
	bfe.u32 	%r2023, %r2017, 8, 8;
	bfe.u32 	%r2024, %r2018, 0, 8;
	bfe.u32 	%r2025, %r2018, 8, 8;
	bfe.u32 	%r2026, %r2019, 0, 8;
	bfe.u32 	%r2027, %r2019, 8, 8;
	ld.shared.v4.u32 	{%r2028, %r2029, %r2030, %r2031}, [%r3072];
	bfe.u32 	%r2032, %r2028, 0, 8;
	bfe.u32 	%r2033, %r2028, 8, 8;
	bfe.u32 	%r2034, %r2029, 0, 8;
	bfe.u32 	%r2035, %r2029, 8, 8;
	bfe.u32 	%r2036, %r2030, 0, 8;
	bfe.u32 	%r2037, %r2030, 8, 8;
	bfe.u32 	%r2038, %r2031, 0, 8;
	bfe.u32 	%r2039, %r2031, 8, 8;
	and.b32  	%r2040, %r2039, 15;
	prmt.b32 	%r2041, %r2038, %r2040, 0x3340U;
	and.b32  	%r2042, %r2037, 15;
	prmt.b32 	%r2043, %r2036, %r2042, 0x3340U;
	prmt.b32 	%r2044, %r2043, %r2041, 0x5410U;
	and.b32  	%r2045, %r2035, 15;
	prmt.b32 	%r2046, %r2034, %r2045, 0x3340U;
	and.b32  	%r2047, %r2033, 15;
	prmt.b32 	%r2048, %r2032, %r2047, 0x3340U;
	prmt.b32 	%r2049, %r2048, %r2046, 0x5410U;
	and.b32  	%r2050, %r2027, 15;
	prmt.b32 	%r2051, %r2026, %r2050, 0x3340U;
	and.b32  	%r2052, %r2025, 15;
	prmt.b32 	%r2053, %r2024, %r2052, 0x3340U;
	prmt.b32 	%r2054, %r2053, %r2051, 0x5410U;
	and.b32  	%r2055, %r2023, 15;
	prmt.b32 	%r2056, %r2022, %r2055, 0x3340U;
	and.b32  	%r2057, %r2021, 15;
	prmt.b32 	%r2058, %r2020, %r2057, 0x3340U;
	prmt.b32 	%r2059, %r2058, %r2056, 0x5410U;
	st.local.v4.b32 	[%rd3870], {%r2059, %r2054, %r2049, %r2044};
	add.s64 	%rd3870, %rd3870, 16;
	add.s32 	%r3072, %r3072, 32;
	add.s32 	%r3071, %r3071, 32;
	setp.ne.s32 	%p369, %r3071, 15360;
	@%p369 bra 	$L__BB4_149;
	add.s32 	%r3074, %r1968, 15376;
	mov.b32 	%r3073, 15360;
$L__BB4_151:
	ld.shared.v4.u32 	{%r2063, %r2064, %r2065, %r2066}, [%r3074+-16];
	bfe.u32 	%r2067, %r2063, 0, 8;
	bfe.u32 	%r2068, %r2063, 8, 8;
	bfe.u32 	%r2069, %r2064, 0, 8;
	bfe.u32 	%r2070, %r2064, 8, 8;
	bfe.u32 	%r2071, %r2065, 0, 8;
	bfe.u32 	%r2072, %r2065, 8, 8;
	bfe.u32 	%r2073, %r2066, 0, 8;
	bfe.u32 	%r2074, %r2066, 8, 8;
	ld.shared.v4.u32 	{%r2075, %r2076, %r2077, %r2078}, [%r3074];
	bfe.u32 	%r2079, %r2075, 0, 8;
	bfe.u32 	%r2080, %r2075, 8, 8;
	bfe.u32 	%r2081, %r2076, 0, 8;
	bfe.u32 	%r2082, %r2076, 8, 8;
	bfe.u32 	%r2083, %r2077, 0, 8;
	bfe.u32 	%r2084, %r2077, 8, 8;
	bfe.u32 	%r2085, %r2078, 0, 8;
	bfe.u32 	%r2086, %r2078, 8, 8;
	and.b32  	%r2087, %r2086, 15;
	prmt.b32 	%r2088, %r2085, %r2087, 0x3340U;
	and.b32  	%r2089, %r2084, 15;
	prmt.b32 	%r2090, %r2083, %r2089, 0x3340U;
	prmt.b32 	%r2091, %r2090, %r2088, 0x5410U;
	and.b32  	%r2092, %r2082, 15;
	prmt.b32 	%r2093, %r2081, %r2092, 0x3340U;
	and.b32  	%r2094, %r2080, 15;
	prmt.b32 	%r2095, %r2079, %r2094, 0x3340U;
	prmt.b32 	%r2096, %r2095, %r2093, 0x5410U;
	and.b32  	%r2097, %r2074, 15;
	prmt.b32 	%r2098, %r2073, %r2097, 0x3340U;
	and.b32  	%r2099, %r2072, 15;
	prmt.b32 	%r2100, %r2071, %r2099, 0x3340U;
	prmt.b32 	%r2101, %r2100, %r2098, 0x5410U;
	and.b32  	%r2102, %r2070, 15;
	prmt.b32 	%r2103, %r2069, %r2102, 0x3340U;
	and.b32  	%r2104, %r2068, 15;
	prmt.b32 	%r2105, %r2067, %r2104, 0x3340U;
	prmt.b32 	%r2106, %r2105, %r2103, 0x5410U;
	st.local.v4.b32 	[%rd3870], {%r2106, %r2101, %r2096, %r2091};
	add.s64 	%rd3870, %rd3870, 16;
	add.s32 	%r3074, %r3074, 32;
	add.s32 	%r3073, %r3073, 32;
	setp.ne.s32 	%p370, %r3073, 16384;
	@%p370 bra 	$L__BB4_151;
	add.s32 	%r3076, %r1968, 16400;
	mov.b32 	%r3075, 16384;
$L__BB4_153:
	ld.shared.v4.u32 	{%r2110, %r2111, %r2112, %r2113}, [%r3076+-16];
	bfe.u32 	%r2114, %r2110, 0, 8;
	bfe.u32 	%r2115, %r2110, 8, 8;
	bfe.u32 	%r2116, %r2111, 0, 8;
	bfe.u32 	%r2117, %r2111, 8, 8;
	bfe.u32 	%r2118, %r2112, 0, 8;
	bfe.u32 	%r2119, %r2112, 8, 8;
	bfe.u32 	%r2120, %r2113, 0, 8;
	bfe.u32 	%r2121, %r2113, 8, 8;
	ld.shared.v4.u32 	{%r2122, %r2123, %r2124, %r2125}, [%r3076];
	bfe.u32 	%r2126, %r2122, 0, 8;
	bfe.u32 	%r2127, %r2122, 8, 8;
	bfe.u32 	%r2128, %r2123, 0, 8;
	bfe.u32 	%r2129, %r2123, 8, 8;
	bfe.u32 	%r2130, %r2124, 0, 8;
	bfe.u32 	%r2131, %r2124, 8, 8;
	bfe.u32 	%r2132, %r2125, 0, 8;
	bfe.u32 	%r2133, %r2125, 8, 8;
	and.b32  	%r2134, %r2133, 15;
	prmt.b32 	%r2135, %r2132, %r2134, 0x3340U;
	and.b32  	%r2136, %r2131, 15;
	prmt.b32 	%r2137, %r2130, %r2136, 0x3340U;
	prmt.b32 	%r2138, %r2137, %r2135, 0x5410U;
	and.b32  	%r2139, %r2129, 15;
	prmt.b32 	%r2140, %r2128, %r2139, 0x3340U;
	and.b32  	%r2141, %r2127, 15;
	prmt.b32 	%r2142, %r2126, %r2141, 0x3340U;
	prmt.b32 	%r2143, %r2142, %r2140, 0x5410U;
	and.b32  	%r2144, %r2121, 15;
	prmt.b32 	%r2145, %r2120, %r2144, 0x3340U;
	and.b32  	%r2146, %r2119, 15;
	prmt.b32 	%r2147, %r2118, %r2146, 0x3340U;
	prmt.b32 	%r2148, %r2147, %r2145, 0x5410U;
	and.b32  	%r2149, %r2117, 15;
	prmt.b32 	%r2150, %r2116, %r2149, 0x3340U;
	and.b32  	%r2151, %r2115, 15;
	prmt.b32 	%r2152, %r2114, %r2151, 0x3340U;
	prmt.b32 	%r2153, %r2152, %r2150, 0x5410U;
	st.local.v4.b32 	[%rd3870], {%r2153, %r2148, %r2143, %r2138};
	add.s32 	%r3076, %r3076, 32;
	add.s32 	%r3075, %r3075, 32;
	add.s64 	%rd3870, %rd3870, 16;
	setp.ne.s32 	%p371, %r3075, 17408;
	@%p371 bra 	$L__BB4_153;
	add.s32 	%r3078, %r1968, 17424;
	mov.b32 	%r3081, 2048;
	mov.b32 	%r3077, 17408;
$L__BB4_155:
	mov.u32 	%r246, %r3081;
	ld.shared.v4.u32 	{%r2158, %r2159, %r2160, %r2161}, [%r3078+-16];
	bfe.u32 	%r2162, %r2158, 0, 8;
	cvt.s64.s32 	%rd2501, %r246;
	add.s64 	%rd2502, %rd3, %rd2501;
	bfe.u32 	%r2163, %r2158, 8, 8;
	bfe.u32 	%r2164, %r2159, 0, 8;
	bfe.u32 	%r2165, %r2159, 8, 8;
	bfe.u32 	%r2166, %r2160, 0, 8;
	bfe.u32 	%r2167, %r2160, 8, 8;
	bfe.u32 	%r2168, %r2161, 0, 8;
	bfe.u32 	%r2169, %r2161, 8, 8;
	ld.shared.v4.u32 	{%r2170, %r2171, %r2172, %r2173}, [%r3078];
	bfe.u32 	%r2174, %r2170, 0, 8;
	bfe.u32 	%r2175, %r2170, 8, 8;
	bfe.u32 	%r2176, %r2171, 0, 8;
	bfe.u32 	%r2177, %r2171, 8, 8;
	bfe.u32 	%r2178, %r2172, 0, 8;
	bfe.u32 	%r2179, %r2172, 8, 8;
	bfe.u32 	%r2180, %r2173, 0, 8;
	bfe.u32 	%r2181, %r2173, 8, 8;
	add.s32 	%r3081, %r246, 16;
	and.b32  	%r2182, %r2181, 15;
	prmt.b32 	%r2183, %r2180, %r2182, 0x3340U;
	and.b32  	%r2184, %r2179, 15;
	prmt.b32 	%r2185, %r2178, %r2184, 0x3340U;
	prmt.b32 	%r2186, %r2185, %r2183, 0x5410U;
	and.b32  	%r2187, %r2177, 15;
	prmt.b32 	%r2188, %r2176, %r2187, 0x3340U;
	and.b32  	%r2189, %r2175, 15;
	prmt.b32 	%r2190, %r2174, %r2189, 0x3340U;
	prmt.b32 	%r2191, %r2190, %r2188, 0x5410U;
	and.b32  	%r2192, %r2169, 15;
	prmt.b32 	%r2193, %r2168, %r2192, 0x3340U;
	and.b32  	%r2194, %r2167, 15;
	prmt.b32 	%r2195, %r2166, %r2194, 0x3340U;
	prmt.b32 	%r2196, %r2195, %r2193, 0x5410U;
	and.b32  	%r2197, %r2165, 15;
	prmt.b32 	%r2198, %r2164, %r2197, 0x3340U;
	and.b32  	%r2199, %r2163, 15;
	prmt.b32 	%r2200, %r2162, %r2199, 0x3340U;
	prmt.b32 	%r2201, %r2200, %r2198, 0x5410U;
	st.local.v4.b32 	[%rd2502], {%r2201, %r2196, %r2191, %r2186};
	add.s32 	%r3078, %r3078, 32;
	add.s32 	%r3077, %r3077, 32;
	setp.ne.s32 	%p372, %r3077, 18432;
	@%p372 bra 	$L__BB4_155;
	mov.b32 	%r3080, 0;
$L__BB4_157:
	mov.u32 	%r251, %r3081;
	shl.b32 	%r2203, %r3080, 2;
	add.s32 	%r2205, %r1968, %r2203;
	ld.shared.v4.u32 	{%r2206, %r2207, %r2208, %r2209}, [%r2205+18432];
	bfe.u32 	%r2210, %r2206, 0, 8;
	cvt.s64.s32 	%rd2503, %r251;
	add.s64 	%rd2504, %rd3, %rd2503;
	bfe.u32 	%r2211, %r2206, 8, 8;
	bfe.u32 	%r2212, %r2207, 0, 8;
	bfe.u32 	%r2213, %r2207, 8, 8;
	bfe.u32 	%r2214, %r2208, 0, 8;
	bfe.u32 	%r2215, %r2208, 8, 8;
	bfe.u32 	%r2216, %r2209, 0, 8;
	bfe.u32 	%r2217, %r2209, 8, 8;
	ld.shared.v4.u32 	{%r2218, %r2219, %r2220, %r2221}, [%r2205+18448];
	bfe.u32 	%r2222, %r2218, 0, 8;
	bfe.u32 	%r2223, %r2218, 8, 8;
	bfe.u32 	%r2224, %r2219, 0, 8;
	bfe.u32 	%r2225, %r2219, 8, 8;
	bfe.u32 	%r2226, %r2220, 0, 8;
	bfe.u32 	%r2227, %r2220, 8, 8;
	bfe.u32 	%r2228, %r2221, 0, 8;
	bfe.u32 	%r2229, %r2221, 8, 8;
	add.s32 	%r3081, %r251, 16;
	and.b32  	%r2230, %r2229, 15;
	prmt.b32 	%r2231, %r2228, %r2230, 0x3340U;
	and.b32  	%r2232, %r2227, 15;
	prmt.b32 	%r2233, %r2226, %r2232, 0x3340U;
	prmt.b32 	%r2234, %r2233, %r2231, 0x5410U;
	and.b32  	%r2235, %r2225, 15;
	prmt.b32 	%r2236, %r2224, %r2235, 0x3340U;
	and.b32  	%r2237, %r2223, 15;
	prmt.b32 	%r2238, %r2222, %r2237, 0x3340U;
	prmt.b32 	%r2239, %r2238, %r2236, 0x5410U;
	and.b32  	%r2240, %r2217, 15;
	prmt.b32 	%r2241, %r2216, %r2240, 0x3340U;
	and.b32  	%r2242, %r2215, 15;
	prmt.b32 	%r2243, %r2214, %r2242, 0x3340U;
	prmt.b32 	%r2244, %r2243, %r2241, 0x5410U;
	and.b32  	%r2245, %r2213, 15;
	prmt.b32 	%r2246, %r2212, %r2245, 0x3340U;
	and.b32  	%r2247, %r2211, 15;
	prmt.b32 	%r2248, %r2210, %r2247, 0x3340U;
	prmt.b32 	%r2249, %r2248, %r2246, 0x5410U;
	st.local.v4.b32 	[%rd2504], {%r2249, %r2244, %r2239, %r2234};
	add.s32 	%r3080, %r3080, 8;
	setp.ne.s32 	%p373, %r3080, 256;
	@%p373 bra 	$L__BB4_157;
	ld.param.u64 	%rd3712, [mldsa_verify_single_param_6];
	shl.b32 	%r2250, %r1, 6;
	cvt.u64.u32 	%rd2505, %r2250;
	cvta.to.global.u64 	%rd2506, %rd3712;
	add.s64 	%rd2507, %rd2506, %rd2505;
	ld.global.nc.u8 	%rs199, [%rd2507+15];
	cvt.u32.u8 	%r2251, %rs199;
	ld.global.nc.u8 	%rs200, [%rd2507+14];
	cvt.u32.u8 	%r2252, %rs200;
	prmt.b32 	%r2253, %r2252, %r2251, 0x3340U;
	ld.global.nc.u8 	%rs201, [%rd2507+13];
	cvt.u32.u8 	%r2254, %rs201;
	ld.global.nc.u8 	%rs202, [%rd2507+12];
	cvt.u32.u8 	%r2255, %rs202;
	prmt.b32 	%r2256, %r2255, %r2254, 0x3340U;
	prmt.b32 	%r2257, %r2256, %r2253, 0x5410U;
	ld.global.nc.u8 	%rs203, [%rd2507+11];
	cvt.u32.u8 	%r2258, %rs203;
	ld.global.nc.u8 	%rs204, [%rd2507+10];
	cvt.u32.u8 	%r2259, %rs204;
	prmt.b32 	%r2260, %r2259, %r2258, 0x3340U;
	ld.global.nc.u8 	%rs205, [%rd2507+9];
	cvt.u32.u8 	%r2261, %rs205;
	ld.global.nc.u8 	%rs206, [%rd2507+8];
	cvt.u32.u8 	%r2262, %rs206;
	prmt.b32 	%r2263, %r2262, %r2261, 0x3340U;
	prmt.b32 	%r2264, %r2263, %r2260, 0x5410U;
	ld.global.nc.u8 	%rs207, [%rd2507+7];
	cvt.u32.u8 	%r2265, %rs207;
	ld.global.nc.u8 	%rs208, [%rd2507+6];
	cvt.u32.u8 	%r2266, %rs208;
	prmt.b32 	%r2267, %r2266, %r2265, 0x3340U;
	ld.global.nc.u8 	%rs209, [%rd2507+5];
	cvt.u32.u8 	%r2268, %rs209;
	ld.global.nc.u8 	%rs210, [%rd2507+4];
	cvt.u32.u8 	%r2269, %rs210;
	prmt.b32 	%r2270, %r2269, %r2268, 0x3340U;
	prmt.b32 	%r2271, %r2270, %r2267, 0x5410U;
	ld.global.nc.u8 	%rs211, [%rd2507+3];
	cvt.u32.u8 	%r2272, %rs211;
	ld.global.nc.u8 	%rs212, [%rd2507+2];
	cvt.u32.u8 	%r2273, %rs212;
	prmt.b32 	%r2274, %r2273, %r2272, 0x3340U;
	ld.global.nc.u8 	%rs213, [%rd2507+1];
	cvt.u32.u8 	%r2275, %rs213;
	ld.global.nc.u8 	%rs214, [%rd2507];
	cvt.u32.u8 	%r2276, %rs214;
	prmt.b32 	%r2277, %r2276, %r2275, 0x3340U;
	prmt.b32 	%r2278, %r2277, %r2274, 0x5410U;
	st.local.v4.b32 	[%rd3953], {%r2278, %r2271, %r2264, %r2257};
	ld.global.nc.u8 	%rs215, [%rd2507+31];
	cvt.u32.u8 	%r2279, %rs215;
	ld.global.nc.u8 	%rs216, [%rd2507+30];
	cvt.u32.u8 	%r2280, %rs216;
	prmt.b32 	%r2281, %r2280, %r2279, 0x3340U;
	ld.global.nc.u8 	%rs217, [%rd2507+29];
	cvt.u32.u8 	%r2282, %rs217;
	ld.global.nc.u8 	%rs218, [%rd2507+28];
	cvt.u32.u8 	%r2283, %rs218;
	prmt.b32 	%r2284, %r2283, %r2282, 0x3340U;
	prmt.b32 	%r2285, %r2284, %r2281, 0x5410U;
	ld.global.nc.u8 	%rs219, [%rd2507+27];
	cvt.u32.u8 	%r2286, %rs219;
	ld.global.nc.u8 	%rs220, [%rd2507+26];
	cvt.u32.u8 	%r2287, %rs220;
	prmt.b32 	%r2288, %r2287, %r2286, 0x3340U;
	ld.global.nc.u8 	%rs221, [%rd2507+25];
	cvt.u32.u8 	%r2289, %rs221;
	ld.global.nc.u8 	%rs222, [%rd2507+24];
	cvt.u32.u8 	%r2290, %rs222;
	prmt.b32 	%r2291, %r2290, %r2289, 0x3340U;
	prmt.b32 	%r2292, %r2291, %r2288, 0x5410U;
	ld.global.nc.u8 	%rs223, [%rd2507+23];
	cvt.u32.u8 	%r2293, %rs223;
	ld.global.nc.u8 	%rs224, [%rd2507+22];
	cvt.u32.u8 	%r2294, %rs224;
	prmt.b32 	%r2295, %r2294, %r2293, 0x3340U;
	ld.global.nc.u8 	%rs225, [%rd2507+21];
	cvt.u32.u8 	%r2296, %rs225;
	ld.global.nc.u8 	%rs226, [%rd2507+20];
	cvt.u32.u8 	%r2297, %rs226;
	prmt.b32 	%r2298, %r2297, %r2296, 0x3340U;
	prmt.b32 	%r2299, %r2298, %r2295, 0x5410U;
	ld.global.nc.u8 	%rs227, [%rd2507+19];
	cvt.u32.u8 	%r2300, %rs227;
	ld.global.nc.u8 	%rs228, [%rd2507+18];
	cvt.u32.u8 	%r2301, %rs228;
	prmt.b32 	%r2302, %r2301, %r2300, 0x3340U;
	ld.global.nc.u8 	%rs229, [%rd2507+17];
	cvt.u32.u8 	%r2303, %rs229;
	ld.global.nc.u8 	%rs230, [%rd2507+16];
	cvt.u32.u8 	%r2304, %rs230;
	prmt.b32 	%r2305, %r2304, %r2303, 0x3340U;
	prmt.b32 	%r2306, %r2305, %r2302, 0x5410U;
	st.local.v4.b32 	[%rd3953+16], {%r2306, %r2299, %r2292, %r2285};
	ld.global.nc.u8 	%rs231, [%rd2507+47];
	cvt.u32.u8 	%r2307, %rs231;
	ld.global.nc.u8 	%rs232, [%rd2507+46];
	cvt.u32.u8 	%r2308, %rs232;
	prmt.b32 	%r2309, %r2308, %r2307, 0x3340U;
	ld.global.nc.u8 	%rs233, [%rd2507+45];
	cvt.u32.u8 	%r2310, %rs233;
	ld.global.nc.u8 	%rs234, [%rd2507+44];
	cvt.u32.u8 	%r2311, %rs234;
	prmt.b32 	%r2312, %r2311, %r2310, 0x3340U;
	prmt.b32 	%r2313, %r2312, %r2309, 0x5410U;
	ld.global.nc.u8 	%rs235, [%rd2507+43];
	cvt.u32.u8 	%r2314, %rs235;
	ld.global.nc.u8 	%rs236, [%rd2507+42];
	cvt.u32.u8 	%r2315, %rs236;
	prmt.b32 	%r2316, %r2315, %r2314, 0x3340U;
	ld.global.nc.u8 	%rs237, [%rd2507+41];
	cvt.u32.u8 	%r2317, %rs237;
	ld.global.nc.u8 	%rs238, [%rd2507+40];
	cvt.u32.u8 	%r2318, %rs238;
	prmt.b32 	%r2319, %r2318, %r2317, 0x3340U;
	prmt.b32 	%r2320, %r2319, %r2316, 0x5410U;
	ld.global.nc.u8 	%rs239, [%rd2507+39];
	cvt.u32.u8 	%r2321, %rs239;
	ld.global.nc.u8 	%rs240, [%rd2507+38];
	cvt.u32.u8 	%r2322, %rs240;
	prmt.b32 	%r2323, %r2322, %r2321, 0x3340U;
	ld.global.nc.u8 	%rs241, [%rd2507+37];
	cvt.u32.u8 	%r2324, %rs241;
	ld.global.nc.u8 	%rs242, [%rd2507+36];
	cvt.u32.u8 	%r2325, %rs242;
	prmt.b32 	%r2326, %r2325, %r2324, 0x3340U;
	prmt.b32 	%r2327, %r2326, %r2323, 0x5410U;
	ld.global.nc.u8 	%rs243, [%rd2507+35];
	cvt.u32.u8 	%r2328, %rs243;
	ld.global.nc.u8 	%rs244, [%rd2507+34];
	cvt.u32.u8 	%r2329, %rs244;
	prmt.b32 	%r2330, %r2329, %r2328, 0x3340U;
	ld.global.nc.u8 	%rs245, [%rd2507+33];
	cvt.u32.u8 	%r2331, %rs245;
	ld.global.nc.u8 	%rs246, [%rd2507+32];
	cvt.u32.u8 	%r2332, %rs246;
	prmt.b32 	%r2333, %r2332, %r2331, 0x3340U;
	prmt.b32 	%r2334, %r2333, %r2330, 0x5410U;
	st.local.v4.b32 	[%rd3953+32], {%r2334, %r2327, %r2320, %r2313};
	ld.global.nc.u8 	%rs247, [%rd2507+63];
	cvt.u32.u8 	%r2335, %rs247;
	ld.global.nc.u8 	%rs248, [%rd2507+62];
	cvt.u32.u8 	%r2336, %rs248;
	prmt.b32 	%r2337, %r2336, %r2335, 0x3340U;
	ld.global.nc.u8 	%rs249, [%rd2507+61];
	cvt.u32.u8 	%r2338, %rs249;
	ld.global.nc.u8 	%rs250, [%rd2507+60];
	cvt.u32.u8 	%r2339, %rs250;
	prmt.b32 	%r2340, %r2339, %r2338, 0x3340U;
	prmt.b32 	%r2341, %r2340, %r2337, 0x5410U;
	ld.global.nc.u8 	%rs251, [%rd2507+59];
	cvt.u32.u8 	%r2342, %rs251;
	ld.global.nc.u8 	%rs252, [%rd2507+58];
	cvt.u32.u8 	%r2343, %rs252;
	prmt.b32 	%r2344, %r2343, %r2342, 0x3340U;
	ld.global.nc.u8 	%rs253, [%rd2507+57];
	cvt.u32.u8 	%r2345, %rs253;
	ld.global.nc.u8 	%rs254, [%rd2507+56];
	cvt.u32.u8 	%r2346, %rs254;
	prmt.b32 	%r2347, %r2346, %r2345, 0x3340U;
	prmt.b32 	%r2348, %r2347, %r2344, 0x5410U;
	ld.global.nc.u8 	%rs255, [%rd2507+55];
	cvt.u32.u8 	%r2349, %rs255;
	ld.global.nc.u8 	%rs256, [%rd2507+54];
	cvt.u32.u8 	%r2350, %rs256;
	prmt.b32 	%r2351, %r2350, %r2349, 0x3340U;
	ld.global.nc.u8 	%rs257, [%rd2507+53];
	cvt.u32.u8 	%r2352, %rs257;
	ld.global.nc.u8 	%rs258, [%rd2507+52];
	cvt.u32.u8 	%r2353, %rs258;
	prmt.b32 	%r2354, %r2353, %r2352, 0x3340U;
	prmt.b32 	%r2355, %r2354, %r2351, 0x5410U;
	ld.global.nc.u8 	%rs259, [%rd2507+51];
	cvt.u32.u8 	%r2356, %rs259;
	ld.global.nc.u8 	%rs260, [%rd2507+50];
	cvt.u32.u8 	%r2357, %rs260;
	prmt.b32 	%r2358, %r2357, %r2356, 0x3340U;
	ld.global.nc.u8 	%rs261, [%rd2507+49];
	cvt.u32.u8 	%r2359, %rs261;
	ld.global.nc.u8 	%rs262, [%rd2507+48];
	cvt.u32.u8 	%r2360, %rs262;
	prmt.b32 	%r2361, %r2360, %r2359, 0x3340U;
	prmt.b32 	%r2362, %r2361, %r2358, 0x5410U;
	st.local.v4.b32 	[%rd3953+48], {%r2362, %r2355, %r2348, %r2341};
	setp.lt.s32 	%p374, %r251, -15;
	@%p374 bra 	$L__BB4_161;
	add.s32 	%r2364, %r246, 528;
	max.s32 	%r254, %r2364, 1;
	mov.b32 	%r3082, 0;
$L__BB4_160:
	cvt.u64.u32 	%rd2508, %r3082;
	add.s64 	%rd2509, %rd3, %rd2508;
	ld.local.v4.b32 	{%r2365, %r2366, %r2367, %r2368}, [%rd2509];
	add.s64 	%rd2510, %rd3953, %rd2508;
	st.local.v4.b32 	[%rd2510+64], {%r2365, %r2366, %r2367, %r2368};
	ld.local.v4.b32 	{%r2369, %r2370, %r2371, %r2372}, [%rd2509+16];
	st.local.v4.b32 	[%rd2510+80], {%r2369, %r2370, %r2371, %r2372};
	add.s32 	%r3082, %r3082, 32;
	setp.ne.s32 	%p375, %r3082, %r254;
	@%p375 bra 	$L__BB4_160;
$L__BB4_161:
	add.s32 	%r2373, %r251, 80;
	cvt.s64.s32 	%rd3952, %r2373;
	mov.b64 	%rd3902, 0;
	st.local.u64 	[%rd4], %rd3902;
	st.local.u64 	[%rd4+8], %rd3902;
	st.local.u64 	[%rd4+16], %rd3902;
	st.local.u64 	[%rd4+24], %rd3902;
	st.local.u64 	[%rd4+32], %rd3902;
	st.local.u64 	[%rd4+40], %rd3902;
	st.local.u64 	[%rd4+48], %rd3902;
	st.local.u64 	[%rd4+56], %rd3902;
	st.local.u64 	[%rd4+64], %rd3902;
	st.local.u64 	[%rd4+72], %rd3902;
	st.local.u64 	[%rd4+80], %rd3902;
	st.local.u64 	[%rd4+88], %rd3902;
	st.local.u64 	[%rd4+96], %rd3902;
	st.local.u64 	[%rd4+104], %rd3902;
	st.local.u64 	[%rd4+112], %rd3902;
	st.local.u64 	[%rd4+120], %rd3902;
	st.local.u64 	[%rd4+128], %rd3902;
	st.local.u64 	[%rd4+136], %rd3902;
	st.local.u64 	[%rd4+144], %rd3902;
	st.local.u64 	[%rd4+152], %rd3902;
	st.local.u64 	[%rd4+160], %rd3902;
	st.local.u64 	[%rd4+168], %rd3902;
	st.local.u64 	[%rd4+176], %rd3902;
	st.local.u64 	[%rd4+184], %rd3902;
	st.local.u64 	[%rd4+192], %rd3902;
	setp.lt.u32 	%p376, %r2373, 136;
	mov.u64 	%rd3903, %rd3902;
	mov.u64 	%rd3907, %rd3902;
	mov.u64 	%rd3908, %rd3902;
	mov.u64 	%rd3912, %rd3902;
	mov.u64 	%rd3913, %rd3902;
	mov.u64 	%rd3917, %rd3902;
	mov.u64 	%rd3922, %rd3902;
	mov.u64 	%rd3881, %rd3902;
	mov.u64 	%rd3882, %rd3902;
	mov.u64 	%rd3883, %rd3902;
	mov.u64 	%rd3884, %rd3902;
	mov.u64 	%rd3885, %rd3902;
	mov.u64 	%rd3886, %rd3902;
	mov.u64 	%rd3887, %rd3902;
	mov.u64 	%rd3888, %rd3902;
	mov.u64 	%rd3889, %rd3902;
	mov.u64 	%rd3890, %rd3902;
	mov.u64 	%rd3891, %rd3902;
	mov.u64 	%rd3892, %rd3902;
	mov.u64 	%rd3893, %rd3902;
	mov.u64 	%rd3894, %rd3902;
	mov.u64 	%rd3895, %rd3902;
	mov.u64 	%rd3896, %rd3902;
	mov.u64 	%rd3897, %rd3902;
	@%p376 bra 	$L__BB4_166;
	ld.const.u32 	%r2374, [d_keccak_piln];
	ld.const.u32 	%r2375, [d_keccak_rotc];
	ld.const.u32 	%r2376, [d_keccak_piln+4];
	ld.const.u32 	%r2377, [d_keccak_rotc+4];
	ld.const.u32 	%r2378, [d_keccak_piln+8];
	ld.const.u32 	%r2379, [d_keccak_rotc+8];
	ld.const.u32 	%r2380, [d_keccak_piln+12];
	ld.const.u32 	%r2381, [d_keccak_rotc+12];
	ld.const.u32 	%r2382, [d_keccak_piln+16];
	ld.const.u32 	%r2383, [d_keccak_rotc+16];
	ld.const.u32 	%r2384, [d_keccak_piln+20];
	ld.const.u32 	%r2385, [d_keccak_rotc+20];
	ld.const.u32 	%r2386, [d_keccak_piln+24];
	ld.const.u32 	%r2387, [d_keccak_rotc+24];
	ld.const.u32 	%r2388, [d_keccak_piln+28];
	ld.const.u32 	%r2389, [d_keccak_rotc+28];
	ld.const.u32 	%r2390, [d_keccak_piln+32];
	ld.const.u32 	%r2391, [d_keccak_rotc+32];
	ld.const.u32 	%r2392, [d_keccak_piln+36];
	ld.const.u32 	%r2393, [d_keccak_rotc+36];
	ld.const.u32 	%r2394, [d_keccak_piln+40];
	ld.const.u32 	%r2395, [d_keccak_rotc+40];
	ld.const.u32 	%r2396, [d_keccak_piln+44];
	ld.const.u32 	%r2397, [d_keccak_rotc+44];
	ld.const.u32 	%r2398, [d_keccak_piln+48];
	ld.const.u32 	%r2399, [d_keccak_rotc+48];
	ld.const.u32 	%r2400, [d_keccak_piln+52];
	ld.const.u32 	%r2401, [d_keccak_rotc+52];
	ld.const.u32 	%r2402, [d_keccak_piln+56];
	ld.const.u32 	%r2403, [d_keccak_rotc+56];
	ld.const.u32 	%r2404, [d_keccak_piln+60];
	ld.const.u32 	%r2405, [d_keccak_rotc+60];
	ld.const.u32 	%r2406, [d_keccak_piln+64];
	ld.const.u32 	%r2407, [d_keccak_rotc+64];
	ld.const.u32 	%r2408, [d_keccak_piln+68];
	ld.const.u32 	%r2409, [d_keccak_rotc+68];
	ld.const.u32 	%r2410, [d_keccak_piln+72];
	ld.const.u32 	%r2411, [d_keccak_rotc+72];
	ld.const.u32 	%r2412, [d_keccak_piln+76];
	ld.const.u32 	%r2413, [d_keccak_rotc+76];
	ld.const.u32 	%r2414, [d_keccak_piln+80];
	ld.const.u32 	%r2415, [d_keccak_rotc+80];
	ld.const.u32 	%r2416, [d_keccak_piln+84];
	ld.const.u32 	%r2417, [d_keccak_rotc+84];
	ld.const.u32 	%r2418, [d_keccak_piln+88];
	ld.const.u32 	%r2419, [d_keccak_rotc+88];
	ld.const.u32 	%r2420, [d_keccak_piln+92];
	ld.const.u32 	%r2421, [d_keccak_rotc+92];
	mul.wide.s32 	%rd2513, %r2374, 8;
	add.s64 	%rd416, %rd4, %rd2513;
	cvt.u64.u32 	%rd417, %r2375;
	sub.s32 	%r2422, 64, %r2375;
	cvt.u64.u32 	%rd418, %r2422;
	mul.wide.s32 	%rd2514, %r2376, 8;
	add.s64 	%rd419, %rd4, %rd2514;
	cvt.u64.u32 	%rd420, %r2377;
	sub.s32 	%r2423, 64, %r2377;
	cvt.u64.u32 	%rd421, %r2423;
	mul.wide.s32 	%rd2515, %r2378, 8;
	add.s64 	%rd422, %rd4, %rd2515;
	cvt.u64.u32 	%rd423, %r2379;
	sub.s32 	%r2424, 64, %r2379;
	cvt.u64.u32 	%rd424, %r2424;
	mul.wide.s32 	%rd2516, %r2380, 8;
	add.s64 	%rd425, %rd4, %rd2516;
	cvt.u64.u32 	%rd426, %r2381;
	sub.s32 	%r2425, 64, %r2381;
	cvt.u64.u32 	%rd427, %r2425;
	mul.wide.s32 	%rd2517, %r2382, 8;
	add.s64 	%rd428, %rd4, %rd2517;
	cvt.u64.u32 	%rd429, %r2383;
	sub.s32 	%r2426, 64, %r2383;
	cvt.u64.u32 	%rd430, %r2426;
	mul.wide.s32 	%rd2518, %r2384, 8;
	add.s64 	%rd431, %rd4, %rd2518;
	cvt.u64.u32 	%rd432, %r2385;
	sub.s32 	%r2427, 64, %r2385;
	cvt.u64.u32 	%rd433, %r2427;
	mul.wide.s32 	%rd2519, %r2386, 8;
	add.s64 	%rd434, %rd4, %rd2519;
	cvt.u64.u32 	%rd435, %r2387;
	sub.s32 	%r2428, 64, %r2387;
	cvt.u64.u32 	%rd436, %r2428;
	mul.wide.s32 	%rd2520, %r2388, 8;
	add.s64 	%rd437, %rd4, %rd2520;
	cvt.u64.u32 	%rd438, %r2389;
	sub.s32 	%r2429, 64, %r2389;
	cvt.u64.u32 	%rd439, %r2429;
	mul.wide.s32 	%rd2521, %r2390, 8;
	add.s64 	%rd440, %rd4, %rd2521;
	cvt.u64.u32 	%rd441, %r2391;
	sub.s32 	%r2430, 64, %r2391;
	cvt.u64.u32 	%rd442, %r2430;
	mul.wide.s32 	%rd2522, %r2392, 8;
	add.s64 	%rd443, %rd4, %rd2522;
	cvt.u64.u32 	%rd444, %r2393;
	sub.s32 	%r2431, 64, %r2393;
	cvt.u64.u32 	%rd445, %r2431;
	mul.wide.s32 	%rd2523, %r2394, 8;
	add.s64 	%rd446, %rd4, %rd2523;
	cvt.u64.u32 	%rd447, %r2395;
	sub.s32 	%r2432, 64, %r2395;
	cvt.u64.u32 	%rd448, %r2432;
	mul.wide.s32 	%rd2524, %r2396, 8;
	add.s64 	%rd449, %rd4, %rd2524;
	cvt.u64.u32 	%rd450, %r2397;
	sub.s32 	%r2433, 64, %r2397;
	cvt.u64.u32 	%rd451, %r2433;
	mul.wide.s32 	%rd2525, %r2398, 8;
	add.s64 	%rd452, %rd4, %rd2525;
	cvt.u64.u32 	%rd453, %r2399;
	sub.s32 	%r2434, 64, %r2399;
	cvt.u64.u32 	%rd454, %r2434;
	mul.wide.s32 	%rd2526, %r2400, 8;
	add.s64 	%rd455, %rd4, %rd2526;
	cvt.u64.u32 	%rd456, %r2401;
	sub.s32 	%r2435, 64, %r2401;
	cvt.u64.u32 	%rd457, %r2435;
	mul.wide.s32 	%rd2527, %r2402, 8;
	add.s64 	%rd458, %rd4, %rd2527;
	cvt.u64.u32 	%rd459, %r2403;
	sub.s32 	%r2436, 64, %r2403;
	cvt.u64.u32 	%rd460, %r2436;
	mul.wide.s32 	%rd2528, %r2404, 8;
	add.s64 	%rd461, %rd4, %rd2528;
	cvt.u64.u32 	%rd462, %r2405;
	sub.s32 	%r2437, 64, %r2405;
	cvt.u64.u32 	%rd463, %r2437;
	mul.wide.s32 	%rd2529, %r2406, 8;
	add.s64 	%rd464, %rd4, %rd2529;
	cvt.u64.u32 	%rd465, %r2407;
	sub.s32 	%r2438, 64, %r2407;
	cvt.u64.u32 	%rd466, %r2438;
	mul.wide.s32 	%rd2530, %r2408, 8;
	add.s64 	%rd467, %rd4, %rd2530;
	cvt.u64.u32 	%rd468, %r2409;
	sub.s32 	%r2439, 64, %r2409;
	cvt.u64.u32 	%rd469, %r2439;
	mul.wide.s32 	%rd2531, %r2410, 8;
	add.s64 	%rd470, %rd4, %rd2531;
	cvt.u64.u32 	%rd471, %r2411;
	sub.s32 	%r2440, 64, %r2411;
	cvt.u64.u32 	%rd472, %r2440;
	mul.wide.s32 	%rd2532, %r2412, 8;
	add.s64 	%rd473, %rd4, %rd2532;
	cvt.u64.u32 	%rd474, %r2413;
	sub.s32 	%r2441, 64, %r2413;
	cvt.u64.u32 	%rd475, %r2441;
	mul.wide.s32 	%rd2533, %r2414, 8;
	add.s64 	%rd476, %rd4, %rd2533;
	cvt.u64.u32 	%rd477, %r2415;
	sub.s32 	%r2442, 64, %r2415;
	cvt.u64.u32 	%rd478, %r2442;
	mul.wide.s32 	%rd2534, %r2416, 8;
	add.s64 	%rd479, %rd4, %rd2534;
	cvt.u64.u32 	%rd480, %r2417;
	sub.s32 	%r2443, 64, %r2417;
	cvt.u64.u32 	%rd481, %r2443;
	mul.wide.s32 	%rd2535, %r2418, 8;
	add.s64 	%rd482, %rd4, %rd2535;
	cvt.u64.u32 	%rd483, %r2419;
	sub.s32 	%r2444, 64, %r2419;
	cvt.u64.u32 	%rd484, %r2444;
	mul.wide.s32 	%rd2536, %r2420, 8;
	add.s64 	%rd485, %rd4, %rd2536;
	cvt.u64.u32 	%rd486, %r2421;
	sub.s32 	%r2445, 64, %r2421;
	cvt.u64.u32 	%rd487, %r2445;
	mov.b64 	%rd3902, 0;
	mov.u64 	%rd3900, %rd3902;
$L__BB4_163:
	add.s64 	%rd2538, %rd3953, %rd3900;
	ld.local.v4.b32 	{%r2447, %r2448, %r2449, %r2450}, [%rd2538];
	bfe.u32 	%r2451, %r2450, 24, 8;
	bfe.u32 	%r2452, %r2450, 16, 8;
	bfe.u32 	%r2453, %r2450, 8, 8;
	bfe.u32 	%r2454, %r2450, 0, 8;
	bfe.u32 	%r2455, %r2449, 0, 8;
	bfe.u32 	%r2456, %r2448, 24, 8;
	bfe.u32 	%r2457, %r2448, 16, 8;
	bfe.u32 	%r2458, %r2448, 8, 8;
	bfe.u32 	%r2459, %r2448, 0, 8;
	ld.local.u32 	%rd2539, [%rd2538];
	cvt.u64.u32 	%rd2540, %r2459;
	shl.b64 	%rd2541, %rd2540, 32;
	and.b64  	%rd2542, %rd2541, 1095216660480;
	or.b64  	%rd2543, %rd2542, %rd2539;
	cvt.u64.u32 	%rd2544, %r2458;
	shl.b64 	%rd2545, %rd2544, 40;
	and.b64  	%rd2546, %rd2545, 280375465082880;
	or.b64  	%rd2547, %rd2546, %rd2543;
	cvt.u64.u32 	%rd2548, %r2457;
	shl.b64 	%rd2549, %rd2548, 48;
	and.b64  	%rd2550, %rd2549, 71776119061217280;
	or.b64  	%rd2551, %rd2550, %rd2547;
	cvt.u64.u32 	%rd2552, %r2456;
	shl.b64 	%rd2553, %rd2552, 56;
	or.b64  	%rd2554, %rd2553, %rd2551;
	xor.b64  	%rd3897, %rd3897, %rd2554;
	cvt.u64.u32 	%rd2555, %r2455;
	and.b64  	%rd2556, %rd2555, 255;
	bfe.u32 	%r2460, %r2449, 8, 8;
	mul.wide.u32 	%rd2557, %r2460, 256;
	or.b64  	%rd2558, %rd2557, %rd2556;
	bfe.u32 	%r2461, %r2449, 16, 8;
	mul.wide.u32 	%rd2559, %r2461, 65536;
	or.b64  	%rd2560, %rd2559, %rd2558;
	bfe.u32 	%r2462, %r2449, 24, 8;
	mul.wide.u32 	%rd2561, %r2462, 16777216;
	or.b64  	%rd2562, %rd2561, %rd2560;
	cvt.u64.u32 	%rd2563, %r2454;
	shl.b64 	%rd2564, %rd2563, 32;
	and.b64  	%rd2565, %rd2564, 1095216660480;
	or.b64  	%rd2566, %rd2565, %rd2562;
	cvt.u64.u32 	%rd2567, %r2453;
	shl.b64 	%rd2568, %rd2567, 40;
	and.b64  	%rd2569, %rd2568, 280375465082880;
	or.b64  	%rd2570, %rd2569, %rd2566;
	cvt.u64.u32 	%rd2571, %r2452;
	shl.b64 	%rd2572, %rd2571, 48;
	and.b64  	%rd2573, %rd2572, 71776119061217280;
	or.b64  	%rd2574, %rd2573, %rd2570;
	cvt.u64.u32 	%rd2575, %r2451;
	shl.b64 	%rd2576, %rd2575, 56;
	or.b64  	%rd2577, %rd2576, %rd2574;
	xor.b64  	%rd3896, %rd3896, %rd2577;
	ld.local.v4.b32 	{%r2463, %r2464, %r2465, %r2466}, [%rd2538+16];
	bfe.u32 	%r2467, %r2466, 24, 8;
	bfe.u32 	%r2468, %r2466, 16, 8;
	bfe.u32 	%r2469, %r2466, 8, 8;
	bfe.u32 	%r2470, %r2466, 0, 8;
	bfe.u32 	%r2471, %r2465, 0, 8;
	bfe.u32 	%r2472, %r2464, 24, 8;
	bfe.u32 	%r2473, %r2464, 16, 8;
	bfe.u32 	%r2474, %r2464, 8, 8;
	bfe.u32 	%r2475, %r2464, 0, 8;
	ld.local.u32 	%rd2578, [%rd2538+16];
	cvt.u64.u32 	%rd2579, %r2475;
	shl.b64 	%rd2580, %rd2579, 32;
	and.b64  	%rd2581, %rd2580, 1095216660480;
	or.b64  	%rd2582, %rd2581, %rd2578;
	cvt.u64.u32 	%rd2583, %r2474;
	shl.b64 	%rd2584, %rd2583, 40;
	and.b64  	%rd2585, %rd2584, 280375465082880;
	or.b64  	%rd2586, %rd2585, %rd2582;
	cvt.u64.u32 	%rd2587, %r2473;
	shl.b64 	%rd2588, %rd2587, 48;
	and.b64  	%rd2589, %rd2588, 71776119061217280;
	or.b64  	%rd2590, %rd2589, %rd2586;
	cvt.u64.u32 	%rd2591, %r2472;
	shl.b64 	%rd2592, %rd2591, 56;
	or.b64  	%rd2593, %rd2592, %rd2590;
	xor.b64  	%rd3895, %rd3895, %rd2593;
	cvt.u64.u32 	%rd2594, %r2471;
	and.b64  	%rd2595, %rd2594, 255;
	bfe.u32 	%r2476, %r2465, 8, 8;
	mul.wide.u32 	%rd2596, %r2476, 256;
	or.b64  	%rd2597, %rd2596, %rd2595;
	bfe.u32 	%r2477, %r2465, 16, 8;
	mul.wide.u32 	%rd2598, %r2477, 65536;
	or.b64  	%rd2599, %rd2598, %rd2597;
	bfe.u32 	%r2478, %r2465, 24, 8;
	mul.wide.u32 	%rd2600, %r2478, 16777216;
	or.b64  	%rd2601, %rd2600, %rd2599;
	cvt.u64.u32 	%rd2602, %r2470;
	shl.b64 	%rd2603, %rd2602, 32;
	and.b64  	%rd2604, %rd2603, 1095216660480;
	or.b64  	%rd2605, %rd2604, %rd2601;
	cvt.u64.u32 	%rd2606, %r2469;
	shl.b64 	%rd2607, %rd2606, 40;
	and.b64  	%rd2608, %rd2607, 280375465082880;
	or.b64  	%rd2609, %rd2608, %rd2605;
	cvt.u64.u32 	%rd2610, %r2468;
	shl.b64 	%rd2611, %rd2610, 48;
	and.b64  	%rd2612, %rd2611, 71776119061217280;
	or.b64  	%rd2613, %rd2612, %rd2609;
	cvt.u64.u32 	%rd2614, %r2467;
	shl.b64 	%rd2615, %rd2614, 56;
	or.b64  	%rd2616, %rd2615, %rd2613;
	xor.b64  	%rd3894, %rd3894, %rd2616;
	ld.local.v4.b32 	{%r2479, %r2480, %r2481, %r2482}, [%rd2538+32];
	bfe.u32 	%r2483, %r2482, 24, 8;
	bfe.u32 	%r2484, %r2482, 16, 8;
	bfe.u32 	%r2485, %r2482, 8, 8;
	bfe.u32 	%r2486, %r2482, 0, 8;
	bfe.u32 	%r2487, %r2481, 0, 8;
	bfe.u32 	%r2488, %r2480, 24, 8;
	bfe.u32 	%r2489, %r2480, 16, 8;
	bfe.u32 	%r2490, %r2480, 8, 8;
	bfe.u32 	%r2491, %r2480, 0, 8;
	ld.local.u32 	%rd2617, [%rd2538+32];
	cvt.u64.u32 	%rd2618, %r2491;
	shl.b64 	%rd2619, %rd2618, 32;
	and.b64  	%rd2620, %rd2619, 1095216660480;
	or.b64  	%rd2621, %rd2620, %rd2617;
	cvt.u64.u32 	%rd2622, %r2490;
	shl.b64 	%rd2623, %rd2622, 40;
	and.b64  	%rd2624, %rd2623, 280375465082880;
	or.b64  	%rd2625, %rd2624, %rd2621;
	cvt.u64.u32 	%rd2626, %r2489;
	shl.b64 	%rd2627, %rd2626, 48;
	and.b64  	%rd2628, %rd2627, 71776119061217280;
	or.b64  	%rd2629, %rd2628, %rd2625;
	cvt.u64.u32 	%rd2630, %r2488;
	shl.b64 	%rd2631, %rd2630, 56;
	or.b64  	%rd2632, %rd2631, %rd2629;
	xor.b64  	%rd3893, %rd3893, %rd2632;
	cvt.u64.u32 	%rd2633, %r2487;
	and.b64  	%rd2634, %rd2633, 255;
	bfe.u32 	%r2492, %r2481, 8, 8;
	mul.wide.u32 	%rd2635, %r2492, 256;
	or.b64  	%rd2636, %rd2635, %rd2634;
	bfe.u32 	%r2493, %r2481, 16, 8;
	mul.wide.u32 	%rd2637, %r2493, 65536;
	or.b64  	%rd2638, %rd2637, %rd2636;
	bfe.u32 	%r2494, %r2481, 24, 8;
	mul.wide.u32 	%rd2639, %r2494, 16777216;
	or.b64  	%rd2640, %rd2639, %rd2638;
	cvt.u64.u32 	%rd2641, %r2486;
	shl.b64 	%rd2642, %rd2641, 32;
	and.b64  	%rd2643, %rd2642, 1095216660480;
	or.b64  	%rd2644, %rd2643, %rd2640;
	cvt.u64.u32 	%rd2645, %r2485;
	shl.b64 	%rd2646, %rd2645, 40;
	and.b64  	%rd2647, %rd2646, 280375465082880;
	or.b64  	%rd2648, %rd2647, %rd2644;
	cvt.u64.u32 	%rd2649, %r2484;
	shl.b64 	%rd2650, %rd2649, 48;
	and.b64  	%rd2651, %rd2650, 71776119061217280;
	or.b64  	%rd2652, %rd2651, %rd2648;
	cvt.u64.u32 	%rd2653, %r2483;
	shl.b64 	%rd2654, %rd2653, 56;
	or.b64  	%rd2655, %rd2654, %rd2652;
	xor.b64  	%rd3892, %rd3892, %rd2655;
	ld.local.v4.b32 	{%r2495, %r2496, %r2497, %r2498}, [%rd2538+48];
	bfe.u32 	%r2499, %r2498, 24, 8;
	bfe.u32 	%r2500, %r2498, 16, 8;
	bfe.u32 	%r2501, %r2498, 8, 8;
	bfe.u32 	%r2502, %r2498, 0, 8;
	bfe.u32 	%r2503, %r2497, 0, 8;
	bfe.u32 	%r2504, %r2496, 24, 8;
	bfe.u32 	%r2505, %r2496, 16, 8;
	bfe.u32 	%r2506, %r2496, 8, 8;
	bfe.u32 	%r2507, %r2496, 0, 8;
	ld.local.u32 	%rd2656, [%rd2538+48];
	cvt.u64.u32 	%rd2657, %r2507;
	shl.b64 	%rd2658, %rd2657, 32;
	and.b64  	%rd2659, %rd2658, 1095216660480;
	or.b64  	%rd2660, %rd2659, %rd2656;
	cvt.u64.u32 	%rd2661, %r2506;
	shl.b64 	%rd2662, %rd2661, 40;
	and.b64  	%rd2663, %rd2662, 280375465082880;
	or.b64  	%rd2664, %rd2663, %rd2660;
	cvt.u64.u32 	%rd2665, %r2505;
	shl.b64 	%rd2666, %rd2665, 48;
	and.b64  	%rd2667, %rd2666, 71776119061217280;
	or.b64  	%rd2668, %rd2667, %rd2664;
	cvt.u64.u32 	%rd2669, %r2504;
	shl.b64 	%rd2670, %rd2669, 56;
	or.b64  	%rd2671, %rd2670, %rd2668;
	xor.b64  	%rd3891, %rd3891, %rd2671;
	cvt.u64.u32 	%rd2672, %r2503;
	and.b64  	%rd2673, %rd2672, 255;
	bfe.u32 	%r2508, %r2497, 8, 8;
	mul.wide.u32 	%rd2674, %r2508, 256;
	or.b64  	%rd2675, %rd2674, %rd2673;
	bfe.u32 	%r2509, %r2497, 16, 8;
	mul.wide.u32 	%rd2676, %r2509, 65536;
	or.b64  	%rd2677, %rd2676, %rd2675;
	bfe.u32 	%r2510, %r2497, 24, 8;
	mul.wide.u32 	%rd2678, %r2510, 16777216;
	or.b64  	%rd2679, %rd2678, %rd2677;
	cvt.u64.u32 	%rd2680, %r2502;
	shl.b64 	%rd2681, %rd2680, 32;
	and.b64  	%rd2682, %rd2681, 1095216660480;
	or.b64  	%rd2683, %rd2682, %rd2679;
	cvt.u64.u32 	%rd2684, %r2501;
	shl.b64 	%rd2685, %rd2684, 40;
	and.b64  	%rd2686, %rd2685, 280375465082880;
	or.b64  	%rd2687, %rd2686, %rd2683;
	cvt.u64.u32 	%rd2688, %r2500;
	shl.b64 	%rd2689, %rd2688, 48;
	and.b64  	%rd2690, %rd2689, 71776119061217280;
	or.b64  	%rd2691, %rd2690, %rd2687;
	cvt.u64.u32 	%rd2692, %r2499;
	shl.b64 	%rd2693, %rd2692, 56;
	or.b64  	%rd2694, %rd2693, %rd2691;
	xor.b64  	%rd3890, %rd3890, %rd2694;
	ld.local.v4.b32 	{%r2511, %r2512, %r2513, %r2514}, [%rd2538+64];
	bfe.u32 	%r2515, %r2514, 24, 8;
	bfe.u32 	%r2516, %r2514, 16, 8;
	bfe.u32 	%r2517, %r2514, 8, 8;
	bfe.u32 	%r2518, %r2514, 0, 8;
	bfe.u32 	%r2519, %r2513, 0, 8;
	bfe.u32 	%r2520, %r2512, 24, 8;
	bfe.u32 	%r2521, %r2512, 16, 8;
	bfe.u32 	%r2522, %r2512, 8, 8;
	bfe.u32 	%r2523, %r2512, 0, 8;
	ld.local.u32 	%rd2695, [%rd2538+64];
	cvt.u64.u32 	%rd2696, %r2523;
	shl.b64 	%rd2697, %rd2696, 32;
	and.b64  	%rd2698, %rd2697, 1095216660480;
	or.b64  	%rd2699, %rd2698, %rd2695;
	cvt.u64.u32 	%rd2700, %r2522;
	shl.b64 	%rd2701, %rd2700, 40;
	and.b64  	%rd2702, %rd2701, 280375465082880;
	or.b64  	%rd2703, %rd2702, %rd2699;
	cvt.u64.u32 	%rd2704, %r2521;
	shl.b64 	%rd2705, %rd2704, 48;
	and.b64  	%rd2706, %rd2705, 71776119061217280;
	or.b64  	%rd2707, %rd2706, %rd2703;
	cvt.u64.u32 	%rd2708, %r2520;
	shl.b64 	%rd2709, %rd2708, 56;
	or.b64  	%rd2710, %rd2709, %rd2707;
	xor.b64  	%rd3889, %rd3889, %rd2710;
	cvt.u64.u32 	%rd2711, %r2519;
	and.b64  	%rd2712, %rd2711, 255;
	bfe.u32 	%r2524, %r2513, 8, 8;
	mul.wide.u32 	%rd2713, %r2524, 256;
	or.b64  	%rd2714, %rd2713, %rd2712;
	bfe.u32 	%r2525, %r2513, 16, 8;
	mul.wide.u32 	%rd2715, %r2525, 65536;
	or.b64  	%rd2716, %rd2715, %rd2714;
	bfe.u32 	%r2526, %r2513, 24, 8;
	mul.wide.u32 	%rd2717, %r2526, 16777216;
	or.b64  	%rd2718, %rd2717, %rd2716;
	cvt.u64.u32 	%rd2719, %r2518;
	shl.b64 	%rd2720, %rd2719, 32;
	and.b64  	%rd2721, %rd2720, 1095216660480;
	or.b64  	%rd2722, %rd2721, %rd2718;
	cvt.u64.u32 	%rd2723, %r2517;
	shl.b64 	%rd2724, %rd2723, 40;
	and.b64  	%rd2725, %rd2724, 280375465082880;
	or.b64  	%rd2726, %rd2725, %rd2722;
	cvt.u64.u32 	%rd2727, %r2516;
	shl.b64 	%rd2728, %rd2727, 48;
	and.b64  	%rd2729, %rd2728, 71776119061217280;
	or.b64  	%rd2730, %rd2729, %rd2726;
	cvt.u64.u32 	%rd2731, %r2515;
	shl.b64 	%rd2732, %rd2731, 56;
	or.b64  	%rd2733, %rd2732, %rd2730;
	xor.b64  	%rd3888, %rd3888, %rd2733;
	ld.local.v4.b32 	{%r2527, %r2528, %r2529, %r2530}, [%rd2538+80];
	bfe.u32 	%r2531, %r2530, 24, 8;
	bfe.u32 	%r2532, %r2530, 16, 8;
	bfe.u32 	%r2533, %r2530, 8, 8;
	bfe.u32 	%r2534, %r2530, 0, 8;
	bfe.u32 	%r2535, %r2529, 0, 8;
	bfe.u32 	%r2536, %r2528, 24, 8;
	bfe.u32 	%r2537, %r2528, 16, 8;
	bfe.u32 	%r2538, %r2528, 8, 8;
	bfe.u32 	%r2539, %r2528, 0, 8;
	ld.local.u32 	%rd2734, [%rd2538+80];
	cvt.u64.u32 	%rd2735, %r2539;
	shl.b64 	%rd2736, %rd2735, 32;
	and.b64  	%rd2737, %rd2736, 1095216660480;
	or.b64  	%rd2738, %rd2737, %rd2734;
	cvt.u64.u32 	%rd2739, %r2538;
	shl.b64 	%rd2740, %rd2739, 40;
	and.b64  	%rd2741, %rd2740, 280375465082880;
	or.b64  	%rd2742, %rd2741, %rd2738;
	cvt.u64.u32 	%rd2743, %r2537;
	shl.b64 	%rd2744, %rd2743, 48;
	and.b64  	%rd2745, %rd2744, 71776119061217280;
	or.b64  	%rd2746, %rd2745, %rd2742;
	cvt.u64.u32 	%rd2747, %r2536;
	shl.b64 	%rd2748, %rd2747, 56;
	or.b64  	%rd2749, %rd2748, %rd2746;
	xor.b64  	%rd3887, %rd3887, %rd2749;
	cvt.u64.u32 	%rd2750, %r2535;
	and.b64  	%rd2751, %rd2750, 255;
	bfe.u32 	%r2540, %r2529, 8, 8;
	mul.wide.u32 	%rd2752, %r2540, 256;
	or.b64  	%rd2753, %rd2752, %rd2751;
	bfe.u32 	%r2541, %r2529, 16, 8;
	mul.wide.u32 	%rd2754, %r2541, 65536;
	or.b64  	%rd2755, %rd2754, %rd2753;
	bfe.u32 	%r2542, %r2529, 24, 8;
	mul.wide.u32 	%rd2756, %r2542, 16777216;
	or.b64  	%rd2757, %rd2756, %rd2755;
	cvt.u64.u32 	%rd2758, %r2534;
	shl.b64 	%rd2759, %rd2758, 32;
	and.b64  	%rd2760, %rd2759, 1095216660480;
	or.b64  	%rd2761, %rd2760, %rd2757;
	cvt.u64.u32 	%rd2762, %r2533;
	shl.b64 	%rd2763, %rd2762, 40;
	and.b64  	%rd2764, %rd2763, 280375465082880;
	or.b64  	%rd2765, %rd2764, %rd2761;
	cvt.u64.u32 	%rd2766, %r2532;
	shl.b64 	%rd2767, %rd2766, 48;
	and.b64  	%rd2768, %rd2767, 71776119061217280;
	or.b64  	%rd2769, %rd2768, %rd2765;
	cvt.u64.u32 	%rd2770, %r2531;
	shl.b64 	%rd2771, %rd2770, 56;
	or.b64  	%rd2772, %rd2771, %rd2769;
	xor.b64  	%rd3886, %rd3886, %rd2772;
	ld.local.v4.b32 	{%r2543, %r2544, %r2545, %r2546}, [%rd2538+96];
	bfe.u32 	%r2547, %r2546, 24, 8;
	bfe.u32 	%r2548, %r2546, 16, 8;
	bfe.u32 	%r2549, %r2546, 8, 8;
	bfe.u32 	%r2550, %r2546, 0, 8;
	bfe.u32 	%r2551, %r2545, 0, 8;
	bfe.u32 	%r2552, %r2544, 24, 8;
	bfe.u32 	%r2553, %r2544, 16, 8;
	bfe.u32 	%r2554, %r2544, 8, 8;
	bfe.u32 	%r2555, %r2544, 0, 8;
	ld.local.u32 	%rd2773, [%rd2538+96];
	cvt.u64.u32 	%rd2774, %r2555;
	shl.b64 	%rd2775, %rd2774, 32;
	and.b64  	%rd2776, %rd2775, 1095216660480;
	or.b64  	%rd2777, %rd2776, %rd2773;
	cvt.u64.u32 	%rd2778, %r2554;
	shl.b64 	%rd2779, %rd2778, 40;
	and.b64  	%rd2780, %rd2779, 280375465082880;
	or.b64  	%rd2781, %rd2780, %rd2777;
	cvt.u64.u32 	%rd2782, %r2553;
	shl.b64 	%rd2783, %rd2782, 48;
	and.b64  	%rd2784, %rd2783, 71776119061217280;
	or.b64  	%rd2785, %rd2784, %rd2781;
	cvt.u64.u32 	%rd2786, %r2552;
	shl.b64 	%rd2787, %rd2786, 56;
	or.b64  	%rd2788, %rd2787, %rd2785;
	xor.b64  	%rd3885, %rd3885, %rd2788;
	cvt.u64.u32 	%rd2789, %r2551;
	and.b64  	%rd2790, %rd2789, 255;
	bfe.u32 	%r2556, %r2545, 8, 8;
	mul.wide.u32 	%rd2791, %r2556, 256;
	or.b64  	%rd2792, %rd2791, %rd2790;
	bfe.u32 	%r2557, %r2545, 16, 8;
	mul.wide.u32 	%rd2793, %r2557, 65536;
	or.b64  	%rd2794, %rd2793, %rd2792;
	bfe.u32 	%r2558, %r2545, 24, 8;
	mul.wide.u32 	%rd2795, %r2558, 16777216;
	or.b64  	%rd2796, %rd2795, %rd2794;
	cvt.u64.u32 	%rd2797, %r2550;
	shl.b64 	%rd2798, %rd2797, 32;
	and.b64  	%rd2799, %rd2798, 1095216660480;
	or.b64  	%rd2800, %rd2799, %rd2796;
	cvt.u64.u32 	%rd2801, %r2549;
	shl.b64 	%rd2802, %rd2801, 40;
	and.b64  	%rd2803, %rd2802, 280375465082880;
	or.b64  	%rd2804, %rd2803, %rd2800;
	cvt.u64.u32 	%rd2805, %r2548;
	shl.b64 	%rd2806, %rd2805, 48;
	and.b64  	%rd2807, %rd2806, 71776119061217280;
	or.b64  	%rd2808, %rd2807, %rd2804;
	cvt.u64.u32 	%rd2809, %r2547;
	shl.b64 	%rd2810, %rd2809, 56;
	or.b64  	%rd2811, %rd2810, %rd2808;
	xor.b64  	%rd3884, %rd3884, %rd2811;
	ld.local.v4.b32 	{%r2559, %r2560, %r2561, %r2562}, [%rd2538+112];
	bfe.u32 	%r2563, %r2562, 24, 8;
	bfe.u32 	%r2564, %r2562, 16, 8;
	bfe.u32 	%r2565, %r2562, 8, 8;
	bfe.u32 	%r2566, %r2562, 0, 8;
	bfe.u32 	%r2567, %r2561, 0, 8;
	bfe.u32 	%r2568, %r2560, 24, 8;
	bfe.u32 	%r2569, %r2560, 16, 8;
	bfe.u32 	%r2570, %r2560, 8, 8;
	bfe.u32 	%r2571, %r2560, 0, 8;
	ld.local.u32 	%rd2812, [%rd2538+112];
	cvt.u64.u32 	%rd2813, %r2571;
	shl.b64 	%rd2814, %rd2813, 32;
	and.b64  	%rd2815, %rd2814, 1095216660480;
	or.b64  	%rd2816, %rd2815, %rd2812;
	cvt.u64.u32 	%rd2817, %r2570;
	shl.b64 	%rd2818, %rd2817, 40;
	and.b64  	%rd2819, %rd2818, 280375465082880;
	or.b64  	%rd2820, %rd2819, %rd2816;
	cvt.u64.u32 	%rd2821, %r2569;
	shl.b64 	%rd2822, %rd2821, 48;
	and.b64  	%rd2823, %rd2822, 71776119061217280;
	or.b64  	%rd2824, %rd2823, %rd2820;
	cvt.u64.u32 	%rd2825, %r2568;
	shl.b64 	%rd2826, %rd2825, 56;
	or.b64  	%rd2827, %rd2826, %rd2824;
	xor.b64  	%rd3883, %rd3883, %rd2827;
	cvt.u64.u32 	%rd2828, %r2567;
	and.b64  	%rd2829, %rd2828, 255;
	bfe.u32 	%r2572, %r2561, 8, 8;
	mul.wide.u32 	%rd2830, %r2572, 256;
	or.b64  	%rd2831, %rd2830, %rd2829;
	bfe.u32 	%r2573, %r2561, 16, 8;
	mul.wide.u32 	%rd2832, %r2573, 65536;
	or.b64  	%rd2833, %rd2832, %rd2831;
	bfe.u32 	%r2574, %r2561, 24, 8;
	mul.wide.u32 	%rd2834, %r2574, 16777216;
	or.b64  	%rd2835, %rd2834, %rd2833;
	cvt.u64.u32 	%rd2836, %r2566;
	shl.b64 	%rd2837, %rd2836, 32;
	and.b64  	%rd2838, %rd2837, 1095216660480;
	or.b64  	%rd2839, %rd2838, %rd2835;
	cvt.u64.u32 	%rd2840, %r2565;
	shl.b64 	%rd2841, %rd2840, 40;
	and.b64  	%rd2842, %rd2841, 280375465082880;
	or.b64  	%rd2843, %rd2842, %rd2839;
	cvt.u64.u32 	%rd2844, %r2564;
	shl.b64 	%rd2845, %rd2844, 48;
	and.b64  	%rd2846, %rd2845, 71776119061217280;
	or.b64  	%rd2847, %rd2846, %rd2843;
	cvt.u64.u32 	%rd2848, %r2563;
	shl.b64 	%rd2849, %rd2848, 56;
	or.b64  	%rd2850, %rd2849, %rd2847;
	xor.b64  	%rd3882, %rd3882, %rd2850;
	ld.local.v2.b32 	{%r2575, %r2576}, [%rd2538+128];
	bfe.u32 	%r2577, %r2576, 24, 8;
	bfe.u32 	%r2578, %r2576, 16, 8;
	bfe.u32 	%r2579, %r2576, 8, 8;
	bfe.u32 	%r2580, %r2576, 0, 8;
	ld.local.u32 	%rd2851, [%rd2538+128];
	cvt.u64.u32 	%rd2852, %r2580;
	shl.b64 	%rd2853, %rd2852, 32;
	and.b64  	%rd2854, %rd2853, 1095216660480;
	or.b64  	%rd2855, %rd2854, %rd2851;
	cvt.u64.u32 	%rd2856, %r2579;
	shl.b64 	%rd2857, %rd2856, 40;
	and.b64  	%rd2858, %rd2857, 280375465082880;
	or.b64  	%rd2859, %rd2858, %rd2855;
	cvt.u64.u32 	%rd2860, %r2578;
	shl.b64 	%rd2861, %rd2860, 48;
	and.b64  	%rd2862, %rd2861, 71776119061217280;
	or.b64  	%rd2863, %rd2862, %rd2859;
	cvt.u64.u32 	%rd2864, %r2577;
	shl.b64 	%rd2865, %rd2864, 56;
	or.b64  	%rd2866, %rd2865, %rd2863;
	xor.b64  	%rd3881, %rd3881, %rd2866;
	mov.b32 	%r3083, 0;
	mov.u64 	%rd3901, d_keccak_rc;
$L__BB4_164:
	xor.b64  	%rd2867, %rd3892, %rd3897;
	xor.b64  	%rd2868, %rd2867, %rd3887;
	xor.b64  	%rd2869, %rd2868, %rd3882;
	xor.b64  	%rd2870, %rd2869, %rd3922;
	xor.b64  	%rd2871, %rd3891, %rd3896;
	xor.b64  	%rd2872, %rd2871, %rd3886;
	xor.b64  	%rd2873, %rd2872, %rd3881;
	xor.b64  	%rd2874, %rd2873, %rd3917;
	xor.b64  	%rd2875, %rd3890, %rd3895;
	xor.b64  	%rd2876, %rd2875, %rd3885;
	xor.b64  	%rd2877, %rd2876, %rd3913;
	xor.b64  	%rd2878, %rd2877, %rd3912;
	xor.b64  	%rd2879, %rd3889, %rd3894;
	xor.b64  	%rd2880, %rd2879, %rd3884;
	xor.b64  	%rd2881, %rd2880, %rd3908;
	xor.b64  	%rd2882, %rd2881, %rd3907;
	xor.b64  	%rd2883, %rd3888, %rd3893;
	xor.b64  	%rd2884, %rd2883, %rd3883;
	xor.b64  	%rd2885, %rd2884, %rd3903;
	xor.b64  	%rd2886, %rd2885, %rd3902;
	mov.b64 	{%r2581, %r2582}, %rd2874;
	shf.l.wrap.b32 	%r2583, %r2581, %r2582, 1;
	shf.l.wrap.b32 	%r2584, %r2582, %r2581, 1;
	mov.b64 	%rd2887, {%r2584, %r2583};
	xor.b64  	%rd2888, %rd2887, %rd2886;
	xor.b64  	%rd2889, %rd3897, %rd2888;
	st.local.u64 	[%rd4], %rd2889;
	xor.b64  	%rd2890, %rd3892, %rd2888;
	st.local.u64 	[%rd4+40], %rd2890;
	xor.b64  	%rd2891, %rd3887, %rd2888;
	st.local.u64 	[%rd4+80], %rd2891;
	xor.b64  	%rd2892, %rd3882, %rd2888;
	st.local.u64 	[%rd4+120], %rd2892;
	xor.b64  	%rd2893, %rd3922, %rd2888;
	st.local.u64 	[%rd4+160], %rd2893;
	mov.b64 	{%r2585, %r2586}, %rd2878;
	shf.l.wrap.b32 	%r2587, %r2585, %r2586, 1;
	shf.l.wrap.b32 	%r2588, %r2586, %r2585, 1;
	mov.b64 	%rd2894, {%r2588, %r2587};
	xor.b64  	%rd2895, %rd2894, %rd2870;
	xor.b64  	%rd2896, %rd3896, %rd2895;
	st.local.u64 	[%rd4+8], %rd2896;
	xor.b64  	%rd2897, %rd3891, %rd2895;
	st.local.u64 	[%rd4+48], %rd2897;
	xor.b64  	%rd2898, %rd3886, %rd2895;
	st.local.u64 	[%rd4+88], %rd2898;
	xor.b64  	%rd2899, %rd3881, %rd2895;
	st.local.u64 	[%rd4+128], %rd2899;
	xor.b64  	%rd2900, %rd3917, %rd2895;
	st.local.u64 	[%rd4+168], %rd2900;
	mov.b64 	{%r2589, %r2590}, %rd2882;
	shf.l.wrap.b32 	%r2591, %r2589, %r2590, 1;
	shf.l.wrap.b32 	%r2592, %r2590, %r2589, 1;
	mov.b64 	%rd2901, {%r2592, %r2591};
	xor.b64  	%rd2902, %rd2901, %rd2874;
	xor.b64  	%rd2903, %rd3895, %rd2902;
	st.local.u64 	[%rd4+16], %rd2903;
	xor.b64  	%rd2904, %rd3890, %rd2902;
	st.local.u64 	[%rd4+56], %rd2904;
	xor.b64  	%rd2905, %rd3885, %rd2902;
	st.local.u64 	[%rd4+96], %rd2905;
	xor.b64  	%rd2906, %rd3913, %rd2902;
	st.local.u64 	[%rd4+136], %rd2906;
	xor.b64  	%rd2907, %rd3912, %rd2902;
	st.local.u64 	[%rd4+176], %rd2907;
	mov.b64 	{%r2593, %r2594}, %rd2886;
	shf.l.wrap.b32 	%r2595, %r2593, %r2594, 1;
	shf.l.wrap.b32 	%r2596, %r2594, %r2593, 1;
	mov.b64 	%rd2908, {%r2596, %r2595};
	xor.b64  	%rd2909, %rd2908, %rd2878;
	xor.b64  	%rd2910, %rd3894, %rd2909;
	st.local.u64 	[%rd4+24], %rd2910;
	xor.b64  	%rd2911, %rd3889, %rd2909;
	st.local.u64 	[%rd4+64], %rd2911;
	xor.b64  	%rd2912, %rd3884, %rd2909;
	st.local.u64 	[%rd4+104], %rd2912;
	xor.b64  	%rd2913, %rd3908, %rd2909;
	st.local.u64 	[%rd4+144], %rd2913;
	xor.b64  	%rd2914, %rd3907, %rd2909;
	st.local.u64 	[%rd4+184], %rd2914;
	mov.b64 	{%r2597, %r2598}, %rd2870;
	shf.l.wrap.b32 	%r2599, %r2597, %r2598, 1;
	shf.l.wrap.b32 	%r2600, %r2598, %r2597, 1;
	mov.b64 	%rd2915, {%r2600, %r2599};
	xor.b64  	%rd2916, %rd2915, %rd2882;
	xor.b64  	%rd2917, %rd3893, %rd2916;
	st.local.u64 	[%rd4+32], %rd2917;
	xor.b64  	%rd2918, %rd3888, %rd2916;
	st.local.u64 	[%rd4+72], %rd2918;
	xor.b64  	%rd2919, %rd3883, %rd2916;
	st.local.u64 	[%rd4+112], %rd2919;
	xor.b64  	%rd2920, %rd3903, %rd2916;
	st.local.u64 	[%rd4+152], %rd2920;
	xor.b64  	%rd2921, %rd3902, %rd2916;
	st.local.u64 	[%rd4+192], %rd2921;
	ld.local.u64 	%rd2922, [%rd416];
	cvt.u32.u64 	%r2601, %rd417;
	shl.b64 	%rd2923, %rd2896, %r2601;
	cvt.u32.u64 	%r2602, %rd418;
	shr.u64 	%rd2924, %rd2896, %r2602;
	or.b64  	%rd2925, %rd2924, %rd2923;
	st.local.u64 	[%rd416], %rd2925;
	ld.local.u64 	%rd2926, [%rd419];
	cvt.u32.u64 	%r2603, %rd420;
	shl.b64 	%rd2927, %rd2922, %r2603;
	cvt.u32.u64 	%r2604, %rd421;
	shr.u64 	%rd2928, %rd2922, %r2604;
	or.b64  	%rd2929, %rd2928, %rd2927;
	st.local.u64 	[%rd419], %rd2929;
	ld.local.u64 	%rd2930, [%rd422];
	cvt.u32.u64 	%r2605, %rd423;
	shl.b64 	%rd2931, %rd2926, %r2605;
	cvt.u32.u64 	%r2606, %rd424;
	shr.u64 	%rd2932, %rd2926, %r2606;
	or.b64  	%rd2933, %rd2932, %rd2931;
	st.local.u64 	[%rd422], %rd2933;
	ld.local.u64 	%rd2934, [%rd425];
	cvt.u32.u64 	%r2607, %rd426;
	shl.b64 	%rd2935, %rd2930, %r2607;
	cvt.u32.u64 	%r2608, %rd427;
	shr.u64 	%rd2936, %rd2930, %r2608;
	or.b64  	%rd2937, %rd2936, %rd2935;
	st.local.u64 	[%rd425], %rd2937;
	ld.local.u64 	%rd2938, [%rd428];
	cvt.u32.u64 	%r2609, %rd429;
	shl.b64 	%rd2939, %rd2934, %r2609;
	cvt.u32.u64 	%r2610, %rd430;
	shr.u64 	%rd2940, %rd2934, %r2610;
	or.b64  	%rd2941, %rd2940, %rd2939;
	st.local.u64 	[%rd428], %rd2941;
	ld.local.u64 	%rd2942, [%rd431];
	cvt.u32.u64 	%r2611, %rd432;
	shl.b64 	%rd2943, %rd2938, %r2611;
	cvt.u32.u64 	%r2612, %rd433;
	shr.u64 	%rd2944, %rd2938, %r2612;
	or.b64  	%rd2945, %rd2944, %rd2943;
	st.local.u64 	[%rd431], %rd2945;
	ld.local.u64 	%rd2946, [%rd434];
	cvt.u32.u64 	%r2613, %rd435;
	shl.b64 	%rd2947, %rd2942, %r2613;
	cvt.u32.u64 	%r2614, %rd436;
	shr.u64 	%rd2948, %rd2942, %r2614;
	or.b64  	%rd2949, %rd2948, %rd2947;
	st.local.u64 	[%rd434], %rd2949;
	ld.local.u64 	%rd2950, [%rd437];
	cvt.u32.u64 	%r2615, %rd438;
	shl.b64 	%rd2951, %rd2946, %r2615;
	cvt.u32.u64 	%r2616, %rd439;
	shr.u64 	%rd2952, %rd2946, %r2616;
	or.b64  	%rd2953, %rd2952, %rd2951;
	st.local.u64 	[%rd437], %rd2953;
	ld.local.u64 	%rd2954, [%rd440];
	cvt.u32.u64 	%r2617, %rd441;
	shl.b64 	%rd2955, %rd2950, %r2617;
	cvt.u32.u64 	%r2618, %rd442;
	shr.u64 	%rd2956, %rd2950, %r2618;
	or.b64  	%rd2957, %rd2956, %rd2955;
	st.local.u64 	[%rd440], %rd2957;
	ld.local.u64 	%rd2958, [%rd443];
	cvt.u32.u64 	%r2619, %rd444;
	shl.b64 	%rd2959, %rd2954, %r2619;
	cvt.u32.u64 	%r2620, %rd445;
	shr.u64 	%rd2960, %rd2954, %r2620;
	or.b64  	%rd2961, %rd2960, %rd2959;
	st.local.u64 	[%rd443], %rd2961;
	ld.local.u64 	%rd2962, [%rd446];
	cvt.u32.u64 	%r2621, %rd447;
	shl.b64 	%rd2963, %rd2958, %r2621;
	cvt.u32.u64 	%r2622, %rd448;
	shr.u64 	%rd2964, %rd2958, %r2622;
	or.b64  	%rd2965, %rd2964, %rd2963;
	st.local.u64 	[%rd446], %rd2965;
	ld.local.u64 	%rd2966, [%rd449];
	cvt.u32.u64 	%r2623, %rd450;
	shl.b64 	%rd2967, %rd2962, %r2623;
	cvt.u32.u64 	%r2624, %rd451;
	shr.u64 	%rd2968, %rd2962, %r2624;
	or.b64  	%rd2969, %rd2968, %rd2967;
	st.local.u64 	[%rd449], %rd2969;
	ld.local.u64 	%rd2970, [%rd452];
	cvt.u32.u64 	%r2625, %rd453;
	shl.b64 	%rd2971, %rd2966, %r2625;
	cvt.u32.u64 	%r2626, %rd454;
	shr.u64 	%rd2972, %rd2966, %r2626;
	or.b64  	%rd2973, %rd2972, %rd2971;
	st.local.u64 	[%rd452], %rd2973;
	ld.local.u64 	%rd2974, [%rd455];
	cvt.u32.u64 	%r2627, %rd456;
	shl.b64 	%rd2975, %rd2970, %r2627;
	cvt.u32.u64 	%r2628, %rd457;
	shr.u64 	%rd2976, %rd2970, %r2628;
	or.b64  	%rd2977, %rd2976, %rd2975;
	st.local.u64 	[%rd455], %rd2977;
	ld.local.u64 	%rd2978, [%rd458];
	cvt.u32.u64 	%r2629, %rd459;
	shl.b64 	%rd2979, %rd2974, %r2629;
	cvt.u32.u64 	%r2630, %rd460;
	shr.u64 	%rd2980, %rd2974, %r2630;
	or.b64  	%rd2981, %rd2980, %rd2979;
	st.local.u64 	[%rd458], %rd2981;
	ld.local.u64 	%rd2982, [%rd461];
	cvt.u32.u64 	%r2631, %rd462;
	shl.b64 	%rd2983, %rd2978, %r2631;
	cvt.u32.u64 	%r2632, %rd463;
	shr.u64 	%rd2984, %rd2978, %r2632;
	or.b64  	%rd2985, %rd2984, %rd2983;
	st.local.u64 	[%rd461], %rd2985;
	ld.local.u64 	%rd2986, [%rd464];
	cvt.u32.u64 	%r2633, %rd465;
	shl.b64 	%rd2987, %rd2982, %r2633;
	cvt.u32.u64 	%r2634, %rd466;
	shr.u64 	%rd2988, %rd2982, %r2634;
	or.b64  	%rd2989, %rd2988, %rd2987;
	st.local.u64 	[%rd464], %rd2989;
	ld.local.u64 	%rd2990, [%rd467];
	cvt.u32.u64 	%r2635, %rd468;
	shl.b64 	%rd2991, %rd2986, %r2635;
	cvt.u32.u64 	%r2636, %rd469;
	shr.u64 	%rd2992, %rd2986, %r2636;
	or.b64  	%rd2993, %rd2992, %rd2991;
	st.local.u64 	[%rd467], %rd2993;
	ld.local.u64 	%rd2994, [%rd470];
	cvt.u32.u64 	%r2637, %rd471;
	shl.b64 	%rd2995, %rd2990, %r2637;
	cvt.u32.u64 	%r2638, %rd472;
	shr.u64 	%rd2996, %rd2990, %r2638;
	or.b64  	%rd2997, %rd2996, %rd2995;
	st.local.u64 	[%rd470], %rd2997;
	ld.local.u64 	%rd2998, [%rd473];
	cvt.u32.u64 	%r2639, %rd474;
	shl.b64 	%rd2999, %rd2994, %r2639;
	cvt.u32.u64 	%r2640, %rd475;
	shr.u64 	%rd3000, %rd2994, %r2640;
	or.b64  	%rd3001, %rd3000, %rd2999;
	st.local.u64 	[%rd473], %rd3001;
	ld.local.u64 	%rd3002, [%rd476];
	cvt.u32.u64 	%r2641, %rd477;
	shl.b64 	%rd3003, %rd2998, %r2641;
	cvt.u32.u64 	%r2642, %rd478;
	shr.u64 	%rd3004, %rd2998, %r2642;
	or.b64  	%rd3005, %rd3004, %rd3003;
	st.local.u64 	[%rd476], %rd3005;
	ld.local.u64 	%rd3006, [%rd479];
	cvt.u32.u64 	%r2643, %rd480;
	shl.b64 	%rd3007, %rd3002, %r2643;
	cvt.u32.u64 	%r2644, %rd481;
	shr.u64 	%rd3008, %rd3002, %r2644;
	or.b64  	%rd3009, %rd3008, %rd3007;
	st.local.u64 	[%rd479], %rd3009;
	ld.local.u64 	%rd3010, [%rd482];
	cvt.u32.u64 	%r2645, %rd483;
	shl.b64 	%rd3011, %rd3006, %r2645;
	cvt.u32.u64 	%r2646, %rd484;
	shr.u64 	%rd3012, %rd3006, %r2646;
	or.b64  	%rd3013, %rd3012, %rd3011;
	st.local.u64 	[%rd482], %rd3013;
	cvt.u32.u64 	%r2647, %rd486;
	shl.b64 	%rd3014, %rd3010, %r2647;
	cvt.u32.u64 	%r2648, %rd487;
	shr.u64 	%rd3015, %rd3010, %r2648;
	or.b64  	%rd3016, %rd3015, %rd3014;
	st.local.u64 	[%rd485], %rd3016;
	ld.local.u64 	%rd3017, [%rd4];
	ld.local.u64 	%rd3018, [%rd4+8];
	ld.local.u64 	%rd3019, [%rd4+16];
	ld.local.u64 	%rd3020, [%rd4+24];
	ld.local.u64 	%rd3021, [%rd4+32];
	not.b64 	%rd3022, %rd3018;
	and.b64  	%rd3023, %rd3019, %rd3022;
	not.b64 	%rd3024, %rd3019;
	and.b64  	%rd3025, %rd3020, %rd3024;
	xor.b64  	%rd3896, %rd3025, %rd3018;
	st.local.u64 	[%rd4+8], %rd3896;
	not.b64 	%rd3026, %rd3020;
	and.b64  	%rd3027, %rd3021, %rd3026;
	xor.b64  	%rd3895, %rd3027, %rd3019;
	st.local.u64 	[%rd4+16], %rd3895;
	not.b64 	%rd3028, %rd3021;
	and.b64  	%rd3029, %rd3017, %rd3028;
	xor.b64  	%rd3894, %rd3029, %rd3020;
	st.local.u64 	[%rd4+24], %rd3894;
	not.b64 	%rd3030, %rd3017;
	and.b64  	%rd3031, %rd3018, %rd3030;
	xor.b64  	%rd3893, %rd3031, %rd3021;
	st.local.u64 	[%rd4+32], %rd3893;
	ld.local.u64 	%rd3032, [%rd4+40];
	ld.local.u64 	%rd3033, [%rd4+48];
	ld.local.u64 	%rd3034, [%rd4+56];
	ld.local.u64 	%rd3035, [%rd4+64];
	ld.local.u64 	%rd3036, [%rd4+72];
	not.b64 	%rd3037, %rd3033;
	and.b64  	%rd3038, %rd3034, %rd3037;
	xor.b64  	%rd3892, %rd3038, %rd3032;
	st.local.u64 	[%rd4+40], %rd3892;
	not.b64 	%rd3039, %rd3034;
	and.b64  	%rd3040, %rd3035, %rd3039;
	xor.b64  	%rd3891, %rd3040, %rd3033;
	st.local.u64 	[%rd4+48], %rd3891;
	not.b64 	%rd3041, %rd3035;
	and.b64  	%rd3042, %rd3036, %rd3041;
	xor.b64  	%rd3890, %rd3042, %rd3034;
	st.local.u64 	[%rd4+56], %rd3890;
	not.b64 	%rd3043, %rd3036;
	and.b64  	%rd3044, %rd3032, %rd3043;
	xor.b64  	%rd3889, %rd3044, %rd3035;
	st.local.u64 	[%rd4+64], %rd3889;
	not.b64 	%rd3045, %rd3032;
	and.b64  	%rd3046, %rd3033, %rd3045;
	xor.b64  	%rd3888, %rd3046, %rd3036;
	st.local.u64 	[%rd4+72], %rd3888;
	ld.local.u64 	%rd3047, [%rd4+80];
	ld.local.u64 	%rd3048, [%rd4+88];
	ld.local.u64 	%rd3049, [%rd4+96];
	ld.local.u64 	%rd3050, [%rd4+104];
	ld.local.u64 	%rd3051, [%rd4+112];
	not.b64 	%rd3052, %rd3048;
	and.b64  	%rd3053, %rd3049, %rd3052;
	xor.b64  	%rd3887, %rd3053, %rd3047;
	st.local.u64 	[%rd4+80], %rd3887;
	not.b64 	%rd3054, %rd3049;
	and.b64  	%rd3055, %rd3050, %rd3054;
	xor.b64  	%rd3886, %rd3055, %rd3048;
	st.local.u64 	[%rd4+88], %rd3886;
	not.b64 	%rd3056, %rd3050;
	and.b64  	%rd3057, %rd3051, %rd3056;
	xor.b64  	%rd3885, %rd3057, %rd3049;
	st.local.u64 	[%rd4+96], %rd3885;
	not.b64 	%rd3058, %rd3051;
	and.b64  	%rd3059, %rd3047, %rd3058;
	xor.b64  	%rd3884, %rd3059, %rd3050;
	st.local.u64 	[%rd4+104], %rd3884;
	not.b64 	%rd3060, %rd3047;
	and.b64  	%rd3061, %rd3048, %rd3060;
	xor.b64  	%rd3883, %rd3061, %rd3051;
	st.local.u64 	[%rd4+112], %rd3883;
	ld.local.u64 	%rd3062, [%rd4+120];
	ld.local.u64 	%rd3063, [%rd4+128];
	ld.local.u64 	%rd3064, [%rd4+136];
	ld.local.u64 	%rd3065, [%rd4+144];
	ld.local.u64 	%rd3066, [%rd4+152];
	not.b64 	%rd3067, %rd3063;
	and.b64  	%rd3068, %rd3064, %rd3067;
	xor.b64  	%rd3882, %rd3068, %rd3062;
	st.local.u64 	[%rd4+120], %rd3882;
	not.b64 	%rd3069, %rd3064;
	and.b64  	%rd3070, %rd3065, %rd3069;
	xor.b64  	%rd3881, %rd3070, %rd3063;
	st.local.u64 	[%rd4+128], %rd3881;
	not.b64 	%rd3071, %rd3065;
	and.b64  	%rd3072, %rd3066, %rd3071;
	xor.b64  	%rd3913, %rd3072, %rd3064;
	st.local.u64 	[%rd4+136], %rd3913;
	not.b64 	%rd3073, %rd3066;
	and.b64  	%rd3074, %rd3062, %rd3073;
	xor.b64  	%rd3908, %rd3074, %rd3065;
	st.local.u64 	[%rd4+144], %rd3908;
	not.b64 	%rd3075, %rd3062;
	and.b64  	%rd3076, %rd3063, %rd3075;
	xor.b64  	%rd3903, %rd3076, %rd3066;
	st.local.u64 	[%rd4+152], %rd3903;
	ld.local.u64 	%rd3077, [%rd4+160];
	ld.local.u64 	%rd3078, [%rd4+168];
	ld.local.u64 	%rd3079, [%rd4+176];
	ld.local.u64 	%rd3080, [%rd4+184];
	ld.local.u64 	%rd3081, [%rd4+192];
	not.b64 	%rd3082, %rd3078;
	and.b64  	%rd3083, %rd3079, %rd3082;
	xor.b64  	%rd3922, %rd3083, %rd3077;
	st.local.u64 	[%rd4+160], %rd3922;
	not.b64 	%rd3084, %rd3079;
	and.b64  	%rd3085, %rd3080, %rd3084;
	xor.b64  	%rd3917, %rd3085, %rd3078;
	st.local.u64 	[%rd4+168], %rd3917;
	not.b64 	%rd3086, %rd3080;
	and.b64  	%rd3087, %rd3081, %rd3086;
	xor.b64  	%rd3912, %rd3087, %rd3079;
	st.local.u64 	[%rd4+176], %rd3912;
	not.b64 	%rd3088, %rd3081;
	and.b64  	%rd3089, %rd3077, %rd3088;
	xor.b64  	%rd3907, %rd3089, %rd3080;
	st.local.u64 	[%rd4+184], %rd3907;
	not.b64 	%rd3090, %rd3077;
	and.b64  	%rd3091, %rd3078, %rd3090;
	xor.b64  	%rd3902, %rd3091, %rd3081;
	st.local.u64 	[%rd4+192], %rd3902;
	ld.const.u64 	%rd3092, [%rd3901];
	xor.b64  	%rd3093, %rd3023, %rd3092;
	xor.b64  	%rd3897, %rd3093, %rd3017;
	st.local.u64 	[%rd4], %rd3897;
	add.s32 	%r3083, %r3083, 1;
	add.s64 	%rd3901, %rd3901, 8;
	setp.ne.s32 	%p377, %r3083, 24;
	@%p377 bra 	$L__BB4_164;
	add.s64 	%rd3953, %rd3953, 136;
	add.s64 	%rd3952, %rd3952, -136;
	add.s64 	%rd3900, %rd3900, 136;
	setp.gt.u64 	%p378, %rd3952, 135;
	@%p378 bra 	$L__BB4_163;
$L__BB4_166:
	mov.b32 	%r2649, 0;
	st.local.v4.b32 	[%rd3], {%r2649, %r2649, %r2649, %r2649};
	st.local.v4.b32 	[%rd3+16], {%r2649, %r2649, %r2649, %r2649};
	st.local.v4.b32 	[%rd3+32], {%r2649, %r2649, %r2649, %r2649};
	st.local.v4.b32 	[%rd3+48], {%r2649, %r2649, %r2649, %r2649};
	st.local.v4.b32 	[%rd3+64], {%r2649, %r2649, %r2649, %r2649};
	st.local.v4.b32 	[%rd3+80], {%r2649, %r2649, %r2649, %r2649};
	st.local.v4.b32 	[%rd3+96], {%r2649, %r2649, %r2649, %r2649};
	st.local.v4.b32 	[%rd3+112], {%r2649, %r2649, %r2649, %r2649};
	st.local.v2.b32 	[%rd3+128], {%r2649, %r2649};
	setp.eq.s64 	%p379, %rd3952, 0;
	@%p379 bra 	$L__BB4_179;
	and.b64  	%rd615, %rd3952, 15;
	setp.lt.u64 	%p380, %rd3952, 16;
	mov.b64 	%rd3958, 0;
	@%p380 bra 	$L__BB4_170;
	and.b64  	%rd3958, %rd3952, -16;
	add.s64 	%rd3954, %rd3953, 7;
	mov.u64 	%rd3955, %rd3;
	mov.u64 	%rd3956, %rd3958;
$L__BB4_169:
	.pragma "nounroll";
	ld.local.u8 	%r2650, [%rd3954+8];
	ld.local.u8 	%r2651, [%rd3954+7];
	prmt.b32 	%r2652, %r2651, %r2650, 0x3340U;
	ld.local.u8 	%r2653, [%rd3954+6];
	ld.local.u8 	%r2654, [%rd3954+5];
	prmt.b32 	%r2655, %r2654, %r2653, 0x3340U;
	prmt.b32 	%r2656, %r2655, %r2652, 0x5410U;
	ld.local.u8 	%r2657, [%rd3954+4];
	ld.local.u8 	%r2658, [%rd3954+3];
	prmt.b32 	%r2659, %r2658, %r2657, 0x3340U;
	ld.local.u8 	%r2660, [%rd3954+2];
	ld.local.u8 	%r2661, [%rd3954+1];
	prmt.b32 	%r2662, %r2661, %r2660, 0x3340U;
	prmt.b32 	%r2663, %r2662, %r2659, 0x5410U;
	ld.local.u8 	%r2664, [%rd3954];
	ld.local.u8 	%r2665, [%rd3954+-1];
	prmt.b32 	%r2666, %r2665, %r2664, 0x3340U;
	ld.local.u8 	%r2667, [%rd3954+-2];
	ld.local.u8 	%r2668, [%rd3954+-3];
	prmt.b32 	%r2669, %r2668, %r2667, 0x3340U;
	prmt.b32 	%r2670, %r2669, %r2666, 0x5410U;
	ld.local.u8 	%r2671, [%rd3954+-4];
	ld.local.u8 	%r2672, [%rd3954+-5];
	prmt.b32 	%r2673, %r2672, %r2671, 0x3340U;
	ld.local.u8 	%r2674, [%rd3954+-6];
	ld.local.u8 	%r2675, [%rd3954+-7];
	prmt.b32 	%r2676, %r2675, %r2674, 0x3340U;
	prmt.b32 	%r2677, %r2676, %r2673, 0x5410U;
	st.local.v4.b32 	[%rd3955], {%r2677, %r2670, %r2663, %r2656};
	add.s64 	%rd3956, %rd3956, -16;
	add.s64 	%rd3955, %rd3955, 16;
	add.s64 	%rd3954, %rd3954, 16;
	setp.ne.s64 	%p381, %rd3956, 0;
	@%p381 bra 	$L__BB4_169;
$L__BB4_170:
	setp.eq.s64 	%p382, %rd615, 0;
	@%p382 bra 	$L__BB4_179;
	and.b64  	%rd625, %rd3952, 7;
	setp.lt.u64 	%p383, %rd615, 8;
	@%p383 bra 	$L__BB4_173;
	add.s64 	%rd3095, %rd3953, %rd3958;
	ld.local.u8 	%rs263, [%rd3095];
	add.s64 	%rd3096, %rd3, %rd3958;
	st.local.u8 	[%rd3096], %rs263;
	ld.local.u8 	%rs264, [%rd3095+1];
	st.local.u8 	[%rd3096+1], %rs264;
	ld.local.u8 	%rs265, [%rd3095+2];
	st.local.u8 	[%rd3096+2], %rs265;
	ld.local.u8 	%rs266, [%rd3095+3];
	st.local.u8 	[%rd3096+3], %rs266;
	ld.local.u8 	%rs267, [%rd3095+4];
	st.local.u8 	[%rd3096+4], %rs267;
	ld.local.u8 	%rs268, [%rd3095+5];
	st.local.u8 	[%rd3096+5], %rs268;
	ld.local.u8 	%rs269, [%rd3095+6];
	st.local.u8 	[%rd3096+6], %rs269;
	ld.local.u8 	%rs270, [%rd3095+7];
	st.local.u8 	[%rd3096+7], %rs270;
	add.s64 	%rd3958, %rd3958, 8;
$L__BB4_173:
	setp.eq.s64 	%p384, %rd625, 0;
	@%p384 bra 	$L__BB4_179;
	and.b64  	%rd3960, %rd3952, 3;
	setp.lt.u64 	%p385, %rd625, 4;
	@%p385 bra 	$L__BB4_176;
	add.s64 	%rd3097, %rd3953, %rd3958;
	ld.local.u8 	%rs271, [%rd3097];
	add.s64 	%rd3098, %rd3, %rd3958;
	st.local.u8 	[%rd3098], %rs271;
	ld.local.u8 	%rs272, [%rd3097+1];
	st.local.u8 	[%rd3098+1], %rs272;
	ld.local.u8 	%rs273, [%rd3097+2];
	st.local.u8 	[%rd3098+2], %rs273;
	ld.local.u8 	%rs274, [%rd3097+3];
	st.local.u8 	[%rd3098+3], %rs274;
	add.s64 	%rd3958, %rd3958, 4;
$L__BB4_176:
	setp.eq.s64 	%p386, %rd3960, 0;
	@%p386 bra 	$L__BB4_179;
	add.s64 	%rd3962, %rd3, %rd3958;
	add.s64 	%rd3961, %rd3953, %rd3958;
$L__BB4_178:
	.pragma "nounroll";
	ld.local.u8 	%rs275, [%rd3961];
	st.local.u8 	[%rd3962], %rs275;
	add.s64 	%rd3962, %rd3962, 1;
	add.s64 	%rd3961, %rd3961, 1;
	add.s64 	%rd3960, %rd3960, -1;
	setp.ne.s64 	%p387, %rd3960, 0;
	@%p387 bra 	$L__BB4_178;
$L__BB4_179:
	add.s64 	%rd3100, %rd3, %rd3952;
	mov.b16 	%rs276, 31;
	st.local.u8 	[%rd3100], %rs276;
	ld.local.v2.b32 	{%r2679, %r2680}, [%rd3+128];
	bfe.u32 	%r2681, %r2680, 16, 8;
	bfe.u32 	%r2682, %r2680, 8, 8;
	bfe.u32 	%r2683, %r2680, 0, 8;
	bfe.u32 	%r2684, %r2680, 24, 8;
	cvt.u16.u32 	%rs277, %r2684;
	or.b16  	%rs278, %rs277, 128;
	st.local.u8 	[%rd3+135], %rs278;
	ld.local.v4.b32 	{%r2685, %r2686, %r2687, %r2688}, [%rd3];
	bfe.u32 	%r2689, %r2688, 24, 8;
	bfe.u32 	%r2690, %r2688, 16, 8;
	bfe.u32 	%r2691, %r2688, 8, 8;
	bfe.u32 	%r2692, %r2688, 0, 8;
	bfe.u32 	%r2693, %r2687, 0, 8;
	bfe.u32 	%r2694, %r2686, 24, 8;
	bfe.u32 	%r2695, %r2686, 16, 8;
	bfe.u32 	%r2696, %r2686, 8, 8;
	bfe.u32 	%r2697, %r2686, 0, 8;
	ld.local.u32 	%rd3101, [%rd3];
	cvt.u64.u32 	%rd3102, %r2697;
	shl.b64 	%rd3103, %rd3102, 32;
	and.b64  	%rd3104, %rd3103, 1095216660480;
	or.b64  	%rd3105, %rd3104, %rd3101;
	cvt.u64.u32 	%rd3106, %r2696;
	shl.b64 	%rd3107, %rd3106, 40;
	and.b64  	%rd3108, %rd3107, 280375465082880;
	or.b64  	%rd3109, %rd3108, %rd3105;
	cvt.u64.u32 	%rd3110, %r2695;
	shl.b64 	%rd3111, %rd3110, 48;
	and.b64  	%rd3112, %rd3111, 71776119061217280;
	or.b64  	%rd3113, %rd3112, %rd3109;
	cvt.u64.u32 	%rd3114, %r2694;
	shl.b64 	%rd3115, %rd3114, 56;
	or.b64  	%rd3116, %rd3115, %rd3113;
	xor.b64  	%rd3988, %rd3897, %rd3116;
	cvt.u64.u32 	%rd3117, %r2693;
	and.b64  	%rd3118, %rd3117, 255;
	bfe.u32 	%r2698, %r2687, 8, 8;
	mul.wide.u32 	%rd3119, %r2698, 256;
	or.b64  	%rd3120, %rd3119, %rd3118;
	bfe.u32 	%r2699, %r2687, 16, 8;
	mul.wide.u32 	%rd3121, %r2699, 65536;
	or.b64  	%rd3122, %rd3121, %rd3120;
	bfe.u32 	%r2700, %r2687, 24, 8;
	mul.wide.u32 	%rd3123, %r2700, 16777216;
	or.b64  	%rd3124, %rd3123, %rd3122;
	cvt.u64.u32 	%rd3125, %r2692;
	shl.b64 	%rd3126, %rd3125, 32;
	and.b64  	%rd3127, %rd3126, 1095216660480;
	or.b64  	%rd3128, %rd3127, %rd3124;
	cvt.u64.u32 	%rd3129, %r2691;
	shl.b64 	%rd3130, %rd3129, 40;
	and.b64  	%rd3131, %rd3130, 280375465082880;
	or.b64  	%rd3132, %rd3131, %rd3128;
	cvt.u64.u32 	%rd3133, %r2690;
	shl.b64 	%rd3134, %rd3133, 48;
	and.b64  	%rd3135, %rd3134, 71776119061217280;
	or.b64  	%rd3136, %rd3135, %rd3132;
	cvt.u64.u32 	%rd3137, %r2689;
	shl.b64 	%rd3138, %rd3137, 56;
	or.b64  	%rd3139, %rd3138, %rd3136;
	xor.b64  	%rd3983, %rd3896, %rd3139;
	ld.local.v4.b32 	{%r2701, %r2702, %r2703, %r2704}, [%rd3+16];
	bfe.u32 	%r2705, %r2704, 24, 8;
	bfe.u32 	%r2706, %r2704, 16, 8;
	bfe.u32 	%r2707, %r2704, 8, 8;
	bfe.u32 	%r2708, %r2704, 0, 8;
	bfe.u32 	%r2709, %r2703, 0, 8;
	bfe.u32 	%r2710, %r2702, 24, 8;
	bfe.u32 	%r2711, %r2702, 16, 8;
	bfe.u32 	%r2712, %r2702, 8, 8;
	bfe.u32 	%r2713, %r2702, 0, 8;
	ld.local.u32 	%rd3140, [%rd3+16];
	cvt.u64.u32 	%rd3141, %r2713;
	shl.b64 	%rd3142, %rd3141, 32;
	and.b64  	%rd3143, %rd3142, 1095216660480;
	or.b64  	%rd3144, %rd3143, %rd3140;
	cvt.u64.u32 	%rd3145, %r2712;
	shl.b64 	%rd3146, %rd3145, 40;
	and.b64  	%rd3147, %rd3146, 280375465082880;
	or.b64  	%rd3148, %rd3147, %rd3144;
	cvt.u64.u32 	%rd3149, %r2711;
	shl.b64 	%rd3150, %rd3149, 48;
	and.b64  	%rd3151, %rd3150, 71776119061217280;
	or.b64  	%rd3152, %rd3151, %rd3148;
	cvt.u64.u32 	%rd3153, %r2710;
	shl.b64 	%rd3154, %rd3153, 56;
	or.b64  	%rd3155, %rd3154, %rd3152;
	xor.b64  	%rd3978, %rd3895, %rd3155;
	cvt.u64.u32 	%rd3156, %r2709;
	and.b64  	%rd3157, %rd3156, 255;
	bfe.u32 	%r2714, %r2703, 8, 8;
	mul.wide.u32 	%rd3158, %r2714, 256;
	or.b64  	%rd3159, %rd3158, %rd3157;
	bfe.u32 	%r2715, %r2703, 16, 8;
	mul.wide.u32 	%rd3160, %r2715, 65536;
	or.b64  	%rd3161, %rd3160, %rd3159;
	bfe.u32 	%r2716, %r2703, 24, 8;
	mul.wide.u32 	%rd3162, %r2716, 16777216;
	or.b64  	%rd3163, %rd3162, %rd3161;
	cvt.u64.u32 	%rd3164, %r2708;
	shl.b64 	%rd3165, %rd3164, 32;
	and.b64  	%rd3166, %rd3165, 1095216660480;
	or.b64  	%rd3167, %rd3166, %rd3163;
	cvt.u64.u32 	%rd3168, %r2707;
	shl.b64 	%rd3169, %rd3168, 40;
	and.b64  	%rd3170, %rd3169, 280375465082880;
	or.b64  	%rd3171, %rd3170, %rd3167;
	cvt.u64.u32 	%rd3172, %r2706;
	shl.b64 	%rd3173, %rd3172, 48;
	and.b64  	%rd3174, %rd3173, 71776119061217280;
	or.b64  	%rd3175, %rd3174, %rd3171;
	cvt.u64.u32 	%rd3176, %r2705;
	shl.b64 	%rd3177, %rd3176, 56;
	or.b64  	%rd3178, %rd3177, %rd3175;
	xor.b64  	%rd3973, %rd3894, %rd3178;
	ld.local.v4.b32 	{%r2717, %r2718, %r2719, %r2720}, [%rd3+32];
	bfe.u32 	%r2721, %r2720, 24, 8;
	bfe.u32 	%r2722, %r2720, 16, 8;
	bfe.u32 	%r2723, %r2720, 8, 8;
	bfe.u32 	%r2724, %r2720, 0, 8;
	bfe.u32 	%r2725, %r2719, 0, 8;
	bfe.u32 	%r2726, %r2718, 24, 8;
	bfe.u32 	%r2727, %r2718, 16, 8;
	bfe.u32 	%r2728, %r2718, 8, 8;
	bfe.u32 	%r2729, %r2718, 0, 8;
	ld.local.u32 	%rd3179, [%rd3+32];
	cvt.u64.u32 	%rd3180, %r2729;
	shl.b64 	%rd3181, %rd3180, 32;
	and.b64  	%rd3182, %rd3181, 1095216660480;
	or.b64  	%rd3183, %rd3182, %rd3179;
	cvt.u64.u32 	%rd3184, %r2728;
	shl.b64 	%rd3185, %rd3184, 40;
	and.b64  	%rd3186, %rd3185, 280375465082880;
	or.b64  	%rd3187, %rd3186, %rd3183;
	cvt.u64.u32 	%rd3188, %r2727;
	shl.b64 	%rd3189, %rd3188, 48;
	and.b64  	%rd3190, %rd3189, 71776119061217280;
	or.b64  	%rd3191, %rd3190, %rd3187;
	cvt.u64.u32 	%rd3192, %r2726;
	shl.b64 	%rd3193, %rd3192, 56;
	or.b64  	%rd3194, %rd3193, %rd3191;
	xor.b64  	%rd3968, %rd3893, %rd3194;
	cvt.u64.u32 	%rd3195, %r2725;
	and.b64  	%rd3196, %rd3195, 255;
	bfe.u32 	%r2730, %r2719, 8, 8;
	mul.wide.u32 	%rd3197, %r2730, 256;
	or.b64  	%rd3198, %rd3197, %rd3196;
	bfe.u32 	%r2731, %r2719, 16, 8;
	mul.wide.u32 	%rd3199, %r2731, 65536;
	or.b64  	%rd3200, %rd3199, %rd3198;
	bfe.u32 	%r2732, %r2719, 24, 8;
	mul.wide.u32 	%rd3201, %r2732, 16777216;
	or.b64  	%rd3202, %rd3201, %rd3200;
	cvt.u64.u32 	%rd3203, %r2724;
	shl.b64 	%rd3204, %rd3203, 32;
	and.b64  	%rd3205, %rd3204, 1095216660480;
	or.b64  	%rd3206, %rd3205, %rd3202;
	cvt.u64.u32 	%rd3207, %r2723;
	shl.b64 	%rd3208, %rd3207, 40;
	and.b64  	%rd3209, %rd3208, 280375465082880;
	or.b64  	%rd3210, %rd3209, %rd3206;
	cvt.u64.u32 	%rd3211, %r2722;
	shl.b64 	%rd3212, %rd3211, 48;
	and.b64  	%rd3213, %rd3212, 71776119061217280;
	or.b64  	%rd3214, %rd3213, %rd3210;
	cvt.u64.u32 	%rd3215, %r2721;
	shl.b64 	%rd3216, %rd3215, 56;
	or.b64  	%rd3217, %rd3216, %rd3214;
	xor.b64  	%rd3987, %rd3892, %rd3217;
	ld.local.v4.b32 	{%r2733, %r2734, %r2735, %r2736}, [%rd3+48];
	bfe.u32 	%r2737, %r2736, 24, 8;
	bfe.u32 	%r2738, %r2736, 16, 8;
	bfe.u32 	%r2739, %r2736, 8, 8;
	bfe.u32 	%r2740, %r2736, 0, 8;
	bfe.u32 	%r2741, %r2735, 0, 8;
	bfe.u32 	%r2742, %r2734, 24, 8;
	bfe.u32 	%r2743, %r2734, 16, 8;
	bfe.u32 	%r2744, %r2734, 8, 8;
	bfe.u32 	%r2745, %r2734, 0, 8;
	ld.local.u32 	%rd3218, [%rd3+48];
	cvt.u64.u32 	%rd3219, %r2745;
	shl.b64 	%rd3220, %rd3219, 32;
	and.b64  	%rd3221, %rd3220, 1095216660480;
	or.b64  	%rd3222, %rd3221, %rd3218;
	cvt.u64.u32 	%rd3223, %r2744;
	shl.b64 	%rd3224, %rd3223, 40;
	and.b64  	%rd3225, %rd3224, 280375465082880;
	or.b64  	%rd3226, %rd3225, %rd3222;
	cvt.u64.u32 	%rd3227, %r2743;
	shl.b64 	%rd3228, %rd3227, 48;
	and.b64  	%rd3229, %rd3228, 71776119061217280;
	or.b64  	%rd3230, %rd3229, %rd3226;
	cvt.u64.u32 	%rd3231, %r2742;
	shl.b64 	%rd3232, %rd3231, 56;
	or.b64  	%rd3233, %rd3232, %rd3230;
	xor.b64  	%rd3982, %rd3891, %rd3233;
	cvt.u64.u32 	%rd3234, %r2741;
	and.b64  	%rd3235, %rd3234, 255;
	bfe.u32 	%r2746, %r2735, 8, 8;
	mul.wide.u32 	%rd3236, %r2746, 256;
	or.b64  	%rd3237, %rd3236, %rd3235;
	bfe.u32 	%r2747, %r2735, 16, 8;
	mul.wide.u32 	%rd3238, %r2747, 65536;
	or.b64  	%rd3239, %rd3238, %rd3237;
	bfe.u32 	%r2748, %r2735, 24, 8;
	mul.wide.u32 	%rd3240, %r2748, 16777216;
	or.b64  	%rd3241, %rd3240, %rd3239;
	cvt.u64.u32 	%rd3242, %r2740;
	shl.b64 	%rd3243, %rd3242, 32;
	and.b64  	%rd3244, %rd3243, 1095216660480;
	or.b64  	%rd3245, %rd3244, %rd3241;
	cvt.u64.u32 	%rd3246, %r2739;
	shl.b64 	%rd3247, %rd3246, 40;
	and.b64  	%rd3248, %rd3247, 280375465082880;
	or.b64  	%rd3249, %rd3248, %rd3245;
	cvt.u64.u32 	%rd3250, %r2738;
	shl.b64 	%rd3251, %rd3250, 48;
	and.b64  	%rd3252, %rd3251, 71776119061217280;
	or.b64  	%rd3253, %rd3252, %rd3249;
	cvt.u64.u32 	%rd3254, %r2737;
	shl.b64 	%rd3255, %rd3254, 56;
	or.b64  	%rd3256, %rd3255, %rd3253;
	xor.b64  	%rd3977, %rd3890, %rd3256;
	ld.local.v4.b32 	{%r2749, %r2750, %r2751, %r2752}, [%rd3+64];
	bfe.u32 	%r2753, %r2752, 24, 8;
	bfe.u32 	%r2754, %r2752, 16, 8;
	bfe.u32 	%r2755, %r2752, 8, 8;
	bfe.u32 	%r2756, %r2752, 0, 8;
	bfe.u32 	%r2757, %r2751, 0, 8;
	bfe.u32 	%r2758, %r2750, 24, 8;
	bfe.u32 	%r2759, %r2750, 16, 8;
	bfe.u32 	%r2760, %r2750, 8, 8;
	bfe.u32 	%r2761, %r2750, 0, 8;
	ld.local.u32 	%rd3257, [%rd3+64];
	cvt.u64.u32 	%rd3258, %r2761;
	shl.b64 	%rd3259, %rd3258, 32;
	and.b64  	%rd3260, %rd3259, 1095216660480;
	or.b64  	%rd3261, %rd3260, %rd3257;
	cvt.u64.u32 	%rd3262, %r2760;
	shl.b64 	%rd3263, %rd3262, 40;
	and.b64  	%rd3264, %rd3263, 280375465082880;
	or.b64  	%rd3265, %rd3264, %rd3261;
	cvt.u64.u32 	%rd3266, %r2759;
	shl.b64 	%rd3267, %rd3266, 48;
	and.b64  	%rd3268, %rd3267, 71776119061217280;
	or.b64  	%rd3269, %rd3268, %rd3265;
	cvt.u64.u32 	%rd3270, %r2758;
	shl.b64 	%rd3271, %rd3270, 56;
	or.b64  	%rd3272, %rd3271, %rd3269;
	xor.b64  	%rd3972, %rd3889, %rd3272;
	cvt.u64.u32 	%rd3273, %r2757;
	and.b64  	%rd3274, %rd3273, 255;
	bfe.u32 	%r2762, %r2751, 8, 8;
	mul.wide.u32 	%rd3275, %r2762, 256;
	or.b64  	%rd3276, %rd3275, %rd3274;
	bfe.u32 	%r2763, %r2751, 16, 8;
	mul.wide.u32 	%rd3277, %r2763, 65536;
	or.b64  	%rd3278, %rd3277, %rd3276;
	bfe.u32 	%r2764, %r2751, 24, 8;
	mul.wide.u32 	%rd3279, %r2764, 16777216;
	or.b64  	%rd3280, %rd3279, %rd3278;
	cvt.u64.u32 	%rd3281, %r2756;
	shl.b64 	%rd3282, %rd3281, 32;
	and.b64  	%rd3283, %rd3282, 1095216660480;
	or.b64  	%rd3284, %rd3283, %rd3280;
	cvt.u64.u32 	%rd3285, %r2755;
	shl.b64 	%rd3286, %rd3285, 40;
	and.b64  	%rd3287, %rd3286, 280375465082880;
	or.b64  	%rd3288, %rd3287, %rd3284;
	cvt.u64.u32 	%rd3289, %r2754;
	shl.b64 	%rd3290, %rd3289, 48;
	and.b64  	%rd3291, %rd3290, 71776119061217280;
	or.b64  	%rd3292, %rd3291, %rd3288;
	cvt.u64.u32 	%rd3293, %r2753;
	shl.b64 	%rd3294, %rd3293, 56;
	or.b64  	%rd3295, %rd3294, %rd3292;
	xor.b64  	%rd3967, %rd3888, %rd3295;
	ld.local.v4.b32 	{%r2765, %r2766, %r2767, %r2768}, [%rd3+80];
	bfe.u32 	%r2769, %r2768, 24, 8;
	bfe.u32 	%r2770, %r2768, 16, 8;
	bfe.u32 	%r2771, %r2768, 8, 8;
	bfe.u32 	%r2772, %r2768, 0, 8;
	bfe.u32 	%r2773, %r2767, 0, 8;
	bfe.u32 	%r2774, %r2766, 24, 8;
	bfe.u32 	%r2775, %r2766, 16, 8;
	bfe.u32 	%r2776, %r2766, 8, 8;
	bfe.u32 	%r2777, %r2766, 0, 8;
	ld.local.u32 	%rd3296, [%rd3+80];
	cvt.u64.u32 	%rd3297, %r2777;
	shl.b64 	%rd3298, %rd3297, 32;
	and.b64  	%rd3299, %rd3298, 1095216660480;
	or.b64  	%rd3300, %rd3299, %rd3296;
	cvt.u64.u32 	%rd3301, %r2776;
	shl.b64 	%rd3302, %rd3301, 40;
	and.b64  	%rd3303, %rd3302, 280375465082880;
	or.b64  	%rd3304, %rd3303, %rd3300;
	cvt.u64.u32 	%rd3305, %r2775;
	shl.b64 	%rd3306, %rd3305, 48;
	and.b64  	%rd3307, %rd3306, 71776119061217280;
	or.b64  	%rd3308, %rd3307, %rd3304;
	cvt.u64.u32 	%rd3309, %r2774;
	shl.b64 	%rd3310, %rd3309, 56;
	or.b64  	%rd3311, %rd3310, %rd3308;
	xor.b64  	%rd3986, %rd3887, %rd3311;
	cvt.u64.u32 	%rd3312, %r2773;
	and.b64  	%rd3313, %rd3312, 255;
	bfe.u32 	%r2778, %r2767, 8, 8;
	mul.wide.u32 	%rd3314, %r2778, 256;
	or.b64  	%rd3315, %rd3314, %rd3313;
	bfe.u32 	%r2779, %r2767, 16, 8;
	mul.wide.u32 	%rd3316, %r2779, 65536;
	or.b64  	%rd3317, %rd3316, %rd3315;
	bfe.u32 	%r2780, %r2767, 24, 8;
	mul.wide.u32 	%rd3318, %r2780, 16777216;
	or.b64  	%rd3319, %rd3318, %rd3317;
	cvt.u64.u32 	%rd3320, %r2772;
	shl.b64 	%rd3321, %rd3320, 32;
	and.b64  	%rd3322, %rd3321, 1095216660480;
	or.b64  	%rd3323, %rd3322, %rd3319;
	cvt.u64.u32 	%rd3324, %r2771;
	shl.b64 	%rd3325, %rd3324, 40;
	and.b64  	%rd3326, %rd3325, 280375465082880;
	or.b64  	%rd3327, %rd3326, %rd3323;
	cvt.u64.u32 	%rd3328, %r2770;
	shl.b64 	%rd3329, %rd3328, 48;
	and.b64  	%rd3330, %rd3329, 71776119061217280;
	or.b64  	%rd3331, %rd3330, %rd3327;
	cvt.u64.u32 	%rd3332, %r2769;
	shl.b64 	%rd3333, %rd3332, 56;
	or.b64  	%rd3334, %rd3333, %rd3331;
	xor.b64  	%rd3981, %rd3886, %rd3334;
	ld.local.v4.b32 	{%r2781, %r2782, %r2783, %r2784}, [%rd3+96];
	bfe.u32 	%r2785, %r2784, 24, 8;
	bfe.u32 	%r2786, %r2784, 16, 8;
	bfe.u32 	%r2787, %r2784, 8, 8;
	bfe.u32 	%r2788, %r2784, 0, 8;
	bfe.u32 	%r2789, %r2783, 0, 8;
	bfe.u32 	%r2790, %r2782, 24, 8;
	bfe.u32 	%r2791, %r2782, 16, 8;
	bfe.u32 	%r2792, %r2782, 8, 8;
	bfe.u32 	%r2793, %r2782, 0, 8;
	ld.local.u32 	%rd3335, [%rd3+96];
	cvt.u64.u32 	%rd3336, %r2793;
	shl.b64 	%rd3337, %rd3336, 32;
	and.b64  	%rd3338, %rd3337, 1095216660480;
	or.b64  	%rd3339, %rd3338, %rd3335;
	cvt.u64.u32 	%rd3340, %r2792;
	shl.b64 	%rd3341, %rd3340, 40;
	and.b64  	%rd3342, %rd3341, 280375465082880;
	or.b64  	%rd3343, %rd3342, %rd3339;
	cvt.u64.u32 	%rd3344, %r2791;
	shl.b64 	%rd3345, %rd3344, 48;
	and.b64  	%rd3346, %rd3345, 71776119061217280;
	or.b64  	%rd3347, %rd3346, %rd3343;
	cvt.u64.u32 	%rd3348, %r2790;
	shl.b64 	%rd3349, %rd3348, 56;
	or.b64  	%rd3350, %rd3349, %rd3347;
	xor.b64  	%rd3976, %rd3885, %rd3350;
	cvt.u64.u32 	%rd3351, %r2789;
	and.b64  	%rd3352, %rd3351, 255;
	bfe.u32 	%r2794, %r2783, 8, 8;
	mul.wide.u32 	%rd3353, %r2794, 256;
	or.b64  	%rd3354, %rd3353, %rd3352;
	bfe.u32 	%r2795, %r2783, 16, 8;
	mul.wide.u32 	%rd3355, %r2795, 65536;
	or.b64  	%rd3356, %rd3355, %rd3354;
	bfe.u32 	%r2796, %r2783, 24, 8;
	mul.wide.u32 	%rd3357, %r2796, 16777216;
	or.b64  	%rd3358, %rd3357, %rd3356;
	cvt.u64.u32 	%rd3359, %r2788;
	shl.b64 	%rd3360, %rd3359, 32;
	and.b64  	%rd3361, %rd3360, 1095216660480;
	or.b64  	%rd3362, %rd3361, %rd3358;
	cvt.u64.u32 	%rd3363, %r2787;
	shl.b64 	%rd3364, %rd3363, 40;
	and.b64  	%rd3365, %rd3364, 280375465082880;
	or.b64  	%rd3366, %rd3365, %rd3362;
	cvt.u64.u32 	%rd3367, %r2786;
	shl.b64 	%rd3368, %rd3367, 48;
	and.b64  	%rd3369, %rd3368, 71776119061217280;
	or.b64  	%rd3370, %rd3369, %rd3366;
	cvt.u64.u32 	%rd3371, %r2785;
	shl.b64 	%rd3372, %rd3371, 56;
	or.b64  	%rd3373, %rd3372, %rd3370;
	xor.b64  	%rd3971, %rd3884, %rd3373;
	ld.local.v4.b32 	{%r2797, %r2798, %r2799, %r2800}, [%rd3+112];
	bfe.u32 	%r2801, %r2800, 24, 8;
	bfe.u32 	%r2802, %r2800, 16, 8;
	bfe.u32 	%r2803, %r2800, 8, 8;
	bfe.u32 	%r2804, %r2800, 0, 8;
	bfe.u32 	%r2805, %r2799, 0, 8;
	bfe.u32 	%r2806, %r2798, 24, 8;
	bfe.u32 	%r2807, %r2798, 16, 8;
	bfe.u32 	%r2808, %r2798, 8, 8;
	bfe.u32 	%r2809, %r2798, 0, 8;
	ld.local.u32 	%rd3374, [%rd3+112];
	cvt.u64.u32 	%rd3375, %r2809;
	shl.b64 	%rd3376, %rd3375, 32;
	and.b64  	%rd3377, %rd3376, 1095216660480;
	or.b64  	%rd3378, %rd3377, %rd3374;
	cvt.u64.u32 	%rd3379, %r2808;
	shl.b64 	%rd3380, %rd3379, 40;
	and.b64  	%rd3381, %rd3380, 280375465082880;
	or.b64  	%rd3382, %rd3381, %rd3378;
	cvt.u64.u32 	%rd3383, %r2807;
	shl.b64 	%rd3384, %rd3383, 48;
	and.b64  	%rd3385, %rd3384, 71776119061217280;
	or.b64  	%rd3386, %rd3385, %rd3382;
	cvt.u64.u32 	%rd3387, %r2806;
	shl.b64 	%rd3388, %rd3387, 56;
	or.b64  	%rd3389, %rd3388, %rd3386;
	xor.b64  	%rd3966, %rd3883, %rd3389;
	cvt.u64.u32 	%rd3390, %r2805;
	and.b64  	%rd3391, %rd3390, 255;
	bfe.u32 	%r2810, %r2799, 8, 8;
	mul.wide.u32 	%rd3392, %r2810, 256;
	or.b64  	%rd3393, %rd3392, %rd3391;
	bfe.u32 	%r2811, %r2799, 16, 8;
	mul.wide.u32 	%rd3394, %r2811, 65536;
	or.b64  	%rd3395, %rd3394, %rd3393;
	bfe.u32 	%r2812, %r2799, 24, 8;
	mul.wide.u32 	%rd3396, %r2812, 16777216;
	or.b64  	%rd3397, %rd3396, %rd3395;
	cvt.u64.u32 	%rd3398, %r2804;
	shl.b64 	%rd3399, %rd3398, 32;
	and.b64  	%rd3400, %rd3399, 1095216660480;
	or.b64  	%rd3401, %rd3400, %rd3397;
	cvt.u64.u32 	%rd3402, %r2803;
	shl.b64 	%rd3403, %rd3402, 40;
	and.b64  	%rd3404, %rd3403, 280375465082880;
	or.b64  	%rd3405, %rd3404, %rd3401;
	cvt.u64.u32 	%rd3406, %r2802;
	shl.b64 	%rd3407, %rd3406, 48;
	and.b64  	%rd3408, %rd3407, 71776119061217280;
	or.b64  	%rd3409, %rd3408, %rd3405;
	cvt.u64.u32 	%rd3410, %r2801;
	shl.b64 	%rd3411, %rd3410, 56;
	or.b64  	%rd3412, %rd3411, %rd3409;
	xor.b64  	%rd3985, %rd3882, %rd3412;
	ld.local.u32 	%rd3413, [%rd3+128];
	cvt.u64.u32 	%rd3414, %r2683;
	shl.b64 	%rd3415, %rd3414, 32;
	and.b64  	%rd3416, %rd3415, 1095216660480;
	or.b64  	%rd3417, %rd3416, %rd3413;
	cvt.u64.u32 	%rd3418, %r2682;
	shl.b64 	%rd3419, %rd3418, 40;
	and.b64  	%rd3420, %rd3419, 280375465082880;
	or.b64  	%rd3421, %rd3420, %rd3417;
	cvt.u64.u32 	%rd3422, %r2681;
	shl.b64 	%rd3423, %rd3422, 48;
	and.b64  	%rd3424, %rd3423, 71776119061217280;
	or.b64  	%rd3425, %rd3424, %rd3421;
	cvt.u64.u32 	%rd3426, %r2684;
	shl.b64 	%rd3427, %rd3426, 56;
	or.b64  	%rd3428, %rd3427, %rd3425;
	or.b64  	%rd3429, %rd3428, -9223372036854775808;
	xor.b64  	%rd3980, %rd3881, %rd3429;
	ld.const.u32 	%r2813, [d_keccak_piln];
	ld.const.u32 	%r2814, [d_keccak_rotc];
	ld.const.u32 	%r2815, [d_keccak_piln+4];
	ld.const.u32 	%r2816, [d_keccak_rotc+4];
	ld.const.u32 	%r2817, [d_keccak_piln+8];
	ld.const.u32 	%r2818, [d_keccak_rotc+8];
	ld.const.u32 	%r2819, [d_keccak_piln+12];
	ld.const.u32 	%r2820, [d_keccak_rotc+12];
	ld.const.u32 	%r2821, [d_keccak_piln+16];
	ld.const.u32 	%r2822, [d_keccak_rotc+16];
	ld.const.u32 	%r2823, [d_keccak_piln+20];
	ld.const.u32 	%r2824, [d_keccak_rotc+20];
	ld.const.u32 	%r2825, [d_keccak_piln+24];
	ld.const.u32 	%r2826, [d_keccak_rotc+24];
	ld.const.u32 	%r2827, [d_keccak_piln+28];
	ld.const.u32 	%r2828, [d_keccak_rotc+28];
	ld.const.u32 	%r2829, [d_keccak_piln+32];
	ld.const.u32 	%r2830, [d_keccak_rotc+32];
	ld.const.u32 	%r2831, [d_keccak_piln+36];
	ld.const.u32 	%r2832, [d_keccak_rotc+36];
	ld.const.u32 	%r2833, [d_keccak_piln+40];
	ld.const.u32 	%r2834, [d_keccak_rotc+40];
	ld.const.u32 	%r2835, [d_keccak_piln+44];
	ld.const.u32 	%r2836, [d_keccak_rotc+44];
	ld.const.u32 	%r2837, [d_keccak_piln+48];
	ld.const.u32 	%r2838, [d_keccak_rotc+48];
	ld.const.u32 	%r2839, [d_keccak_piln+52];
	ld.const.u32 	%r2840, [d_keccak_rotc+52];
	ld.const.u32 	%r2841, [d_keccak_piln+56];
	ld.const.u32 	%r2842, [d_keccak_rotc+56];
	ld.const.u32 	%r2843, [d_keccak_piln+60];
	ld.const.u32 	%r2844, [d_keccak_rotc+60];
	ld.const.u32 	%r2845, [d_keccak_piln+64];
	ld.const.u32 	%r2846, [d_keccak_rotc+64];
	ld.const.u32 	%r2847, [d_keccak_piln+68];
	ld.const.u32 	%r2848, [d_keccak_rotc+68];
	ld.const.u32 	%r2849, [d_keccak_piln+72];
	ld.const.u32 	%r2850, [d_keccak_rotc+72];
	ld.const.u32 	%r2851, [d_keccak_piln+76];
	ld.const.u32 	%r2852, [d_keccak_rotc+76];
	ld.const.u32 	%r2853, [d_keccak_piln+80];
	ld.const.u32 	%r2854, [d_keccak_rotc+80];
	ld.const.u32 	%r2855, [d_keccak_piln+84];
	ld.const.u32 	%r2856, [d_keccak_rotc+84];
	ld.const.u32 	%r2857, [d_keccak_piln+88];
	ld.const.u32 	%r2858, [d_keccak_rotc+88];
	ld.const.u32 	%r2859, [d_keccak_piln+92];
	ld.const.u32 	%r2860, [d_keccak_rotc+92];
	mul.wide.s32 	%rd3430, %r2813, 8;
	add.s64 	%rd656, %rd4, %rd3430;
	cvt.u64.u32 	%rd657, %r2814;
	sub.s32 	%r2861, 64, %r2814;
	cvt.u64.u32 	%rd658, %r2861;
	mul.wide.s32 	%rd3431, %r2815, 8;
	add.s64 	%rd659, %rd4, %rd3431;
	cvt.u64.u32 	%rd660, %r2816;
	sub.s32 	%r2862, 64, %r2816;
	cvt.u64.u32 	%rd661, %r2862;
	mul.wide.s32 	%rd3432, %r2817, 8;
	add.s64 	%rd662, %rd4, %rd3432;
	cvt.u64.u32 	%rd663, %r2818;
	sub.s32 	%r2863, 64, %r2818;
	cvt.u64.u32 	%rd664, %r2863;
	mul.wide.s32 	%rd3433, %r2819, 8;
	add.s64 	%rd665, %rd4, %rd3433;
	cvt.u64.u32 	%rd666, %r2820;
	sub.s32 	%r2864, 64, %r2820;
	cvt.u64.u32 	%rd667, %r2864;
	mul.wide.s32 	%rd3434, %r2821, 8;
	add.s64 	%rd668, %rd4, %rd3434;
	cvt.u64.u32 	%rd669, %r2822;
	sub.s32 	%r2865, 64, %r2822;
	cvt.u64.u32 	%rd670, %r2865;
	mul.wide.s32 	%rd3435, %r2823, 8;
	add.s64 	%rd671, %rd4, %rd3435;
	cvt.u64.u32 	%rd672, %r2824;
	sub.s32 	%r2866, 64, %r2824;
	cvt.u64.u32 	%rd673, %r2866;
	mul.wide.s32 	%rd3436, %r2825, 8;
	add.s64 	%rd674, %rd4, %rd3436;
	cvt.u64.u32 	%rd675, %r2826;
	sub.s32 	%r2867, 64, %r2826;
	cvt.u64.u32 	%rd676, %r2867;
	mul.wide.s32 	%rd3437, %r2827, 8;
	add.s64 	%rd677, %rd4, %rd3437;
	cvt.u64.u32 	%rd678, %r2828;
	sub.s32 	%r2868, 64, %r2828;
	cvt.u64.u32 	%rd679, %r2868;
	mul.wide.s32 	%rd3438, %r2829, 8;
	add.s64 	%rd680, %rd4, %rd3438;
	cvt.u64.u32 	%rd681, %r2830;
	sub.s32 	%r2869, 64, %r2830;
	cvt.u64.u32 	%rd682, %r2869;
	mul.wide.s32 	%rd3439, %r2831, 8;
	add.s64 	%rd683, %rd4, %rd3439;
	cvt.u64.u32 	%rd684, %r2832;
	sub.s32 	%r2870, 64, %r2832;
	cvt.u64.u32 	%rd685, %r2870;
	mul.wide.s32 	%rd3440, %r2833, 8;
	add.s64 	%rd686, %rd4, %rd3440;
	cvt.u64.u32 	%rd687, %r2834;
	sub.s32 	%r2871, 64, %r2834;
	cvt.u64.u32 	%rd688, %r2871;
	mul.wide.s32 	%rd3441, %r2835, 8;
	add.s64 	%rd689, %rd4, %rd3441;
	cvt.u64.u32 	%rd690, %r2836;
	sub.s32 	%r2872, 64, %r2836;
	cvt.u64.u32 	%rd691, %r2872;
	mul.wide.s32 	%rd3442, %r2837, 8;
	add.s64 	%rd692, %rd4, %rd3442;
	cvt.u64.u32 	%rd693, %r2838;
	sub.s32 	%r2873, 64, %r2838;
	cvt.u64.u32 	%rd694, %r2873;
	mul.wide.s32 	%rd3443, %r2839, 8;
	add.s64 	%rd695, %rd4, %rd3443;
	cvt.u64.u32 	%rd696, %r2840;
	sub.s32 	%r2874, 64, %r2840;
	cvt.u64.u32 	%rd697, %r2874;
	mul.wide.s32 	%rd3444, %r2841, 8;
	add.s64 	%rd698, %rd4, %rd3444;
	cvt.u64.u32 	%rd699, %r2842;
	sub.s32 	%r2875, 64, %r2842;
	cvt.u64.u32 	%rd700, %r2875;
	mul.wide.s32 	%rd3445, %r2843, 8;
	add.s64 	%rd701, %rd4, %rd3445;
	cvt.u64.u32 	%rd702, %r2844;
	sub.s32 	%r2876, 64, %r2844;
	cvt.u64.u32 	%rd703, %r2876;
	mul.wide.s32 	%rd3446, %r2845, 8;
	add.s64 	%rd704, %rd4, %rd3446;
	cvt.u64.u32 	%rd705, %r2846;
	sub.s32 	%r2877, 64, %r2846;
	cvt.u64.u32 	%rd706, %r2877;
	mul.wide.s32 	%rd3447, %r2847, 8;
	add.s64 	%rd707, %rd4, %rd3447;
	cvt.u64.u32 	%rd708, %r2848;
	sub.s32 	%r2878, 64, %r2848;
	cvt.u64.u32 	%rd709, %r2878;
	mul.wide.s32 	%rd3448, %r2849, 8;
	add.s64 	%rd710, %rd4, %rd3448;
	cvt.u64.u32 	%rd711, %r2850;
	sub.s32 	%r2879, 64, %r2850;
	cvt.u64.u32 	%rd712, %r2879;
	mul.wide.s32 	%rd3449, %r2851, 8;
	add.s64 	%rd713, %rd4, %rd3449;
	cvt.u64.u32 	%rd714, %r2852;
	sub.s32 	%r2880, 64, %r2852;
	cvt.u64.u32 	%rd715, %r2880;
	mul.wide.s32 	%rd3450, %r2853, 8;
	add.s64 	%rd716, %rd4, %rd3450;
	cvt.u64.u32 	%rd717, %r2854;
	sub.s32 	%r2881, 64, %r2854;
	cvt.u64.u32 	%rd718, %r2881;
	mul.wide.s32 	%rd3451, %r2855, 8;
	add.s64 	%rd719, %rd4, %rd3451;
	cvt.u64.u32 	%rd720, %r2856;
	sub.s32 	%r2882, 64, %r2856;
	cvt.u64.u32 	%rd721, %r2882;
	mul.wide.s32 	%rd3452, %r2857, 8;
	add.s64 	%rd722, %rd4, %rd3452;
	cvt.u64.u32 	%rd723, %r2858;
	sub.s32 	%r2883, 64, %r2858;
	cvt.u64.u32 	%rd724, %r2883;
	mul.wide.s32 	%rd3453, %r2859, 8;
	add.s64 	%rd725, %rd4, %rd3453;
	cvt.u64.u32 	%rd726, %r2860;
	sub.s32 	%r2884, 64, %r2860;
	cvt.u64.u32 	%rd727, %r2884;
	mov.b32 	%r3084, 0;
	mov.u64 	%rd3963, d_keccak_rc;
$L__BB4_180:
	xor.b64  	%rd3454, %rd3987, %rd3988;
	xor.b64  	%rd3455, %rd3454, %rd3986;
	xor.b64  	%rd3456, %rd3455, %rd3985;
	xor.b64  	%rd3457, %rd3456, %rd3922;
	xor.b64  	%rd3458, %rd3982, %rd3983;
	xor.b64  	%rd3459, %rd3458, %rd3981;
	xor.b64  	%rd3460, %rd3459, %rd3980;
	xor.b64  	%rd3461, %rd3460, %rd3917;
	xor.b64  	%rd3462, %rd3977, %rd3978;
	xor.b64  	%rd3463, %rd3462, %rd3976;
	xor.b64  	%rd3464, %rd3463, %rd3913;
	xor.b64  	%rd3465, %rd3464, %rd3912;
	xor.b64  	%rd3466, %rd3972, %rd3973;
	xor.b64  	%rd3467, %rd3466, %rd3971;
	xor.b64  	%rd3468, %rd3467, %rd3908;
	xor.b64  	%rd3469, %rd3468, %rd3907;
	xor.b64  	%rd3470, %rd3967, %rd3968;
	xor.b64  	%rd3471, %rd3470, %rd3966;
	xor.b64  	%rd3472, %rd3471, %rd3903;
	xor.b64  	%rd3473, %rd3472, %rd3902;
	mov.b64 	{%r2885, %r2886}, %rd3461;
	shf.l.wrap.b32 	%r2887, %r2885, %r2886, 1;
	shf.l.wrap.b32 	%r2888, %r2886, %r2885, 1;
	mov.b64 	%rd3474, {%r2888, %r2887};
	xor.b64  	%rd3475, %rd3474, %rd3473;
	xor.b64  	%rd3476, %rd3988, %rd3475;
	st.local.u64 	[%rd4], %rd3476;
	xor.b64  	%rd3477, %rd3987, %rd3475;
	st.local.u64 	[%rd4+40], %rd3477;
	xor.b64  	%rd3478, %rd3986, %rd3475;
	st.local.u64 	[%rd4+80], %rd3478;
	xor.b64  	%rd3479, %rd3985, %rd3475;
	st.local.u64 	[%rd4+120], %rd3479;
	xor.b64  	%rd3480, %rd3922, %rd3475;
	st.local.u64 	[%rd4+160], %rd3480;
	mov.b64 	{%r2889, %r2890}, %rd3465;
	shf.l.wrap.b32 	%r2891, %r2889, %r2890, 1;
	shf.l.wrap.b32 	%r2892, %r2890, %r2889, 1;
	mov.b64 	%rd3481, {%r2892, %r2891};
	xor.b64  	%rd3482, %rd3481, %rd3457;
	xor.b64  	%rd3483, %rd3983, %rd3482;
	st.local.u64 	[%rd4+8], %rd3483;
	xor.b64  	%rd3484, %rd3982, %rd3482;
	st.local.u64 	[%rd4+48], %rd3484;
	xor.b64  	%rd3485, %rd3981, %rd3482;
	st.local.u64 	[%rd4+88], %rd3485;
	xor.b64  	%rd3486, %rd3980, %rd3482;
	st.local.u64 	[%rd4+128], %rd3486;
	xor.b64  	%rd3487, %rd3917, %rd3482;
	st.local.u64 	[%rd4+168], %rd3487;
	mov.b64 	{%r2893, %r2894}, %rd3469;
	shf.l.wrap.b32 	%r2895, %r2893, %r2894, 1;
	shf.l.wrap.b32 	%r2896, %r2894, %r2893, 1;
	mov.b64 	%rd3488, {%r2896, %r2895};
	xor.b64  	%rd3489, %rd3488, %rd3461;
	xor.b64  	%rd3490, %rd3978, %rd3489;
	st.local.u64 	[%rd4+16], %rd3490;
	xor.b64  	%rd3491, %rd3977, %rd3489;
	st.local.u64 	[%rd4+56], %rd3491;
	xor.b64  	%rd3492, %rd3976, %rd3489;
	st.local.u64 	[%rd4+96], %rd3492;
	xor.b64  	%rd3493, %rd3913, %rd3489;
	st.local.u64 	[%rd4+136], %rd3493;
	xor.b64  	%rd3494, %rd3912, %rd3489;
	st.local.u64 	[%rd4+176], %rd3494;
	mov.b64 	{%r2897, %r2898}, %rd3473;
	shf.l.wrap.b32 	%r2899, %r2897, %r2898, 1;
	shf.l.wrap.b32 	%r2900, %r2898, %r2897, 1;
	mov.b64 	%rd3495, {%r2900, %r2899};
	xor.b64  	%rd3496, %rd3495, %rd3465;
	xor.b64  	%rd3497, %rd3973, %rd3496;
	st.local.u64 	[%rd4+24], %rd3497;
	xor.b64  	%rd3498, %rd3972, %rd3496;
	st.local.u64 	[%rd4+64], %rd3498;
	xor.b64  	%rd3499, %rd3971, %rd3496;
	st.local.u64 	[%rd4+104], %rd3499;
	xor.b64  	%rd3500, %rd3908, %rd3496;
	st.local.u64 	[%rd4+144], %rd3500;
	xor.b64  	%rd3501, %rd3907, %rd3496;
	st.local.u64 	[%rd4+184], %rd3501;
	mov.b64 	{%r2901, %r2902}, %rd3457;
	shf.l.wrap.b32 	%r2903, %r2901, %r2902, 1;
	shf.l.wrap.b32 	%r2904, %r2902, %r2901, 1;
	mov.b64 	%rd3502, {%r2904, %r2903};
	xor.b64  	%rd3503, %rd3502, %rd3469;
	xor.b64  	%rd3504, %rd3968, %rd3503;
	st.local.u64 	[%rd4+32], %rd3504;
	xor.b64  	%rd3505, %rd3967, %rd3503;
	st.local.u64 	[%rd4+72], %rd3505;
	xor.b64  	%rd3506, %rd3966, %rd3503;
	st.local.u64 	[%rd4+112], %rd3506;
	xor.b64  	%rd3507, %rd3903, %rd3503;
	st.local.u64 	[%rd4+152], %rd3507;
	xor.b64  	%rd3508, %rd3902, %rd3503;
	st.local.u64 	[%rd4+192], %rd3508;
	ld.local.u64 	%rd3509, [%rd656];
	cvt.u32.u64 	%r2905, %rd657;
	shl.b64 	%rd3510, %rd3483, %r2905;
	cvt.u32.u64 	%r2906, %rd658;
	shr.u64 	%rd3511, %rd3483, %r2906;
	or.b64  	%rd3512, %rd3511, %rd3510;
	st.local.u64 	[%rd656], %rd3512;
	ld.local.u64 	%rd3513, [%rd659];
	cvt.u32.u64 	%r2907, %rd660;
	shl.b64 	%rd3514, %rd3509, %r2907;
	cvt.u32.u64 	%r2908, %rd661;
	shr.u64 	%rd3515, %rd3509, %r2908;
	or.b64  	%rd3516, %rd3515, %rd3514;
	st.local.u64 	[%rd659], %rd3516;
	ld.local.u64 	%rd3517, [%rd662];
	cvt.u32.u64 	%r2909, %rd663;
	shl.b64 	%rd3518, %rd3513, %r2909;
	cvt.u32.u64 	%r2910, %rd664;
	shr.u64 	%rd3519, %rd3513, %r2910;
	or.b64  	%rd3520, %rd3519, %rd3518;
	st.local.u64 	[%rd662], %rd3520;
	ld.local.u64 	%rd3521, [%rd665];
	cvt.u32.u64 	%r2911, %rd666;
	shl.b64 	%rd3522, %rd3517, %r2911;
	cvt.u32.u64 	%r2912, %rd667;
	shr.u64 	%rd3523, %rd3517, %r2912;
	or.b64  	%rd3524, %rd3523, %rd3522;
	st.local.u64 	[%rd665], %rd3524;
	ld.local.u64 	%rd3525, [%rd668];
	cvt.u32.u64 	%r2913, %rd669;
	shl.b64 	%rd3526, %rd3521, %r2913;
	cvt.u32.u64 	%r2914, %rd670;
	shr.u64 	%rd3527, %rd3521, %r2914;
	or.b64  	%rd3528, %rd3527, %rd3526;
	st.local.u64 	[%rd668], %rd3528;
	ld.local.u64 	%rd3529, [%rd671];
	cvt.u32.u64 	%r2915, %rd672;
	shl.b64 	%rd3530, %rd3525, %r2915;
	cvt.u32.u64 	%r2916, %rd673;
	shr.u64 	%rd3531, %rd3525, %r2916;
	or.b64  	%rd3532, %rd3531, %rd3530;
	st.local.u64 	[%rd671], %rd3532;
	ld.local.u64 	%rd3533, [%rd674];
	cvt.u32.u64 	%r2917, %rd675;
	shl.b64 	%rd3534, %rd3529, %r2917;
	cvt.u32.u64 	%r2918, %rd676;
	shr.u64 	%rd3535, %rd3529, %r2918;
	or.b64  	%rd3536, %rd3535, %rd3534;
	st.local.u64 	[%rd674], %rd3536;
	ld.local.u64 	%rd3537, [%rd677];
	cvt.u32.u64 	%r2919, %rd678;
	shl.b64 	%rd3538, %rd3533, %r2919;
	cvt.u32.u64 	%r2920, %rd679;
	shr.u64 	%rd3539, %rd3533, %r2920;
	or.b64  	%rd3540, %rd3539, %rd3538;
	st.local.u64 	[%rd677], %rd3540;
	ld.local.u64 	%rd3541, [%rd680];
	cvt.u32.u64 	%r2921, %rd681;
	shl.b64 	%rd3542, %rd3537, %r2921;
	cvt.u32.u64 	%r2922, %rd682;
	shr.u64 	%rd3543, %rd3537, %r2922;
	or.b64  	%rd3544, %rd3543, %rd3542;
	st.local.u64 	[%rd680], %rd3544;
	ld.local.u64 	%rd3545, [%rd683];
	cvt.u32.u64 	%r2923, %rd684;
	shl.b64 	%rd3546, %rd3541, %r2923;
	cvt.u32.u64 	%r2924, %rd685;
	shr.u64 	%rd3547, %rd3541, %r2924;
	or.b64  	%rd3548, %rd3547, %rd3546;
	st.local.u64 	[%rd683], %rd3548;
	ld.local.u64 	%rd3549, [%rd686];
	cvt.u32.u64 	%r2925, %rd687;
	shl.b64 	%rd3550, %rd3545, %r2925;
	cvt.u32.u64 	%r2926, %rd688;
	shr.u64 	%rd3551, %rd3545, %r2926;
	or.b64  	%rd3552, %rd3551, %rd3550;
	st.local.u64 	[%rd686], %rd3552;
	ld.local.u64 	%rd3553, [%rd689];
	cvt.u32.u64 	%r2927, %rd690;
	shl.b64 	%rd3554, %rd3549, %r2927;
	cvt.u32.u64 	%r2928, %rd691;
	shr.u64 	%rd3555, %rd3549, %r2928;
	or.b64  	%rd3556, %rd3555, %rd3554;
	st.local.u64 	[%rd689], %rd3556;
	ld.local.u64 	%rd3557, [%rd692];
	cvt.u32.u64 	%r2929, %rd693;
	shl.b64 	%rd3558, %rd3553, %r2929;
	cvt.u32.u64 	%r2930, %rd694;
	shr.u64 	%rd3559, %rd3553, %r2930;
	or.b64  	%rd3560, %rd3559, %rd3558;
	st.local.u64 	[%rd692], %rd3560;
	ld.local.u64 	%rd3561, [%rd695];
	cvt.u32.u64 	%r2931, %rd696;
	shl.b64 	%rd3562, %rd3557, %r2931;
	cvt.u32.u64 	%r2932, %rd697;
	shr.u64 	%rd3563, %rd3557, %r2932;
	or.b64  	%rd3564, %rd3563, %rd3562;
	st.local.u64 	[%rd695], %rd3564;
	ld.local.u64 	%rd3565, [%rd698];
	cvt.u32.u64 	%r2933, %rd699;
	shl.b64 	%rd3566, %rd3561, %r2933;
	cvt.u32.u64 	%r2934, %rd700;
	shr.u64 	%rd3567, %rd3561, %r2934;
	or.b64  	%rd3568, %rd3567, %rd3566;
	st.local.u64 	[%rd698], %rd3568;
	ld.local.u64 	%rd3569, [%rd701];
	cvt.u32.u64 	%r2935, %rd702;
	shl.b64 	%rd3570, %rd3565, %r2935;
	cvt.u32.u64 	%r2936, %rd703;
	shr.u64 	%rd3571, %rd3565, %r2936;
	or.b64  	%rd3572, %rd3571, %rd3570;
	st.local.u64 	[%rd701], %rd3572;
	ld.local.u64 	%rd3573, [%rd704];
	cvt.u32.u64 	%r2937, %rd705;
	shl.b64 	%rd3574, %rd3569, %r2937;
	cvt.u32.u64 	%r2938, %rd706;
	shr.u64 	%rd3575, %rd3569, %r2938;
	or.b64  	%rd3576, %rd3575, %rd3574;
	st.local.u64 	[%rd704], %rd3576;
	ld.local.u64 	%rd3577, [%rd707];
	cvt.u32.u64 	%r2939, %rd708;
	shl.b64 	%rd3578, %rd3573, %r2939;
	cvt.u32.u64 	%r2940, %rd709;
	shr.u64 	%rd3579, %rd3573, %r2940;
	or.b64  	%rd3580, %rd3579, %rd3578;
	st.local.u64 	[%rd707], %rd3580;
	ld.local.u64 	%rd3581, [%rd710];
	cvt.u32.u64 	%r2941, %rd711;
	shl.b64 	%rd3582, %rd3577, %r2941;
	cvt.u32.u64 	%r2942, %rd712;
	shr.u64 	%rd3583, %rd3577, %r2942;
	or.b64  	%rd3584, %rd3583, %rd3582;
	st.local.u64 	[%rd710], %rd3584;
	ld.local.u64 	%rd3585, [%rd713];
	cvt.u32.u64 	%r2943, %rd714;
	shl.b64 	%rd3586, %rd3581, %r2943;
	cvt.u32.u64 	%r2944, %rd715;
	shr.u64 	%rd3587, %rd3581, %r2944;
	or.b64  	%rd3588, %rd3587, %rd3586;
	st.local.u64 	[%rd713], %rd3588;
	ld.local.u64 	%rd3589, [%rd716];
	cvt.u32.u64 	%r2945, %rd717;
	shl.b64 	%rd3590, %rd3585, %r2945;
	cvt.u32.u64 	%r2946, %rd718;
	shr.u64 	%rd3591, %rd3585, %r2946;
	or.b64  	%rd3592, %rd3591, %rd3590;
	st.local.u64 	[%rd716], %rd3592;
	ld.local.u64 	%rd3593, [%rd719];
	cvt.u32.u64 	%r2947, %rd720;
	shl.b64 	%rd3594, %rd3589, %r2947;
	cvt.u32.u64 	%r2948, %rd721;
	shr.u64 	%rd3595, %rd3589, %r2948;
	or.b64  	%rd3596, %rd3595, %rd3594;
	st.local.u64 	[%rd719], %rd3596;
	ld.local.u64 	%rd3597, [%rd722];
	cvt.u32.u64 	%r2949, %rd723;
	shl.b64 	%rd3598, %rd3593, %r2949;
	cvt.u32.u64 	%r2950, %rd724;
	shr.u64 	%rd3599, %rd3593, %r2950;
	or.b64  	%rd3600, %rd3599, %rd3598;
	st.local.u64 	[%rd722], %rd3600;
	cvt.u32.u64 	%r2951, %rd726;
	shl.b64 	%rd3601, %rd3597, %r2951;
	cvt.u32.u64 	%r2952, %rd727;
	shr.u64 	%rd3602, %rd3597, %r2952;
	or.b64  	%rd3603, %rd3602, %rd3601;
	st.local.u64 	[%rd725], %rd3603;
	ld.local.u64 	%rd3604, [%rd4];
	ld.local.u64 	%rd3605, [%rd4+8];
	ld.local.u64 	%rd3606, [%rd4+16];
	ld.local.u64 	%rd3607, [%rd4+24];
	ld.local.u64 	%rd3608, [%rd4+32];
	not.b64 	%rd3609, %rd3605;
	and.b64  	%rd3610, %rd3606, %rd3609;
	not.b64 	%rd3611, %rd3606;
	and.b64  	%rd3612, %rd3607, %rd3611;
	xor.b64  	%rd3983, %rd3612, %rd3605;
	st.local.u64 	[%rd4+8], %rd3983;
	not.b64 	%rd3613, %rd3607;
	and.b64  	%rd3614, %rd3608, %rd3613;
	xor.b64  	%rd3978, %rd3614, %rd3606;
	st.local.u64 	[%rd4+16], %rd3978;
	not.b64 	%rd3615, %rd3608;
	and.b64  	%rd3616, %rd3604, %rd3615;
	xor.b64  	%rd3973, %rd3616, %rd3607;
	st.local.u64 	[%rd4+24], %rd3973;
	not.b64 	%rd3617, %rd3604;
	and.b64  	%rd3618, %rd3605, %rd3617;
	xor.b64  	%rd3968, %rd3618, %rd3608;
	st.local.u64 	[%rd4+32], %rd3968;
	ld.local.u64 	%rd3619, [%rd4+40];
	ld.local.u64 	%rd3620, [%rd4+48];
	ld.local.u64 	%rd3621, [%rd4+56];
	ld.local.u64 	%rd3622, [%rd4+64];
	ld.local.u64 	%rd3623, [%rd4+72];
	not.b64 	%rd3624, %rd3620;
	and.b64  	%rd3625, %rd3621, %rd3624;
	xor.b64  	%rd3987, %rd3625, %rd3619;
	st.local.u64 	[%rd4+40], %rd3987;
	not.b64 	%rd3626, %rd3621;
	and.b64  	%rd3627, %rd3622, %rd3626;
	xor.b64  	%rd3982, %rd3627, %rd3620;
	st.local.u64 	[%rd4+48], %rd3982;
	not.b64 	%rd3628, %rd3622;
	and.b64  	%rd3629, %rd3623, %rd3628;
	xor.b64  	%rd3977, %rd3629, %rd3621;
	st.local.u64 	[%rd4+56], %rd3977;
	not.b64 	%rd3630, %rd3623;
	and.b64  	%rd3631, %rd3619, %rd3630;
	xor.b64  	%rd3972, %rd3631, %rd3622;
	st.local.u64 	[%rd4+64], %rd3972;
	not.b64 	%rd3632, %rd3619;
	and.b64  	%rd3633, %rd3620, %rd3632;
	xor.b64  	%rd3967, %rd3633, %rd3623;
	st.local.u64 	[%rd4+72], %rd3967;
	ld.local.u64 	%rd3634, [%rd4+80];
	ld.local.u64 	%rd3635, [%rd4+88];
	ld.local.u64 	%rd3636, [%rd4+96];
	ld.local.u64 	%rd3637, [%rd4+104];
	ld.local.u64 	%rd3638, [%rd4+112];
	not.b64 	%rd3639, %rd3635;
	and.b64  	%rd3640, %rd3636, %rd3639;
	xor.b64  	%rd3986, %rd3640, %rd3634;
	st.local.u64 	[%rd4+80], %rd3986;
	not.b64 	%rd3641, %rd3636;
	and.b64  	%rd3642, %rd3637, %rd3641;
	xor.b64  	%rd3981, %rd3642, %rd3635;
	st.local.u64 	[%rd4+88], %rd3981;
	not.b64 	%rd3643, %rd3637;
	and.b64  	%rd3644, %rd3638, %rd3643;
	xor.b64  	%rd3976, %rd3644, %rd3636;
	st.local.u64 	[%rd4+96], %rd3976;
	not.b64 	%rd3645, %rd3638;
	and.b64  	%rd3646, %rd3634, %rd3645;
	xor.b64  	%rd3971, %rd3646, %rd3637;
	st.local.u64 	[%rd4+104], %rd3971;
	not.b64 	%rd3647, %rd3634;
	and.b64  	%rd3648, %rd3635, %rd3647;
	xor.b64  	%rd3966, %rd3648, %rd3638;
	st.local.u64 	[%rd4+112], %rd3966;
	ld.local.u64 	%rd3649, [%rd4+120];
	ld.local.u64 	%rd3650, [%rd4+128];
	ld.local.u64 	%rd3651, [%rd4+136];
	ld.local.u64 	%rd3652, [%rd4+144];
	ld.local.u64 	%rd3653, [%rd4+152];
	not.b64 	%rd3654, %rd3650;
	and.b64  	%rd3655, %rd3651, %rd3654;
	xor.b64  	%rd3985, %rd3655, %rd3649;
	st.local.u64 	[%rd4+120], %rd3985;
	not.b64 	%rd3656, %rd3651;
	and.b64  	%rd3657, %rd3652, %rd3656;
	xor.b64  	%rd3980, %rd3657, %rd3650;
	st.local.u64 	[%rd4+128], %rd3980;
	not.b64 	%rd3658, %rd3652;
	and.b64  	%rd3659, %rd3653, %rd3658;
	xor.b64  	%rd3913, %rd3659, %rd3651;
	st.local.u64 	[%rd4+136], %rd3913;
	not.b64 	%rd3660, %rd3653;
	and.b64  	%rd3661, %rd3649, %rd3660;
	xor.b64  	%rd3908, %rd3661, %rd3652;
	st.local.u64 	[%rd4+144], %rd3908;
	not.b64 	%rd3662, %rd3649;
	and.b64  	%rd3663, %rd3650, %rd3662;
	xor.b64  	%rd3903, %rd3663, %rd3653;
	st.local.u64 	[%rd4+152], %rd3903;
	ld.local.u64 	%rd3664, [%rd4+160];
	ld.local.u64 	%rd3665, [%rd4+168];
	ld.local.u64 	%rd3666, [%rd4+176];
	ld.local.u64 	%rd3667, [%rd4+184];
	ld.local.u64 	%rd3668, [%rd4+192];
	not.b64 	%rd3669, %rd3665;
	and.b64  	%rd3670, %rd3666, %rd3669;
	xor.b64  	%rd3922, %rd3670, %rd3664;
	st.local.u64 	[%rd4+160], %rd3922;
	not.b64 	%rd3671, %rd3666;
	and.b64  	%rd3672, %rd3667, %rd3671;
	xor.b64  	%rd3917, %rd3672, %rd3665;
	st.local.u64 	[%rd4+168], %rd3917;
	not.b64 	%rd3673, %rd3667;
	and.b64  	%rd3674, %rd3668, %rd3673;
	xor.b64  	%rd3912, %rd3674, %rd3666;
	st.local.u64 	[%rd4+176], %rd3912;
	not.b64 	%rd3675, %rd3668;
	and.b64  	%rd3676, %rd3664, %rd3675;
	xor.b64  	%rd3907, %rd3676, %rd3667;
	st.local.u64 	[%rd4+184], %rd3907;
	not.b64 	%rd3677, %rd3664;
	and.b64  	%rd3678, %rd3665, %rd3677;
	xor.b64  	%rd3902, %rd3678, %rd3668;
	st.local.u64 	[%rd4+192], %rd3902;
	ld.const.u64 	%rd3679, [%rd3963];
	xor.b64  	%rd3680, %rd3610, %rd3679;
	xor.b64  	%rd3988, %rd3680, %rd3604;
	st.local.u64 	[%rd4], %rd3988;
	add.s32 	%r3084, %r3084, 1;
	add.s64 	%rd3963, %rd3963, 8;
	setp.ne.s32 	%p388, %r3084, 24;
	@%p388 bra 	$L__BB4_180;
	cvt.u16.u64 	%rs279, %rd3988;
	and.b16  	%rs280, %rs279, 255;
	cvt.u16.u64 	%rs49, %rd3983;
	shr.u64 	%rd3681, %rd3983, 8;
	cvt.u16.u64 	%rs50, %rd3681;
	shr.u64 	%rd3682, %rd3983, 16;
	cvt.u16.u64 	%rs51, %rd3682;
	shr.u64 	%rd3683, %rd3983, 24;
	cvt.u16.u64 	%rs52, %rd3683;
	shr.u64 	%rd3684, %rd3983, 32;
	cvt.u16.u64 	%rs53, %rd3684;
	shr.u64 	%rd3685, %rd3983, 40;
	cvt.u16.u64 	%rs54, %rd3685;
	shr.u64 	%rd3686, %rd3983, 48;
	cvt.u16.u64 	%rs55, %rd3686;
	shr.u64 	%rd3687, %rd3983, 56;
	cvt.u16.u64 	%rs56, %rd3687;
	cvt.u16.u64 	%rs57, %rd3978;
	shr.u64 	%rd3688, %rd3978, 8;
	cvt.u16.u64 	%rs58, %rd3688;
	shr.u64 	%rd3689, %rd3978, 16;
	cvt.u16.u64 	%rs59, %rd3689;
	shr.u64 	%rd3690, %rd3978, 24;
	cvt.u16.u64 	%rs60, %rd3690;
	shr.u64 	%rd3691, %rd3978, 32;
	cvt.u16.u64 	%rs61, %rd3691;
	shr.u64 	%rd3692, %rd3978, 40;
	cvt.u16.u64 	%rs62, %rd3692;
	shr.u64 	%rd3693, %rd3978, 48;
	cvt.u16.u64 	%rs63, %rd3693;
	shr.u64 	%rd3694, %rd3978, 56;
	cvt.u16.u64 	%rs64, %rd3694;
	cvt.u16.u64 	%rs65, %rd3973;
	shr.u64 	%rd3695, %rd3973, 8;
	cvt.u16.u64 	%rs66, %rd3695;
	shr.u64 	%rd3696, %rd3973, 16;
	cvt.u16.u64 	%rs67, %rd3696;
	shr.u64 	%rd3697, %rd3973, 24;
	cvt.u16.u64 	%rs68, %rd3697;
	shr.u64 	%rd3698, %rd3973, 32;
	cvt.u16.u64 	%rs69, %rd3698;
	shr.u64 	%rd3699, %rd3973, 40;
	cvt.u16.u64 	%rs70, %rd3699;
	shr.u64 	%rd3700, %rd3973, 48;
	cvt.u16.u64 	%rs71, %rd3700;
	shr.u64 	%rd3701, %rd3973, 56;
	cvt.u16.u64 	%rs72, %rd3701;
	shl.b32 	%r2954, %r1, 5;
	cvt.u64.u32 	%rd3702, %r2954;
	add.s64 	%rd780, %rd2, %rd3702;
	ld.global.nc.u8 	%rs281, [%rd780];
	cvt.u16.u8 	%rs282, %rs281;
	setp.ne.s16 	%p389, %rs282, %rs280;
	mov.b32 	%r3085, 0;
	@%p389 bra 	$L__BB4_213;
	shr.u16 	%rs284, %rs279, 8;
	ld.global.nc.u8 	%rs285, [%rd780+1];
	cvt.u16.u8 	%rs286, %rs285;
	setp.ne.s16 	%p390, %rs286, %rs284;
	@%p390 bra 	$L__BB4_213;
	ld.global.nc.u8 	%rs287, [%rd780+2];
	cvt.u16.u8 	%rs288, %rs287;
	shr.u64 	%rd3703, %rd3988, 16;
	cvt.u16.u64 	%rs289, %rd3703;
	and.b16  	%rs290, %rs289, 255;
	setp.ne.s16 	%p391, %rs288, %rs290;
	@%p391 bra 	$L__BB4_213;
	ld.global.nc.u8 	%rs291, [%rd780+3];
	cvt.u16.u8 	%rs292, %rs291;
	shr.u64 	%rd3704, %rd3988, 24;
	cvt.u16.u64 	%rs293, %rd3704;
	and.b16  	%rs294, %rs293, 255;
	setp.ne.s16 	%p392, %rs292, %rs294;
	@%p392 bra 	$L__BB4_213;
	ld.global.nc.u8 	%rs295, [%rd780+4];
	cvt.u16.u8 	%rs296, %rs295;
	shr.u64 	%rd3705, %rd3988, 32;
	cvt.u16.u64 	%rs297, %rd3705;
	and.b16  	%rs298, %rs297, 255;
	setp.ne.s16 	%p393, %rs296, %rs298;
	@%p393 bra 	$L__BB4_213;
	ld.global.nc.u8 	%rs299, [%rd780+5];
	cvt.u16.u8 	%rs300, %rs299;
	shr.u64 	%rd3706, %rd3988, 40;
	cvt.u16.u64 	%rs301, %rd3706;
	and.b16  	%rs302, %rs301, 255;
	setp.ne.s16 	%p394, %rs300, %rs302;
	@%p394 bra 	$L__BB4_213;
	ld.global.nc.u8 	%rs303, [%rd780+6];
	cvt.u16.u8 	%rs304, %rs303;
	shr.u64 	%rd3707, %rd3988, 48;
	cvt.u16.u64 	%rs305, %rd3707;
	and.b16  	%rs306, %rs305, 255;
	setp.ne.s16 	%p395, %rs304, %rs306;
	@%p395 bra 	$L__BB4_213;
	ld.global.nc.u8 	%rs307, [%rd780+7];
	cvt.u16.u8 	%rs308, %rs307;
	shr.u64 	%rd3708, %rd3988, 56;
	cvt.u16.u64 	%rs309, %rd3708;
	setp.ne.s16 	%p396, %rs308, %rs309;
	@%p396 bra 	$L__BB4_213;
	ld.global.nc.u8 	%rs310, [%rd780+8];
	cvt.u16.u8 	%rs311, %rs310;
	and.b16  	%rs312, %rs49, 255;
	setp.ne.s16 	%p397, %rs311, %rs312;
	@%p397 bra 	$L__BB4_213;
	ld.global.nc.u8 	%rs313, [%rd780+9];
	cvt.u16.u8 	%rs314, %rs313;
	and.b16  	%rs315, %rs50, 255;
	setp.ne.s16 	%p398, %rs314, %rs315;
	@%p398 bra 	$L__BB4_213;
	ld.global.nc.u8 	%rs316, [%rd780+10];
	cvt.u16.u8 	%rs317, %rs316;
	and.b16  	%rs318, %rs51, 255;
	setp.ne.s16 	%p399, %rs317, %rs318;
	@%p399 bra 	$L__BB4_213;
	ld.global.nc.u8 	%rs319, [%rd780+11];
	cvt.u16.u8 	%rs320, %rs319;
	and.b16  	%rs321, %rs52, 255;
	setp.ne.s16 	%p400, %rs320, %rs321;
	@%p400 bra 	$L__BB4_213;
	ld.global.nc.u8 	%rs322, [%rd780+12];
	cvt.u16.u8 	%rs323, %rs322;
	and.b16  	%rs324, %rs53, 255;
	setp.ne.s16 	%p401, %rs323, %rs324;
	@%p401 bra 	$L__BB4_213;
	ld.global.nc.u8 	%rs325, [%rd780+13];
	cvt.u16.u8 	%rs326, %rs325;
	and.b16  	%rs327, %rs54, 255;
	setp.ne.s16 	%p402, %rs326, %rs327;
	@%p402 bra 	$L__BB4_213;
	ld.global.nc.u8 	%rs328, [%rd780+14];
	cvt.u16.u8 	%rs329, %rs328;
	and.b16  	%rs330, %rs55, 255;
	setp.ne.s16 	%p403, %rs329, %rs330;
	@%p403 bra 	$L__BB4_213;
	ld.global.nc.u8 	%rs331, [%rd780+15];
	cvt.u16.u8 	%rs332, %rs331;
	setp.ne.s16 	%p404, %rs332, %rs56;
	@%p404 bra 	$L__BB4_213;
	ld.global.nc.u8 	%rs333, [%rd780+16];
	cvt.u16.u8 	%rs334, %rs333;
	and.b16  	%rs335, %rs57, 255;
	setp.ne.s16 	%p405, %rs334, %rs335;
	@%p405 bra 	$L__BB4_213;
	ld.global.nc.u8 	%rs336, [%rd780+17];
	cvt.u16.u8 	%rs337, %rs336;
	and.b16  	%rs338, %rs58, 255;
	setp.ne.s16 	%p406, %rs337, %rs338;
	@%p406 bra 	$L__BB4_213;
	ld.global.nc.u8 	%rs339, [%rd780+18];
	cvt.u16.u8 	%rs340, %rs339;
	and.b16  	%rs341, %rs59, 255;
	setp.ne.s16 	%p407, %rs340, %rs341;
	@%p407 bra 	$L__BB4_213;
	ld.global.nc.u8 	%rs342, [%rd780+19];
	cvt.u16.u8 	%rs343, %rs342;
	and.b16  	%rs344, %rs60, 255;
	setp.ne.s16 	%p408, %rs343, %rs344;
	@%p408 bra 	$L__BB4_213;
	ld.global.nc.u8 	%rs345, [%rd780+20];
	cvt.u16.u8 	%rs346, %rs345;
	and.b16  	%rs347, %rs61, 255;
	setp.ne.s16 	%p409, %rs346, %rs347;
	@%p409 bra 	$L__BB4_213;
	ld.global.nc.u8 	%rs348, [%rd780+21];
	cvt.u16.u8 	%rs349, %rs348;
	and.b16  	%rs350, %rs62, 255;
	setp.ne.s16 	%p410, %rs349, %rs350;
	@%p410 bra 	$L__BB4_213;
	ld.global.nc.u8 	%rs351, [%rd780+22];
	cvt.u16.u8 	%rs352, %rs351;
	and.b16  	%rs353, %rs63, 255;
	setp.ne.s16 	%p411, %rs352, %rs353;
	@%p411 bra 	$L__BB4_213;
	ld.global.nc.u8 	%rs354, [%rd780+23];
	cvt.u16.u8 	%rs355, %rs354;
	setp.ne.s16 	%p412, %rs355, %rs64;
	@%p412 bra 	$L__BB4_213;
	ld.global.nc.u8 	%rs356, [%rd780+24];
	cvt.u16.u8 	%rs357, %rs356;
	and.b16  	%rs358, %rs65, 255;
	setp.ne.s16 	%p413, %rs357, %rs358;
	@%p413 bra 	$L__BB4_213;
	ld.global.nc.u8 	%rs359, [%rd780+25];
	cvt.u16.u8 	%rs360, %rs359;
	and.b16  	%rs361, %rs66, 255;
	setp.ne.s16 	%p414, %rs360, %rs361;
	@%p414 bra 	$L__BB4_213;
	ld.global.nc.u8 	%rs362, [%rd780+26];
	cvt.u16.u8 	%rs363, %rs362;
	and.b16  	%rs364, %rs67, 255;
	setp.ne.s16 	%p415, %rs363, %rs364;
	@%p415 bra 	$L__BB4_213;
	ld.global.nc.u8 	%rs365, [%rd780+27];
	cvt.u16.u8 	%rs366, %rs365;
	and.b16  	%rs367, %rs68, 255;
	setp.ne.s16 	%p416, %rs366, %rs367;
	@%p416 bra 	$L__BB4_213;
	ld.global.nc.u8 	%rs368, [%rd780+28];
	cvt.u16.u8 	%rs369, %rs368;
	and.b16  	%rs370, %rs69, 255;
	setp.ne.s16 	%p417, %rs369, %rs370;
	@%p417 bra 	$L__BB4_213;
	ld.global.nc.u8 	%rs371, [%rd780+29];
	cvt.u16.u8 	%rs372, %rs371;
	and.b16  	%rs373, %rs70, 255;
	setp.ne.s16 	%p418, %rs372, %rs373;
	@%p418 bra 	$L__BB4_213;
	ld.global.nc.u8 	%rs374, [%rd780+30];
	cvt.u16.u8 	%rs375, %rs374;
	and.b16  	%rs376, %rs71, 255;
	setp.ne.s16 	%p419, %rs375, %rs376;
	@%p419 bra 	$L__BB4_213;
	ld.global.nc.u8 	%rs377, [%rd780+31];
	cvt.u16.u8 	%rs378, %rs377;
	setp.eq.s16 	%p420, %rs378, %rs72;
	selp.u32 	%r3085, 1, 0, %p420;
$L__BB4_213:
	cvta.to.global.u64 	%rd3709, %rd781;
	mul.wide.u32 	%rd3710, %r1, 4;
	add.s64 	%rd3711, %rd3709, %rd3710;
	st.global.u32 	[%rd3711], %r3085;
$L__BB4_214:
	ret;

}
	// .globl	mldsa_batch_verify
.visible .entry mldsa_batch_verify(
	.param .u64 .ptr .align 1 mldsa_batch_verify_param_0,
	.param .u64 .ptr .align 1 mldsa_batch_verify_param_1,
	.param .u64 .ptr .align 1 mldsa_batch_verify_param_2,
	.param .u64 .ptr .align 1 mldsa_batch_verify_param_3,
	.param .u64 .ptr .align 1 mldsa_batch_verify_param_4,
	.param .u64 .ptr .align 1 mldsa_batch_verify_param_5,
	.param .u32 mldsa_batch_verify_param_6
)
{
	.reg .pred 	%p<2>;
	.reg .b32 	%r<7>;
	.reg .b64 	%rd<5>;

	ld.param.u64 	%rd1, [mldsa_batch_verify_param_0];
	ld.param.u32 	%r2, [mldsa_batch_verify_param_6];
	mov.u32 	%r3, %ctaid.x;
	mov.u32 	%r4, %ntid.x;
	mov.u32 	%r5, %tid.x;
	mad.lo.s32 	%r1, %r3, %r4, %r5;
	setp.ge.u32 	%p1, %r1, %r2;
	@%p1 bra 	$L__BB5_2;
	cvta.to.global.u64 	%rd2, %rd1;
	mul.wide.u32 	%rd3, %r1, 4;
	add.s64 	%rd4, %rd2, %rd3;
	mov.b32 	%r6, 0;
	st.global.u32 	[%rd4], %r6;
$L__BB5_2:
	ret;

}
	// .globl	mldsa_precompute_twiddles
.visible .entry mldsa_precompute_twiddles(
	.param .u64 .ptr .align 1 mldsa_precompute_twiddles_param_0,
	.param .u64 .ptr .align 1 mldsa_precompute_twiddles_param_1
)
{
	.reg .pred 	%p<27>;
	.reg .b32 	%r<45>;
	.reg .b64 	%rd<117>;

	ld.param.u64 	%rd15, [mldsa_precompute_twiddles_param_0];
	ld.param.u64 	%rd16, [mldsa_precompute_twiddles_param_1];
	mov.u32 	%r13, %ctaid.x;
	mov.u32 	%r14, %ntid.x;
	mov.u32 	%r15, %tid.x;
	mad.lo.s32 	%r1, %r13, %r14, %r15;
	setp.gt.s32 	%p1, %r1, 255;
	@%p1 bra 	$L__BB6_10;
	setp.lt.s32 	%p2, %r1, 1;
	mov.b32 	%r43, 1;
	mov.u32 	%r44, %r43;
	@%p2 bra 	$L__BB6_9;
	and.b32  	%r2, %r1, 3;
	setp.lt.u32 	%p3, %r1, 4;
	mov.b64 	%rd114, 1;
	mov.u64 	%rd113, %rd114;
	@%p3 bra 	$L__BB6_5;
	and.b32  	%r17, %r1, 2147483644;
	neg.s32 	%r42, %r17;
	mov.b64 	%rd114, 1;
$L__BB6_4:
	cvt.s64.s32 	%rd20, %rd113;
	mul.lo.s64 	%rd21, %rd20, 1753;
	shr.s64 	%rd22, %rd21, 23;
	mad.lo.s64 	%rd23, %rd22, -8380417, %rd21;
	setp.gt.s64 	%p4, %rd23, 8380416;
	add.s64 	%rd24, %rd23, -8380417;
	selp.b64 	%rd25, %rd24, %rd23, %p4;
	setp.lt.s64 	%p5, %rd25, 0;
	cvt.s64.s32 	%rd26, %rd114;
	mul.lo.s64 	%rd27, %rd26, 8380416;
	shr.s64 	%rd28, %rd27, 23;
	mad.lo.s64 	%rd29, %rd28, -8380417, %rd27;
	setp.gt.s64 	%p6, %rd29, 8380416;
	add.s64 	%rd30, %rd29, -8380417;
	selp.b64 	%rd31, %rd30, %rd29, %p6;
	setp.lt.s64 	%p7, %rd31, 0;
	shl.b64 	%rd32, %rd25, 32;
	add.s64 	%rd33, %rd32, 35993616941842432;
	selp.b64 	%rd34, %rd33, %rd32, %p5;
	shr.s64 	%rd35, %rd34, 32;
	mul.lo.s64 	%rd36, %rd35, 1753;
	shr.s64 	%rd37, %rd36, 23;
	mad.lo.s64 	%rd38, %rd37, -8380417, %rd36;
	setp.gt.s64 	%p8, %rd38, 8380416;
	add.s64 	%rd39, %rd38, -8380417;
	selp.b64 	%rd40, %rd39, %rd38, %p8;
	setp.lt.s64 	%p9, %rd40, 0;
	shl.b64 	%rd41, %rd31, 32;
	add.s64 	%rd42, %rd41, 35993616941842432;
	selp.b64 	%rd43, %rd42, %rd41, %p7;
	shr.s64 	%rd44, %rd43, 32;
	mul.lo.s64 	%rd45, %rd44, 8380416;
	shr.s64 	%rd46, %rd45, 23;
	mad.lo.s64 	%rd47, %rd46, -8380417, %rd45;
	setp.gt.s64 	%p10, %rd47, 8380416;
	add.s64 	%rd48, %rd47, -8380417;
	selp.b64 	%rd49, %rd48, %rd47, %p10;
	setp.lt.s64 	%p11, %rd49, 0;
	shl.b64 	%rd50, %rd40, 32;
	add.s64 	%rd51, %rd50, 35993616941842432;
	selp.b64 	%rd52, %rd51, %rd50, %p9;
	shr.s64 	%rd53, %rd52, 32;
	mul.lo.s64 	%rd54, %rd53, 1753;
	shr.s64 	%rd55, %rd54, 23;
	mad.lo.s64 	%rd56, %rd55, -8380417, %rd54;
	setp.gt.s64 	%p12, %rd56, 8380416;
	add.s64 	%rd57, %rd56, -8380417;
	selp.b64 	%rd58, %rd57, %rd56, %p12;
	setp.lt.s64 	%p13, %rd58, 0;
	shl.b64 	%rd59, %rd49, 32;
	add.s64 	%rd60, %rd59, 35993616941842432;
	selp.b64 	%rd61, %rd60, %rd59, %p11;
	shr.s64 	%rd62, %rd61, 32;
	mul.lo.s64 	%rd63, %rd62, 8380416;
	shr.s64 	%rd64, %rd63, 23;
	mad.lo.s64 	%rd65, %rd64, -8380417, %rd63;
	setp.gt.s64 	%p14, %rd65, 8380416;
	add.s64 	%rd66, %rd65, -8380417;
	selp.b64 	%rd67, %rd66, %rd65, %p14;
	setp.lt.s64 	%p15, %rd67, 0;
	shl.b64 	%rd68, %rd58, 32;
	add.s64 	%rd69, %rd68, 35993616941842432;
	selp.b64 	%rd70, %rd69, %rd68, %p13;
	shr.s64 	%rd71, %rd70, 32;
	mul.lo.s64 	%rd72, %rd71, 1753;
	shr.s64 	%rd73, %rd72, 23;
	mad.lo.s64 	%rd74, %rd73, -8380417, %rd72;
	setp.gt.s64 	%p16, %rd74, 8380416;
	add.s64 	%rd75, %rd74, -8380417;
	selp.b64 	%rd76, %rd75, %rd74, %p16;
	setp.lt.s64 	%p17, %rd76, 0;
	add.s64 	%rd77, %rd76, 8380417;
	selp.b64 	%rd113, %rd77, %rd76, %p17;
	shl.b64 	%rd78, %rd67, 32;
	add.s64 	%rd79, %rd78, 35993616941842432;
	selp.b64 	%rd80, %rd79, %rd78, %p15;
	shr.s64 	%rd81, %rd80, 32;
	mul.lo.s64 	%rd82, %rd81, 8380416;
	shr.s64 	%rd83, %rd82, 23;
	mad.lo.s64 	%rd84, %rd83, -8380417, %rd82;
	setp.gt.s64 	%p18, %rd84, 8380416;
	add.s64 	%rd85, %rd84, -8380417;
	selp.b64 	%rd86, %rd85, %rd84, %p18;
	setp.lt.s64 	%p19, %rd86, 0;
	add.s64 	%rd87, %rd86, 8380417;
	selp.b64 	%rd114, %rd87, %rd86, %p19;
	add.s32 	%r42, %r42, 4;
	setp.eq.s32 	%p20, %r42, 0;
	@%p20 bra 	$L__BB6_5;
	bra.uni 	$L__BB6_4;
$L__BB6_5:
	setp.eq.s32 	%p21, %r2, 0;
	@%p21 bra 	$L__BB6_8;
	neg.s32 	%r41, %r2;
$L__BB6_7:
	.pragma "nounroll";
	cvt.s64.s32 	%rd88, %rd113;
	mul.lo.s64 	%rd89, %rd88, 1753;
	shr.s64 	%rd90, %rd89, 23;
	mad.lo.s64 	%rd91, %rd90, -8380417, %rd89;
	setp.gt.s64 	%p22, %rd91, 8380416;
	add.s64 	%rd92, %rd91, -8380417;
	selp.b64 	%rd93, %rd92, %rd91, %p22;
	setp.lt.s64 	%p23, %rd93, 0;
	add.s64 	%rd94, %rd93, 8380417;
	selp.b64 	%rd113, %rd94, %rd93, %p23;
	cvt.s64.s32 	%rd95, %rd114;
	mul.lo.s64 	%rd96, %rd95, 8380416;
	shr.s64 	%rd97, %rd96, 23;
	mad.lo.s64 	%rd98, %rd97, -8380417, %rd96;
	setp.gt.s64 	%p24, %rd98, 8380416;
	add.s64 	%rd99, %rd98, -8380417;
	selp.b64 	%rd100, %rd99, %rd98, %p24;
	setp.lt.s64 	%p25, %rd100, 0;
	add.s64 	%rd101, %rd100, 8380417;
	selp.b64 	%rd114, %rd101, %rd100, %p25;
	add.s32 	%r41, %r41, 1;
	setp.ne.s32 	%p26, %r41, 0;
	@%p26 bra 	$L__BB6_7;
$L__BB6_8:
	cvt.u32.u64 	%r44, %rd114;
	cvt.u32.u64 	%r43, %rd113;
$L__BB6_9:
	shr.u32 	%r18, %r1, 4;
	shl.b32 	%r19, %r1, 4;
	and.b32  	%r20, %r19, 16;
	shl.b32 	%r21, %r1, 2;
	and.b32  	%r22, %r21, 8;
	or.b32  	%r23, %r20, %r22;
	and.b32  	%r24, %r1, 4;
	or.b32  	%r25, %r24, %r23;
	shr.u32 	%r26, %r1, 2;
	and.b32  	%r27, %r26, 2;
	or.b32  	%r28, %r25, %r27;
	and.b32  	%r29, %r18, 1;
	or.b32  	%r30, %r29, %r28;
	shr.u32 	%r31, %r1, 6;
	shl.b32 	%r32, %r30, 2;
	and.b32  	%r33, %r18, 2;
	or.b32  	%r34, %r32, %r33;
	and.b32  	%r35, %r31, 1;
	or.b32  	%r36, %r35, %r34;
	shr.u32 	%r37, %r1, 7;
	shl.b32 	%r38, %r36, 1;
	and.b32  	%r39, %r37, 1;
	or.b32  	%r40, %r39, %r38;
	cvta.to.global.u64 	%rd102, %rd15;
	mul.wide.u32 	%rd103, %r40, 4;
	add.s64 	%rd104, %rd102, %rd103;
	st.global.u32 	[%rd104], %r43;
	cvta.to.global.u64 	%rd105, %rd16;
	add.s64 	%rd106, %rd105, %rd103;
	st.global.u32 	[%rd106], %r44;
$L__BB6_10:
	ret;

}


// ===== COMPILED SASS (sm_100) =====

	.target	sm_100

	.elftype	@"ET_EXEC"


//--------------------- .note.nv.tkinfo           --------------------------
	.section	.note.nv.tkinfo,"",@"SHT_NOTE"
	.sectionflags	@"SHF_NOTE_NV_TKINFO"
	.tkinfo
        /*0018*/ 	.word	0x00000002
        /*0030*/ 	.string	""
        /*0030*/ 	.string	"ptxas"
        /*0030*/ 	.string	"Cuda compilation tools, release 13.0, V13.0.88"
        /*0030*/ 	.string	"Build cuda_13.0.r13.0/compiler.36424714_0"
        /*0030*/ 	.string	"-arch sm_100 -m 64 "



//--------------------- .note.nv.cuinfo           --------------------------
	.section	.note.nv.cuinfo,"",@"SHT_NOTE"
	.sectionflags	@"SHF_NOTE_NV_CUINFO"
        /*0018*/ 	.short	0x0002
        /*001a*/ 	.short	0x0064
        /*001c*/ 	.short	0x0082
	.zero		2


//--------------------- .nv.info                  --------------------------
	.section	.nv.info,"",@"SHT_CUDA_INFO"
	.align	4


	//----- nvinfo : EIATTR_REGCOUNT
	.align		4
        /*0000*/ 	.byte	0x04, 0x2f
        /*0002*/ 	.short	(.L_6 - .L_5)
	.align		4
.L_5:
        /*0004*/ 	.word	index@(mldsa_matrix_vector_mul)
        /*0008*/ 	.word	0x0000005e


	//----- nvinfo : EIATTR_FRAME_SIZE
	.align		4
.L_6:
        /*000c*/ 	.byte	0x04, 0x11
        /*000e*/ 	.short	(.L_8 - .L_7)
	.align		4
.L_7:
        /*0010*/ 	.word	index@(mldsa_matrix_vector_mul)
        /*0014*/ 	.word	0x000003d0


	//----- nvinfo : EIATTR_REGCOUNT
	.align		4
.L_8:
        /*0018*/ 	.byte	0x04, 0x2f
        /*001a*/ 	.short	(.L_10 - .L_9)
	.align		4
.L_9:
        /*001c*/ 	.word	index@(mldsa_compute_ct1)
        /*0020*/ 	.word	0x0000001b


	//----- nvinfo : EIATTR_FRAME_SIZE
	.align		4
.L_10:
        /*0024*/ 	.byte	0x04, 0x11
        /*0026*/ 	.short	(.L_12 - .L_11)
	.align		4
.L_11:
        /*0028*/ 	.word	index@(mldsa_compute_ct1)
        /*002c*/ 	.word	0x00000000


	//----- nvinfo : EIATTR_REGCOUNT
	.align		4
.L_12:
        /*0030*/ 	.byte	0x04, 0x2f
        /*0032*/ 	.short	(.L_14 - .L_13)
	.align		4
.L_13:
        /*0034*/ 	.word	index@(mldsa_recover_w1)
        /*0038*/ 	.word	0x00000020


	//----- nvinfo : EIATTR_FRAME_SIZE
	.align		4
.L_14:
        /*003c*/ 	.byte	0x04, 0x11
        /*003e*/ 	.short	(.L_16 - .L_15)
	.align		4
.L_15:
        /*0040*/ 	.word	index@(mldsa_recover_w1)
        /*0044*/ 	.word	0x00000000


	//----- nvinfo : EIATTR_REGCOUNT
	.align		4
.L_16:
        /*0048*/ 	.byte	0x04, 0x2f
        /*004a*/ 	.short	(.L_18 - .L_17)
	.align		4
.L_17:
        /*004c*/ 	.word	index@(mldsa_verify_challenge)
        /*0050*/ 	.word	0x00000048


	//----- nvinfo : EIATTR_FRAME_SIZE
	.align		4
.L_18:
        /*0054*/ 	.byte	0x04, 0x11
        /*0056*/ 	.short	(.L_20 - .L_19)
	.align		4
.L_19:
        /*0058*/ 	.word	index@(mldsa_verify_challenge)
        /*005c*/ 	.word	0x00003110


	//----- nvinfo : EIATTR_REGCOUNT
	.align		4
.L_20:
        /*0060*/ 	.byte	0x04, 0x2f
        /*0062*/ 	.short	(.L_22 - .L_21)
	.align		4
.L_21:
        /*0064*/ 	.word	index@(mldsa_verify_single)
        /*0068*/ 	.word	0x0000008e


	//----- nvinfo : EIATTR_FRAME_SIZE
	.align		4
.L_22:
        /*006c*/ 	.byte	0x04, 0x11
        /*006e*/ 	.short	(.L_24 - .L_23)
	.align		4
.L_23:
        /*0070*/ 	.word	index@(mldsa_verify_single)
        /*0074*/ 	.word	0x00001910


	//----- nvinfo : EIATTR_REGCOUNT
	.align		4
.L_24:
        /*0078*/ 	.byte	0x04, 0x2f
        /*007a*/ 	.short	(.L_26 - .L_25)
	.align		4
.L_25:
        /*007c*/ 	.word	index@(mldsa_batch_verify)
        /*0080*/ 	.word	0x00000008


	//----- nvinfo : EIATTR_FRAME_SIZE
	.align		4
.L_26:
        /*0084*/ 	.byte	0x04, 0x11
        /*0086*/ 	.short	(.L_28 - .L_27)
	.align		4
.L_27:
        /*0088*/ 	.word	index@(mldsa_batch_verify)
        /*008c*/ 	.word	0x00000000


	//----- nvinfo : EIATTR_REGCOUNT
	.align		4
.L_28:
        /*0090*/ 	.byte	0x04, 0x2f
        /*0092*/ 	.short	(.L_30 - .L_29)
	.align		4
.L_29:
        /*0094*/ 	.word	index@(mldsa_precompute_twiddles)
        /*0098*/ 	.word	0x00000010


	//----- nvinfo : EIATTR_FRAME_SIZE
	.align		4
.L_30:
        /*009c*/ 	.byte	0x04, 0x11
        /*009e*/ 	.short	(.L_32 - .L_31)
	.align		4
.L_31:
        /*00a0*/ 	.word	index@(mldsa_precompute_twiddles)
        /*00a4*/ 	.word	0x00000000


	//----- nvinfo : EIATTR_MIN_STACK_SIZE
	.align		4
.L_32:
        /*00a8*/ 	.byte	0x04, 0x12
        /*00aa*/ 	.short	(.L_34 - .L_33)
	.align		4
.L_33:
        /*00ac*/ 	.word	index@(mldsa_precompute_twiddles)
        /*00b0*/ 	.word	0x00000000


	//----- nvinfo : EIATTR_MIN_STACK_SIZE
	.align		4
.L_34:
        /*00b4*/ 	.byte	0x04, 0x12
        /*00b6*/ 	.short	(.L_36 - .L_35)
	.align		4
.L_35:
        /*00b8*/ 	.word	index@(mldsa_batch_verify)
        /*00bc*/ 	.word	0x00000000


	//----- nvinfo : EIATTR_MIN_STACK_SIZE
	.align		4
.L_36:
        /*00c0*/ 	.byte	0x04, 0x12
        /*00c2*/ 	.short	(.L_38 - .L_37)
	.align		4
.L_37:
        /*00c4*/ 	.word	index@(mldsa_verify_single)
        /*00c8*/ 	.word	0x00001910


	//----- nvinfo : EIATTR_MIN_STACK_SIZE
	.align		4
.L_38:
        /*00cc*/ 	.byte	0x04, 0x12
        /*00ce*/ 	.short	(.L_40 - .L_39)
	.align		4
.L_39:
        /*00d0*/ 	.word	index@(mldsa_verify_challenge)
        /*00d4*/ 	.word	0x00003110


	//----- nvinfo : EIATTR_MIN_STACK_SIZE
	.align		4
.L_40:
        /*00d8*/ 	.byte	0x04, 0x12
        /*00da*/ 	.short	(.L_42 - .L_41)
	.align		4
.L_41:
        /*00dc*/ 	.word	index@(mldsa_recover_w1)
        /*00e0*/ 	.word	0x00000000


	//----- nvinfo : EIATTR_MIN_STACK_SIZE
	.align		4
.L_42:
        /*00e4*/ 	.byte	0x04, 0x12
        /*00e6*/ 	.short	(.L_44 - .L_43)
	.align		4
.L_43:
        /*00e8*/ 	.word	index@(mldsa_compute_ct1)
        /*00ec*/ 	.word	0x00000000


	//----- nvinfo : EIATTR_MIN_STACK_SIZE
	.align		4
.L_44:
        /*00f0*/ 	.byte	0x04, 0x12
        /*00f2*/ 	.short	(.L_46 - .L_45)
	.align		4
.L_45:
        /*00f4*/ 	.word	index@(mldsa_matrix_vector_mul)
        /*00f8*/ 	.word	0x000003d0
.L_46:


//--------------------- .nv.compat                --------------------------
	.section	.nv.compat,"",@"SHT_CUDA_COMPAT_INFO"
	.align	4
        /*0000*/ 	.byte	0x02, 0x09, 0x00, 0x00, 0x02, 0x02, 0x01, 0x00, 0x02, 0x05, 0x05, 0x00, 0x03, 0x07, 0x01, 0x01
        /*0010*/ 	.byte	0x02, 0x03, 0x00, 0x00, 0x02, 0x06, 0x01, 0x00, 0x04, 0x0b, 0x08, 0x00, 0x09, 0x00, 0x00, 0x00
        /*0020*/ 	.byte	0x00, 0x00, 0x00, 0x00


//--------------------- .nv.info.mldsa_precompute_twiddles --------------------------
	.section	.nv.info.mldsa_precompute_twiddles,"",@"SHT_CUDA_INFO"
	.sectionflags	@""
	.align	4


	//----- nvinfo : EIATTR_CUDA_API_VERSION
	.align		4
        /*0000*/ 	.byte	0x04, 0x37
        /*0002*/ 	.short	(.L_48 - .L_47)
.L_47:
        /*0004*/ 	.word	0x00000082


	//----- nvinfo : EIATTR_KPARAM_INFO
	.align		4
.L_48:
        /*0008*/ 	.byte	0x04, 0x17
        /*000a*/ 	.short	(.L_50 - .L_49)
.L_49:
        /*000c*/ 	.word	0x00000000
        /*0010*/ 	.short	0x0001
        /*0012*/ 	.short	0x0008
        /*0014*/ 	.byte	0x00, 0xf5, 0x21, 0x00


	//----- nvinfo : EIATTR_KPARAM_INFO
	.align		4
.L_50:
        /*0018*/ 	.byte	0x04, 0x17
        /*001a*/ 	.short	(.L_52 - .L_51)
.L_51:
        /*001c*/ 	.word	0x00000000
        /*0020*/ 	.short	0x0000
        /*0022*/ 	.short	0x0000
        /*0024*/ 	.byte	0x00, 0xf5, 0x21, 0x00


	//----- nvinfo : EIATTR_SPARSE_MMA_MASK
	.align		4
.L_52:
        /*0028*/ 	.byte	0x03, 0x50
        /*002a*/ 	.short	0x0000


	//----- nvinfo : EIATTR_MAXREG_COUNT
	.align		4
        /*002c*/ 	.byte	0x03, 0x1b
        /*002e*/ 	.short	0x00ff


	//----- nvinfo : EIATTR_MERCURY_ISA_VERSION
	.align		4
        /*0030*/ 	.byte	0x03, 0x5f
        /*0032*/ 	.short	0x0101


	//----- nvinfo : EIATTR_VRC_CTA_INIT_COUNT
	.align		4
        /*0034*/ 	.byte	0x02, 0x4a
	.zero		1
	.zero		1


	//----- nvinfo : EIATTR_EXIT_INSTR_OFFSETS
	.align		4
        /*0038*/ 	.byte	0x04, 0x1c
        /*003a*/ 	.short	(.L_54 - .L_53)


	//   ....[0]....
.L_53:
        /*003c*/ 	.word	0x00000060


	//   ....[1]....
        /*0040*/ 	.word	0x00000ee0


	//----- nvinfo : EIATTR_CRS_STACK_SIZE
	.align		4
.L_54:
        /*0044*/ 	.byte	0x04, 0x1e
        /*0046*/ 	.short	(.L_56 - .L_55)
.L_55:
        /*0048*/ 	.word	0x00000000


	//----- nvinfo : EIATTR_CBANK_PARAM_SIZE
	.align		4
.L_56:
        /*004c*/ 	.byte	0x03, 0x19
        /*004e*/ 	.short	0x0010


	//----- nvinfo : EIATTR_PARAM_CBANK
	.align		4
        /*0050*/ 	.byte	0x04, 0x0a
        /*0052*/ 	.short	(.L_58 - .L_57)
	.align		4
.L_57:
        /*0054*/ 	.word	index@(.nv.constant0.mldsa_precompute_twiddles)
        /*0058*/ 	.short	0x0380
        /*005a*/ 	.short	0x0010


	//----- nvinfo : EIATTR_SW_WAR
	.align		4
.L_58:
        /*005c*/ 	.byte	0x04, 0x36
        /*005e*/ 	.short	(.L_60 - .L_59)
.L_59:
        /*0060*/ 	.word	0x00000008
.L_60:


//--------------------- .nv.info.mldsa_batch_verify --------------------------
	.section	.nv.info.mldsa_batch_verify,"",@"SHT_CUDA_INFO"
	.sectionflags	@""
	.align	4


	//----- nvinfo : EIATTR_CUDA_API_VERSION
	.align		4
        /*0000*/ 	.byte	0x04, 0x37
        /*0002*/ 	.short	(.L_62 - .L_61)
.L_61:
        /*0004*/ 	.word	0x00000082


	//----- nvinfo : EIATTR_KPARAM_INFO
	.align		4
.L_62:
        /*0008*/ 	.byte	0x04, 0x17
        /*000a*/ 	.short	(.L_64 - .L_63)
.L_63:
        /*000c*/ 	.word	0x00000000
        /*0010*/ 	.short	0x0006
        /*0012*/ 	.short	0x0030
        /*0014*/ 	.byte	0x00, 0xf0, 0x11, 0x00


	//----- nvinfo : EIATTR_KPARAM_INFO
	.align		4
.L_64:
        /*0018*/ 	.byte	0x04, 0x17
        /*001a*/ 	.short	(.L_66 - .L_65)
.L_65:
        /*001c*/ 	.word	0x00000000
        /*0020*/ 	.short	0x0005
        /*0022*/ 	.short	0x0028
        /*0024*/ 	.byte	0x00, 0xf5, 0x21, 0x00


	//----- nvinfo : EIATTR_KPARAM_INFO
	.align		4
.L_66:
        /*0028*/ 	.byte	0x04, 0x17
        /*002a*/ 	.short	(.L_68 - .L_67)
.L_67:
        /*002c*/ 	.word	0x00000000
        /*0030*/ 	.short	0x0004
        /*0032*/ 	.short	0x0020
        /*0034*/ 	.byte	0x00, 0xf5, 0x21, 0x00


	//----- nvinfo : EIATTR_KPARAM_INFO
	.align		4
.L_68:
        /*0038*/ 	.byte	0x04, 0x17
        /*003a*/ 	.short	(.L_70 - .L_69)
.L_69:
        /*003c*/ 	.word	0x00000000
        /*0040*/ 	.short	0x0003
        /*0042*/ 	.short	0x0018
        /*0044*/ 	.byte	0x00, 0xf5, 0x21, 0x00


	//----- nvinfo : EIATTR_KPARAM_INFO
	.align		4
.L_70:
        /*0048*/ 	.byte	0x04, 0x17
        /*004a*/ 	.short	(.L_72 - .L_71)
.L_71:
        /*004c*/ 	.word	0x00000000
        /*0050*/ 	.short	0x0002
        /*0052*/ 	.short	0x0010
        /*0054*/ 	.byte	0x00, 0xf5, 0x21, 0x00


	//----- nvinfo : EIATTR_KPARAM_INFO
	.align		4
.L_72:
        /*0058*/ 	.byte	0x04, 0x17
        /*005a*/ 	.short	(.L_74 - .L_73)
.L_73:
        /*005c*/ 	.word	0x00000000
        /*0060*/ 	.short	0x0001
        /*0062*/ 	.short	0x0008
        /*0064*/ 	.byte	0x00, 0xf5, 0x21, 0x00


	//----- nvinfo : EIATTR_KPARAM_INFO
	.align		4
.L_74:
        /*0068*/ 	.byte	0x04, 0x17
        /*006a*/ 	.short	(.L_76 - .L_75)
.L_75:
        /*006c*/ 	.word	0x00000000
        /*0070*/ 	.short	0x0000
        /*0072*/ 	.short	0x0000
        /*0074*/ 	.byte	0x00, 0xf5, 0x21, 0x00


	//----- nvinfo : EIATTR_SPARSE_MMA_MASK
	.align		4
.L_76:
        /*0078*/ 	.byte	0x03, 0x50
        /*007a*/ 	.short	0x0000


	//----- nvinfo : EIATTR_MAXREG_COUNT
	.align		4
        /*007c*/ 	.byte	0x03, 0x1b
        /*007e*/ 	.short	0x00ff


	//----- nvinfo : EIATTR_MERCURY_ISA_VERSION
	.align		4
        /*0080*/ 	.byte	0x03, 0x5f
        /*0082*/ 	.short	0x0101


	//----- nvinfo : EIATTR_VRC_CTA_INIT_COUNT
	.align		4
        /*0084*/ 	.byte	0x02, 0x4a
	.zero		1
	.zero		1


	//----- nvinfo : EIATTR_EXIT_INSTR_OFFSETS
	.align		4
        /*0088*/ 	.byte	0x04, 0x1c
        /*008a*/ 	.short	(.L_78 - .L_77)


	//   ....[0]....
.L_77:
        /*008c*/ 	.word	0x00000070


	//   ....[1]....
        /*0090*/ 	.word	0x000000c0


	//----- nvinfo : EIATTR_CBANK_PARAM_SIZE
	.align		4
.L_78:
        /*0094*/ 	.byte	0x03, 0x19
        /*0096*/ 	.short	0x0034


	//----- nvinfo : EIATTR_PARAM_CBANK
	.align		4
        /*0098*/ 	.byte	0x04, 0x0a
        /*009a*/ 	.short	(.L_80 - .L_79)
	.align		4
.L_79:
        /*009c*/ 	.word	index@(.nv.constant0.mldsa_batch_verify)
        /*00a0*/ 	.short	0x0380
        /*00a2*/ 	.short	0x0034


	//----- nvinfo : EIATTR_SW_WAR
	.align		4
.L_80:
        /*00a4*/ 	.byte	0x04, 0x36
        /*00a6*/ 	.short	(.L_82 - .L_81)
.L_81:
        /*00a8*/ 	.word	0x00000008
.L_82:


//--------------------- .nv.info.mldsa_verify_single --------------------------
	.section	.nv.info.mldsa_verify_single,"",@"SHT_CUDA_INFO"
	.sectionflags	@""
	.align	4


	//----- nvinfo : EIATTR_CUDA_API_VERSION
	.align		4
        /*0000*/ 	.byte	0x04, 0x37
        /*0002*/ 	.short	(.L_84 - .L_83)
.L_83:
        /*0004*/ 	.word	0x00000082


	//----- nvinfo : EIATTR_KPARAM_INFO
	.align		4
.L_84:
        /*0008*/ 	.byte	0x04, 0x17
        /*000a*/ 	.short	(.L_86 - .L_85)
.L_85:
        /*000c*/ 	.word	0x00000000
        /*0010*/ 	.short	0x0007
        /*0012*/ 	.short	0x0038
        /*0014*/ 	.byte	0x00, 0xf0, 0x11, 0x00


	//----- nvinfo : EIATTR_KPARAM_INFO
	.align		4
.L_86:
        /*0018*/ 	.byte	0x04, 0x17
        /*001a*/ 	.short	(.L_88 - .L_87)
.L_87:
        /*001c*/ 	.word	0x00000000
        /*0020*/ 	.short	0x0006
        /*0022*/ 	.short	0x0030
        /*0024*/ 	.byte	0x00, 0xf5, 0x21, 0x00


	//----- nvinfo : EIATTR_KPARAM_INFO
	.align		4
.L_88:
        /*0028*/ 	.byte	0x04, 0x17
        /*002a*/ 	.short	(.L_90 - .L_89)
.L_89:
        /*002c*/ 	.word	0x00000000
        /*0030*/ 	.short	0x0005
        /*0032*/ 	.short	0x0028
        /*0034*/ 	.byte	0x00, 0xf5, 0x21, 0x00


	//----- nvinfo : EIATTR_KPARAM_INFO
	.align		4
.L_90:
        /*0038*/ 	.byte	0x04, 0x17
        /*003a*/ 	.short	(.L_92 - .L_91)
.L_91:
        /*003c*/ 	.word	0x00000000
        /*0040*/ 	.short	0x0004
        /*0042*/ 	.short	0x0020
        /*0044*/ 	.byte	0x00, 0xf5, 0x21, 0x00


	//----- nvinfo : EIATTR_KPARAM_INFO
	.align		4
.L_92:
        /*0048*/ 	.byte	0x04, 0x17
        /*004a*/ 	.short	(.L_94 - .L_93)
.L_93:
        /*004c*/ 	.word	0x00000000
        /*0050*/ 	.short	0x0003
        /*0052*/ 	.short	0x0018
        /*0054*/ 	.byte	0x00, 0xf5, 0x21, 0x00


	//----- nvinfo : EIATTR_KPARAM_INFO
	.align		4
.L_94:
        /*0058*/ 	.byte	0x04, 0x17
        /*005a*/ 	.short	(.L_96 - .L_95)
.L_95:
        /*005c*/ 	.word	0x00000000
        /*0060*/ 	.short	0x0002
        /*0062*/ 	.short	0x0010
        /*0064*/ 	.byte	0x00, 0xf5, 0x21, 0x00


	//----- nvinfo : EIATTR_KPARAM_INFO
	.align		4
.L_96:
        /*0068*/ 	.byte	0x04, 0x17
        /*006a*/ 	.short	(.L_98 - .L_97)
.L_97:
        /*006c*/ 	.word	0x00000000
        /*0070*/ 	.short	0x0001
        /*0072*/ 	.short	0x0008
        /*0074*/ 	.byte	0x00, 0xf5, 0x21, 0x00


	//----- nvinfo : EIATTR_KPARAM_INFO
	.align		4
.L_98:
        /*0078*/ 	.byte	0x04, 0x17
        /*007a*/ 	.short	(.L_100 - .L_99)
.L_99:
        /*007c*/ 	.word	0x00000000
        /*0080*/ 	.short	0x0000
        /*0082*/ 	.short	0x0000
        /*0084*/ 	.byte	0x00, 0xf5, 0x21, 0x00


	//----- nvinfo : EIATTR_SPARSE_MMA_MASK
	.align		4
.L_100:
        /*0088*/ 	.byte	0x03, 0x50
        /*008a*/ 	.short	0x0000


	//----- nvinfo : EIATTR_MAXREG_COUNT
	.align		4
        /*008c*/ 	.byte	0x03, 0x1b
        /*008e*/ 	.short	0x00ff


	//----- nvinfo : EIATTR_NUM_BARRIERS
	.align		4
        /*0090*/ 	.byte	0x02, 0x4c
        /*0092*/ 	.byte	0x01
	.zero		1


	//----- nvinfo : EIATTR_MERCURY_ISA_VERSION
	.align		4
        /*0094*/ 	.byte	0x03, 0x5f
        /*0096*/ 	.short	0x0101


	//----- nvinfo : EIATTR_VRC_CTA_INIT_COUNT
	.align		4
        /*0098*/ 	.byte	0x02, 0x4a
	.zero		1
	.zero		1


	//----- nvinfo : EIATTR_EXIT_INSTR_OFFSETS
	.align		4
        /*009c*/ 	.byte	0x04, 0x1c
        /*009e*/ 	.short	(.L_102 - .L_101)


	//   ....[0]....
.L_101:
        /*00a0*/ 	.word	0x00000070


	//   ....[1]....
        /*00a4*/ 	.word	0x00013510


	//   ....[2]....
        /*00a8*/ 	.word	0x00023040


	//----- nvinfo : EIATTR_CRS_STACK_SIZE
	.align		4
.L_102:
        /*00ac*/ 	.byte	0x04, 0x1e
        /*00ae*/ 	.short	(.L_104 - .L_103)
.L_103:
        /*00b0*/ 	.word	0x00000000


	//----- nvinfo : EIATTR_CBANK_PARAM_SIZE
	.align		4
.L_104:
        /*00b4*/ 	.byte	0x03, 0x19
        /*00b6*/ 	.short	0x003c


	//----- nvinfo : EIATTR_PARAM_CBANK
	.align		4
        /*00b8*/ 	.byte	0x04, 0x0a
        /*00ba*/ 	.short	(.L_106 - .L_105)
	.align		4
.L_105:
        /*00bc*/ 	.word	index@(.nv.constant0.mldsa_verify_single)
        /*00c0*/ 	.short	0x0380
        /*00c2*/ 	.short	0x003c


	//----- nvinfo : EIATTR_SW_WAR
	.align		4
.L_106:
        /*00c4*/ 	.byte	0x04, 0x36
        /*00c6*/ 	.short	(.L_108 - .L_107)
.L_107:
        /*00c8*/ 	.word	0x00000008
.L_108:


//--------------------- .nv.info.mldsa_verify_challenge --------------------------
	.section	.nv.info.mldsa_verify_challenge,"",@"SHT_CUDA_INFO"
	.sectionflags	@""
	.align	4


	//----- nvinfo : EIATTR_CUDA_API_VERSION
	.align		4
        /*0000*/ 	.byte	0x04, 0x37
        /*0002*/ 	.short	(.L_110 - .L_109)
.L_109:
        /*0004*/ 	.word	0x00000082


	//----- nvinfo : EIATTR_KPARAM_INFO
	.align		4
.L_110:
        /*0008*/ 	.byte	0x04, 0x17
        /*000a*/ 	.short	(.L_112 - .L_111)
.L_111:
        /*000c*/ 	.word	0x00000000
        /*0010*/ 	.short	0x0004
        /*0012*/ 	.short	0x0020
        /*0014*/ 	.byte	0x00, 0xf0, 0x11, 0x00


	//----- nvinfo : EIATTR_KPARAM_INFO
	.align		4
.L_112:
        /*0018*/ 	.byte	0x04, 0x17
        /*001a*/ 	.short	(.L_114 - .L_113)
.L_113:
        /*001c*/ 	.word	0x00000000
        /*0020*/ 	.short	0x0003
        /*0022*/ 	.short	0x0018
        /*0024*/ 	.byte	0x00, 0xf5, 0x21, 0x00


	//----- nvinfo : EIATTR_KPARAM_INFO
	.align		4
.L_114:
        /*0028*/ 	.byte	0x04, 0x17
        /*002a*/ 	.short	(.L_116 - .L_115)
.L_115:
        /*002c*/ 	.word	0x00000000
        /*0030*/ 	.short	0x0002
        /*0032*/ 	.short	0x0010
        /*0034*/ 	.byte	0x00, 0xf5, 0x21, 0x00


	//----- nvinfo : EIATTR_KPARAM_INFO
	.align		4
.L_116:
        /*0038*/ 	.byte	0x04, 0x17
        /*003a*/ 	.short	(.L_118 - .L_117)
.L_117:
        /*003c*/ 	.word	0x00000000
        /*0040*/ 	.short	0x0001
        /*0042*/ 	.short	0x0008
        /*0044*/ 	.byte	0x00, 0xf5, 0x21, 0x00


	//----- nvinfo : EIATTR_KPARAM_INFO
	.align		4
.L_118:
        /*0048*/ 	.byte	0x04, 0x17
        /*004a*/ 	.short	(.L_120 - .L_119)
.L_119:
        /*004c*/ 	.word	0x00000000
        /*0050*/ 	.short	0x0000
        /*0052*/ 	.short	0x0000
        /*0054*/ 	.byte	0x00, 0xf5, 0x21, 0x00


	//----- nvinfo : EIATTR_SPARSE_MMA_MASK
	.align		4
.L_120:
        /*0058*/ 	.byte	0x03, 0x50
        /*005a*/ 	.short	0x0000


	//----- nvinfo : EIATTR_MAXREG_COUNT
	.align		4
        /*005c*/ 	.byte	0x03, 0x1b
        /*005e*/ 	.short	0x00ff


	//----- nvinfo : EIATTR_MERCURY_ISA_VERSION
	.align		4
        /*0060*/ 	.byte	0x03, 0x5f
        /*0062*/ 	.short	0x0101


	//----- nvinfo : EIATTR_VRC_CTA_INIT_COUNT
	.align		4
        /*0064*/ 	.byte	0x02, 0x4a
	.zero		1
	.zero		1


	//----- nvinfo : EIATTR_EXIT_INSTR_OFFSETS
	.align		4
        /*0068*/ 	.byte	0x04, 0x1c
        /*006a*/ 	.short	(.L_122 - .L_121)


	//   ....[0]....
.L_121:
        /*006c*/ 	.word	0x000000a0


	//   ....[1]....
        /*0070*/ 	.word	0x0000ed40


	//----- nvinfo : EIATTR_CRS_STACK_SIZE
	.align		4
.L_122:
        /*0074*/ 	.byte	0x04, 0x1e
        /*0076*/ 	.short	(.L_124 - .L_123)
.L_123:
        /*0078*/ 	.word	0x00000000


	//----- nvinfo : EIATTR_CBANK_PARAM_SIZE
	.align		4
.L_124:
        /*007c*/ 	.byte	0x03, 0x19
        /*007e*/ 	.short	0x0024


	//----- nvinfo : EIATTR_PARAM_CBANK
	.align		4
        /*0080*/ 	.byte	0x04, 0x0a
        /*0082*/ 	.short	(.L_126 - .L_125)
	.align		4
.L_125:
        /*0084*/ 	.word	index@(.nv.constant0.mldsa_verify_challenge)
        /*0088*/ 	.short	0x0380
        /*008a*/ 	.short	0x0024


	//----- nvinfo : EIATTR_SW_WAR
	.align		4
.L_126:
        /*008c*/ 	.byte	0x04, 0x36
        /*008e*/ 	.short	(.L_128 - .L_127)
.L_127:
        /*0090*/ 	.word	0x00000008
.L_128:


//--------------------- .nv.info.mldsa_recover_w1 --------------------------
	.section	.nv.info.mldsa_recover_w1,"",@"SHT_CUDA_INFO"
	.sectionflags	@""
	.align	4


	//----- nvinfo : EIATTR_CUDA_API_VERSION
	.align		4
        /*0000*/ 	.byte	0x04, 0x37
        /*0002*/ 	.short	(.L_130 - .L_129)
.L_129:
        /*0004*/ 	.word	0x00000082


	//----- nvinfo : EIATTR_KPARAM_INFO
	.align		4
.L_130:
        /*0008*/ 	.byte	0x04, 0x17
        /*000a*/ 	.short	(.L_132 - .L_131)
.L_131:
        /*000c*/ 	.word	0x00000000
        /*0010*/ 	.short	0x0004
        /*0012*/ 	.short	0x0020
        /*0014*/ 	.byte	0x00, 0xf0, 0x11, 0x00


	//----- nvinfo : EIATTR_KPARAM_INFO
	.align		4
.L_132:
        /*0018*/ 	.byte	0x04, 0x17
        /*001a*/ 	.short	(.L_134 - .L_133)
.L_133:
        /*001c*/ 	.word	0x00000000
        /*0020*/ 	.short	0x0003
        /*0022*/ 	.short	0x0018
        /*0024*/ 	.byte	0x00, 0xf5, 0x21, 0x00


	//----- nvinfo : EIATTR_KPARAM_INFO
	.align		4
.L_134:
        /*0028*/ 	.byte	0x04, 0x17
        /*002a*/ 	.short	(.L_136 - .L_135)
.L_135:
        /*002c*/ 	.word	0x00000000
        /*0030*/ 	.short	0x0002
        /*0032*/ 	.short	0x0010
        /*0034*/ 	.byte	0x00, 0xf5, 0x21, 0x00


	//----- nvinfo : EIATTR_KPARAM_INFO
	.align		4
.L_136:
        /*0038*/ 	.byte	0x04, 0x17
        /*003a*/ 	.short	(.L_138 - .L_137)
.L_137:
        /*003c*/ 	.word	0x00000000
        /*0040*/ 	.short	0x0001
        /*0042*/ 	.short	0x0008
        /*0044*/ 	.byte	0x00, 0xf5, 0x21, 0x00


	//----- nvinfo : EIATTR_KPARAM_INFO
	.align		4
.L_138:
        /*0048*/ 	.byte	0x04, 0x17
        /*004a*/ 	.short	(.L_140 - .L_139)
.L_139:
        /*004c*/ 	.word	0x00000000
        /*0050*/ 	.short	0x0000
        /*0052*/ 	.short	0x0000
        /*0054*/ 	.byte	0x00, 0xf5, 0x21, 0x00


	//----- nvinfo : EIATTR_SPARSE_MMA_MASK
	.align		4
.L_140:
        /*0058*/ 	.byte	0x03, 0x50
        /*005a*/ 	.short	0x0000


	//----- nvinfo : EIATTR_MAXREG_COUNT
	.align		4
        /*005c*/ 	.byte	0x03, 0x1b
        /*005e*/ 	.short	0x00ff


	//----- nvinfo : EIATTR_MERCURY_ISA_VERSION
	.align		4
        /*0060*/ 	.byte	0x03, 0x5f
        /*0062*/ 	.short	0x0101


	//----- nvinfo : EIATTR_VRC_CTA_INIT_COUNT
	.align		4
        /*0064*/ 	.byte	0x02, 0x4a
	.zero		1
	.zero		1


	//----- nvinfo : EIATTR_EXIT_INSTR_OFFSETS
	.align		4
        /*0068*/ 	.byte	0x04, 0x1c
        /*006a*/ 	.short	(.L_142 - .L_141)


	//   ....[0]....
.L_141:
        /*006c*/ 	.word	0x00000030


	//   ....[1]....
        /*0070*/ 	.word	0x000006f0


	//   ....[2]....
        /*0074*/ 	.word	0x00001030


	//----- nvinfo : EIATTR_CRS_STACK_SIZE
	.align		4
.L_142:
        /*0078*/ 	.byte	0x04, 0x1e
        /*007a*/ 	.short	(.L_144 - .L_143)
.L_143:
        /*007c*/ 	.word	0x00000000


	//----- nvinfo : EIATTR_CBANK_PARAM_SIZE
	.align		4
.L_144:
        /*0080*/ 	.byte	0x03, 0x19
        /*0082*/ 	.short	0x0024


	//----- nvinfo : EIATTR_PARAM_CBANK
	.align		4
        /*0084*/ 	.byte	0x04, 0x0a
        /*0086*/ 	.short	(.L_146 - .L_145)
	.align		4
.L_145:
        /*0088*/ 	.word	index@(.nv.constant0.mldsa_recover_w1)
        /*008c*/ 	.short	0x0380
        /*008e*/ 	.short	0x0024


	//----- nvinfo : EIATTR_SW_WAR
	.align		4
.L_146:
        /*0090*/ 	.byte	0x04, 0x36
        /*0092*/ 	.short	(.L_148 - .L_147)
.L_147:
        /*0094*/ 	.word	0x00000008
.L_148:


//--------------------- .nv.info.mldsa_compute_ct1 --------------------------
	.section	.nv.info.mldsa_compute_ct1,"",@"SHT_CUDA_INFO"
	.sectionflags	@""
	.align	4


	//----- nvinfo : EIATTR_CUDA_API_VERSION
	.align		4
        /*0000*/ 	.byte	0x04, 0x37
        /*0002*/ 	.short	(.L_150 - .L_149)
.L_149:
        /*0004*/ 	.word	0x00000082


	//----- nvinfo : EIATTR_KPARAM_INFO
	.align		4
.L_150:
        /*0008*/ 	.byte	0x04, 0x17
        /*000a*/ 	.short	(.L_152 - .L_151)
.L_151:
        /*000c*/ 	.word	0x00000000
        /*0010*/ 	.short	0x0003
        /*0012*/ 	.short	0x0018
        /*0014*/ 	.byte	0x00, 0xf0, 0x11, 0x00


	//----- nvinfo : EIATTR_KPARAM_INFO
	.align		4
.L_152:
        /*0018*/ 	.byte	0x04, 0x17
        /*001a*/ 	.short	(.L_154 - .L_153)
.L_153:
        /*001c*/ 	.word	0x00000000
        /*0020*/ 	.short	0x0002
        /*0022*/ 	.short	0x0010
        /*0024*/ 	.byte	0x00, 0xf5, 0x21, 0x00


	//----- nvinfo : EIATTR_KPARAM_INFO
	.align		4
.L_154:
        /*0028*/ 	.byte	0x04, 0x17
        /*002a*/ 	.short	(.L_156 - .L_155)
.L_155:
        /*002c*/ 	.word	0x00000000
        /*0030*/ 	.short	0x0001
        /*0032*/ 	.short	0x0008
        /*0034*/ 	.byte	0x00, 0xf5, 0x21, 0x00


	//----- nvinfo : EIATTR_KPARAM_INFO
	.align		4
.L_156:
        /*0038*/ 	.byte	0x04, 0x17
        /*003a*/ 	.short	(.L_158 - .L_157)
.L_157:
        /*003c*/ 	.word	0x00000000
        /*0040*/ 	.short	0x0000
        /*0042*/ 	.short	0x0000
        /*0044*/ 	.byte	0x00, 0xf5, 0x21, 0x00


	//----- nvinfo : EIATTR_SPARSE_MMA_MASK
	.align		4
.L_158:
        /*0048*/ 	.byte	0x03, 0x50
        /*004a*/ 	.short	0x0000


	//----- nvinfo : EIATTR_MAXREG_COUNT
	.align		4
        /*004c*/ 	.byte	0x03, 0x1b
        /*004e*/ 	.short	0x00ff


	//----- nvinfo : EIATTR_NUM_BARRIERS
	.align		4
        /*0050*/ 	.byte	0x02, 0x4c
        /*0052*/ 	.byte	0x01
	.zero		1


	//----- nvinfo : EIATTR_MERCURY_ISA_VERSION
	.align		4
        /*0054*/ 	.byte	0x03, 0x5f
        /*0056*/ 	.short	0x0101


	//----- nvinfo : EIATTR_VRC_CTA_INIT_COUNT
	.align		4
        /*0058*/ 	.byte	0x02, 0x4a
	.zero		1
	.zero		1


	//----- nvinfo : EIATTR_EXIT_INSTR_OFFSETS
	.align		4
        /*005c*/ 	.byte	0x04, 0x1c
        /*005e*/ 	.short	(.L_160 - .L_159)


	//   ....[0]....
.L_159:
        /*0060*/ 	.word	0x00004e30


	//   ....[1]....
        /*0064*/ 	.word	0x00005180


	//   ....[2]....
        /*0068*/ 	.word	0x000053c0


	//----- nvinfo : EIATTR_CRS_STACK_SIZE
	.align		4
.L_160:
        /*006c*/ 	.byte	0x04, 0x1e
        /*006e*/ 	.short	(.L_162 - .L_161)
.L_161:
        /*0070*/ 	.word	0x00000000


	//----- nvinfo : EIATTR_CBANK_PARAM_SIZE
	.align		4
.L_162:
        /*0074*/ 	.byte	0x03, 0x19
        /*0076*/ 	.short	0x001c


	//----- nvinfo : EIATTR_PARAM_CBANK
	.align		4
        /*0078*/ 	.byte	0x04, 0x0a
        /*007a*/ 	.short	(.L_164 - .L_163)
	.align		4
.L_163:
        /*007c*/ 	.word	index@(.nv.constant0.mldsa_compute_ct1)
        /*0080*/ 	.short	0x0380
        /*0082*/ 	.short	0x001c


	//----- nvinfo : EIATTR_SW_WAR
	.align		4
.L_164:
        /*0084*/ 	.byte	0x04, 0x36
        /*0086*/ 	.short	(.L_166 - .L_165)
.L_165:
        /*0088*/ 	.word	0x00000008
.L_166:


//--------------------- .nv.info.mldsa_matrix_vector_mul --------------------------
	.section	.nv.info.mldsa_matrix_vector_mul,"",@"SHT_CUDA_INFO"
	.sectionflags	@""
	.align	4


	//----- nvinfo : EIATTR_CUDA_API_VERSION
	.align		4
        /*0000*/ 	.byte	0x04, 0x37
        /*0002*/ 	.short	(.L_168 - .L_167)
.L_167:
        /*0004*/ 	.word	0x00000082


	//----- nvinfo : EIATTR_KPARAM_INFO
	.align		4
.L_168:
        /*0008*/ 	.byte	0x04, 0x17
        /*000a*/ 	.short	(.L_170 - .L_169)
.L_169:
        /*000c*/ 	.word	0x00000000
        /*0010*/ 	.short	0x0003
        /*0012*/ 	.short	0x0018
        /*0014*/ 	.byte	0x00, 0xf0, 0x11, 0x00


	//----- nvinfo : EIATTR_KPARAM_INFO
	.align		4
.L_170:
        /*0018*/ 	.byte	0x04, 0x17
        /*001a*/ 	.short	(.L_172 - .L_171)
.L_171:
        /*001c*/ 	.word	0x00000000
        /*0020*/ 	.short	0x0002
        /*0022*/ 	.short	0x0010
        /*0024*/ 	.byte	0x00, 0xf5, 0x21, 0x00


	//----- nvinfo : EIATTR_KPARAM_INFO
	.align		4
.L_172:
        /*0028*/ 	.byte	0x04, 0x17
        /*002a*/ 	.short	(.L_174 - .L_173)
.L_173:
        /*002c*/ 	.word	0x00000000
        /*0030*/ 	.short	0x0001
        /*0032*/ 	.short	0x0008
        /*0034*/ 	.byte	0x00, 0xf5, 0x21, 0x00


	//----- nvinfo : EIATTR_KPARAM_INFO
	.align		4
.L_174:
        /*0038*/ 	.byte	0x04, 0x17
        /*003a*/ 	.short	(.L_176 - .L_175)
.L_175:
        /*003c*/ 	.word	0x00000000
        /*0040*/ 	.short	0x0000
        /*0042*/ 	.short	0x0000
        /*0044*/ 	.byte	0x00, 0xf5, 0x21, 0x00


	//----- nvinfo : EIATTR_SPARSE_MMA_MASK
	.align		4
.L_176:
        /*0048*/ 	.byte	0x03, 0x50
        /*004a*/ 	.short	0x0000


	//----- nvinfo : EIATTR_MAXREG_COUNT
	.align		4
        /*004c*/ 	.byte	0x03, 0x1b
        /*004e*/ 	.short	0x00ff


	//----- nvinfo : EIATTR_NUM_BARRIERS
	.align		4
        /*0050*/ 	.byte	0x02, 0x4c
        /*0052*/ 	.byte	0x01
	.zero		1


	//----- nvinfo : EIATTR_MERCURY_ISA_VERSION
	.align		4
        /*0054*/ 	.byte	0x03, 0x5f
        /*0056*/ 	.short	0x0101


	//----- nvinfo : EIATTR_VRC_CTA_INIT_COUNT
	.align		4
        /*0058*/ 	.byte	0x02, 0x4a
	.zero		1
	.zero		1


	//----- nvinfo : EIATTR_EXIT_INSTR_OFFSETS
	.align		4
        /*005c*/ 	.byte	0x04, 0x1c
        /*005e*/ 	.short	(.L_178 - .L_177)


	//   ....[0]....
.L_177:
        /*0060*/ 	.word	0x00008900


	//   ....[1]....
        /*0064*/ 	.word	0x00008c60


	//   ....[2]....
        /*0068*/ 	.word	0x00008ea0


	//----- nvinfo : EIATTR_CRS_STACK_SIZE
	.align		4
.L_178:
        /*006c*/ 	.byte	0x04, 0x1e
        /*006e*/ 	.short	(.L_180 - .L_179)
.L_179:
        /*0070*/ 	.word	0x00000000


	//----- nvinfo : EIATTR_CBANK_PARAM_SIZE
	.align		4
.L_180:
        /*0074*/ 	.byte	0x03, 0x19
        /*0076*/ 	.short	0x001c


	//----- nvinfo : EIATTR_PARAM_CBANK
	.align		4
        /*0078*/ 	.byte	0x04, 0x0a
        /*007a*/ 	.short	(.L_182 - .L_181)
	.align		4
.L_181:
        /*007c*/ 	.word	index@(.nv.constant0.mldsa_matrix_vector_mul)
        /*0080*/ 	.short	0x0380
        /*0082*/ 	.short	0x001c


	//----- nvinfo : EIATTR_SW_WAR
	.align		4
.L_182:
        /*0084*/ 	.byte	0x04, 0x36
        /*0086*/ 	.short	(.L_184 - .L_183)
.L_183:
        /*0088*/ 	.word	0x00000008
.L_184:


//--------------------- .nv.callgraph             --------------------------
	.section	.nv.callgraph,"",@"SHT_CUDA_CALLGRAPH"
	.align	4
	.sectionentsize	8
	.align		4
        /*0000*/ 	.word	0x00000000
	.align		4
        /*0004*/ 	.word	0xffffffff
	.align		4
        /*0008*/ 	.word	0x00000000
	.align		4
        /*000c*/ 	.word	0xfffffffe
	.align		4
        /*0010*/ 	.word	0x00000000
	.align		4
        /*0014*/ 	.word	0xfffffffd
	.align		4
        /*0018*/ 	.word	0x00000000
	.align		4
        /*001c*/ 	.word	0xfffffffc


//--------------------- .nv.constant3             --------------------------
	.section	.nv.constant3,"a",@progbits
	.align	8
.nv.constant3:
	.type		d_mldsa_twiddles,@object
	.size		d_mldsa_twiddles,(d_mldsa_twiddles_inv - d_mldsa_twiddles)
d_mldsa_twiddles:
	.zero		1024
	.type		d_mldsa_twiddles_inv,@object
	.size		d_mldsa_twiddles_inv,(d_keccak_rc - d_mldsa_twiddles_inv)
d_mldsa_twiddles_inv:
	.zero		1024
	.type		d_keccak_rc,@object
	.size		d_keccak_rc,(d_keccak_rotc - d_keccak_rc)
d_keccak_rc:
        /*0800*/ 	.byte	0x01, 0x00, 0x00, 0x00, 0x00, 0x00, 0x00, 0x00, 0x82, 0x80, 0x00, 0x00, 0x00, 0x00, 0x00, 0x00
        /* <DEDUP_REMOVED lines=11> */
	.type		d_keccak_rotc,@object
	.size		d_keccak_rotc,(d_keccak_piln - d_keccak_rotc)
d_keccak_rotc:
        /*08c0*/ 	.byte	0x01, 0x00, 0x00, 0x00, 0x03, 0x00, 0x00, 0x00, 0x06, 0x00, 0x00, 0x00, 0x0a, 0x00, 0x00, 0x00
        /*08d0*/ 	.byte	0x0f, 0x00, 0x00, 0x00, 0x15, 0x00, 0x00, 0x00, 0x1c, 0x00, 0x00, 0x00, 0x24, 0x00, 0x00, 0x00
        /*08e0*/ 	.byte	0x2d, 0x00, 0x00, 0x00, 0x37, 0x00, 0x00, 0x00, 0x02, 0x00, 0x00, 0x00, 0x0e, 0x00, 0x00, 0x00
        /*08f0*/ 	.byte	0x1b, 0x00, 0x00, 0x00, 0x29, 0x00, 0x00, 0x00, 0x38, 0x00, 0x00, 0x00, 0x08, 0x00, 0x00, 0x00
        /*0900*/ 	.byte	0x19, 0x00, 0x00, 0x00, 0x2b, 0x00, 0x00, 0x00, 0x3e, 0x00, 0x00, 0x00, 0x12, 0x00, 0x00, 0x00
        /*0910*/ 	.byte	0x27, 0x00, 0x00, 0x00, 0x3d, 0x00, 0x00, 0x00, 0x14, 0x00, 0x00, 0x00, 0x2c, 0x00, 0x00, 0x00
	.type		d_keccak_piln,@object
	.size		d_keccak_piln,(.L_4 - d_keccak_piln)
d_keccak_piln:
        /*0920*/ 	.byte	0x0a, 0x00, 0x00, 0x00, 0x07, 0x00, 0x00, 0x00, 0x0b, 0x00, 0x00, 0x00, 0x11, 0x00, 0x00, 0x00
        /*0930*/ 	.byte	0x12, 0x00, 0x00, 0x00, 0x03, 0x00, 0x00, 0x00, 0x05, 0x00, 0x00, 0x00, 0x10, 0x00, 0x00, 0x00
        /*0940*/ 	.byte	0x08, 0x00, 0x00, 0x00, 0x15, 0x00, 0x00, 0x00, 0x18, 0x00, 0x00, 0x00, 0x04, 0x00, 0x00, 0x00
        /*0950*/ 	.byte	0x0f, 0x00, 0x00, 0x00, 0x17, 0x00, 0x00, 0x00, 0x13, 0x00, 0x00, 0x00, 0x0d, 0x00, 0x00, 0x00
        /*0960*/ 	.byte	0x0c, 0x00, 0x00, 0x00, 0x02, 0x00, 0x00, 0x00, 0x14, 0x00, 0x00, 0x00, 0x0e, 0x00, 0x00, 0x00
        /*0970*/ 	.byte	0x16, 0x00, 0x00, 0x00, 0x09, 0x00, 0x00, 0x00, 0x06, 0x00, 0x00, 0x00, 0x01, 0x00, 0x00, 0x00
.L_4:


//--------------------- .text.mldsa_precompute_twiddles --------------------------
	.section	.text.mldsa_precompute_twiddles,"ax",@progbits
	.align	128
        .global         mldsa_precompute_twiddles
        .type           mldsa_precompute_twiddles,@function
        .size           mldsa_precompute_twiddles,(.L_x_256 - mldsa_precompute_twiddles)
        .other          mldsa_precompute_twiddles,@"STO_CUDA_ENTRY STV_DEFAULT"
mldsa_precompute_twiddles:
.text.mldsa_precompute_twiddles:
[----:B------:R-:W-:Y:S01]  /*0000*/  LDC R1, c[0x0][0x37c] ;  /* 0x0000df00ff017b82 */ /* 0x000fe20000000800 */
[----:B------:R-:W0:Y:S07]  /*0010*/  S2R R3, SR_TID.X ;  /* 0x0000000000037919 */ /* 0x000e2e0000002100 */
[----:B------:R-:W0:Y:S08]  /*0020*/  S2UR UR4, SR_CTAID.X ;  /* 0x00000000000479c3 */ /* 0x000e300000002500 */
[----:B------:R-:W0:Y:S02]  /*0030*/  LDC R0, c[0x0][0x360] ;  /* 0x0000d800ff007b82 */ /* 0x000e240000000800 */
[----:B0-----:R-:W-:-:S05]  /*0040*/  IMAD R0, R0, UR4, R3 ;  /* 0x0000000400007c24 */ /* 0x001fca000f8e0203 */
[----:B------:R-:W-:-:S13]  /*0050*/  ISETP.GT.AND P0, PT, R0, 0xff, PT ;  /* 0x000000ff0000780c */ /* 0x000fda0003f04270 */
[----:B------:R-:W-:Y:S05]  /*0060*/  @P0 EXIT ;  /* 0x000000000000094d */ /* 0x000fea0003800000 */
[----:B------:R-:W-:Y:S01]  /*0070*/  ISETP.GE.AND P0, PT, R0, 0x1, PT ;  /* 0x000000010000780c */ /* 0x000fe20003f06270 */
[----:B------:R-:W0:Y:S01]  /*0080*/  LDCU.64 UR4, c[0x0][0x358] ;  /* 0x00006b00ff0477ac */ /* 0x000e220008000a00 */
[----:B------:R-:W-:Y:S01]  /*0090*/  BSSY.RECONVERGENT B0, `(.L_x_0) ;  /* 0x00000cd000007945 */ /* 0x000fe20003800200 */
[----:B------:R-:W-:Y:S02]  /*00a0*/  IMAD.MOV.U32 R7, RZ, RZ, 0x1 ;  /* 0x00000001ff077424 */ /* 0x000fe400078e00ff */
[----:B------:R-:W-:-:S08]  /*00b0*/  IMAD.MOV.U32 R9, RZ, RZ, 0x1 ;  /* 0x00000001ff097424 */ /* 0x000fd000078e00ff */
[----:B------:R-:W-:Y:S05]  /*00c0*/  @!P0 BRA `(.L_x_1) ;  /* 0x0000000c00248947 */ /* 0x000fea0003800000 */
[C---:B------:R-:W-:Y:S01]  /*00d0*/  ISETP.GE.U32.AND P0, PT, R0.reuse, 0x4, PT ;  /* 0x000000040000780c */ /* 0x040fe20003f06070 */
[----:B------:R-:W-:Y:S01]  /*00e0*/  BSSY.RECONVERGENT B1, `(.L_x_2) ;  /* 0x000009d000017945 */ /* 0x000fe20003800200 */
[----:B------:R-:W-:Y:S01]  /*00f0*/  LOP3.LUT R2, R0, 0x3, RZ, 0xc0, !PT ;  /* 0x0000000300027812 */ /* 0x000fe200078ec0ff */
[----:B------:R-:W-:Y:S02]  /*0100*/  IMAD.MOV.U32 R9, RZ, RZ, 0x1 ;  /* 0x00000001ff097424 */ /* 0x000fe400078e00ff */
[----:B------:R-:W-:Y:S01]  /*0110*/  IMAD.MOV.U32 R5, RZ, RZ, 0x1 ;  /* 0x00000001ff057424 */ /* 0x000fe200078e00ff */
[----:B------:R-:W-:-:S07]  /*0120*/  ISETP.NE.AND P2, PT, R2, RZ, PT ;  /* 0x000000ff0200720c */ /* 0x000fce0003f45270 */
[----:B------:R-:W-:Y:S06]  /*0130*/  @!P0 BRA `(.L_x_3) ;  /* 0x00000008005c8947 */ /* 0x000fec0003800000 */
[----:B------:R-:W-:Y:S01]  /*0140*/  LOP3.LUT R3, R0, 0x7ffffffc, RZ, 0xc0, !PT ;  /* 0x7ffffffc00037812 */ /* 0x000fe200078ec0ff */
[----:B------:R-:W-:-:S04]  /*0150*/  IMAD.MOV.U32 R9, RZ, RZ, 0x1 ;  /* 0x00000001ff097424 */ /* 0x000fc800078e00ff */
[----:B------:R-:W-:-:S07]  /*0160*/  IMAD.MOV R3, RZ, RZ, -R3 ;  /* 0x000000ffff037224 */ /* 0x000fce00078e0a03 */
.L_x_4:
[----:B------:R-:W-:Y:S01]  /*0170*/  SHF.R.S32.HI R6, RZ, 0x1f, R5 ;  /* 0x0000001fff067819 */ /* 0x000fe20000011405 */
[----:B------:R-:W-:Y:S01]  /*0180*/  IMAD.WIDE.U32 R4, R5, 0x6d9, RZ ;  /* 0x000006d905047825 */ /* 0x000fe200078e00ff */
[----:B------:R-:W-:-:S03]  /*0190*/  SHF.R.S32.HI R8, RZ, 0x1f, R9 ;  /* 0x0000001fff087819 */ /* 0x000fc60000011409 */
[----:B------:R-:W-:Y:S02]  /*01a0*/  IMAD R11, R6, 0x6d9, RZ ;  /* 0x000006d9060b7824 */ /* 0x000fe400078e02ff */
[----:B------:R-:W-:-:S04]  /*01b0*/  IMAD.WIDE.U32 R6, R9, 0x7fe000, RZ ;  /* 0x007fe00009067825 */ /* 0x000fc800078e00ff */
[----:B------:R-:W-:Y:S02]  /*01c0*/  IMAD R9, R8, 0x7fe000, RZ ;  /* 0x007fe00008097824 */ /* 0x000fe400078e02ff */
[----:B------:R-:W-:Y:S02]  /*01d0*/  IMAD.IADD R5, R5, 0x1, R11 ;  /* 0x0000000105057824 */ /* 0x000fe400078e020b */
[----:B------:R-:W-:Y:S02]  /*01e0*/  IMAD.IADD R9, R7, 0x1, R9 ;  /* 0x0000000107097824 */ /* 0x000fe400078e0209 */
[----:B------:R-:W-:Y:S01]  /*01f0*/  IMAD.MOV.U32 R8, RZ, RZ, R6 ;  /* 0x000000ffff087224 */ /* 0x000fe200078e0006 */
[----:B------:R-:W-:Y:S01]  /*0200*/  SHF.R.S64 R13, R4, 0x17, R5 ;  /* 0x00000017040d7819 */ /* 0x000fe20000001005 */
[----:B------:R-:W-:Y:S01]  /*0210*/  VIADD R3, R3, 0x4 ;  /* 0x0000000403037836 */ /* 0x000fe20000000000 */
[----:B------:R-:W-:Y:S02]  /*0220*/  SHF.R.S64 R11, R6, 0x17, R9 ;  /* 0x00000017060b7819 */ /* 0x000fe40000001009 */
[--C-:B------:R-:W-:Y:S01]  /*0230*/  SHF.R.S32.HI R12, RZ, 0x17, R5.reuse ;  /* 0x00000017ff0c7819 */ /* 0x100fe20000011405 */
[----:B------:R-:W-:Y:S01]  /*0240*/  IMAD.WIDE.U32 R6, R13, -0x7fe001, R4 ;  /* 0xff801fff0d067825 */ /* 0x000fe200078e0004 */
[----:B------:R-:W-:-:S02]  /*0250*/  SHF.R.S32.HI R10, RZ, 0x17, R9 ;  /* 0x00000017ff0a7819 */ /* 0x000fc40000011409 */
[----:B------:R-:W-:Y:S01]  /*0260*/  ISETP.NE.AND P5, PT, R3, RZ, PT ;  /* 0x000000ff0300720c */ /* 0x000fe20003fa5270 */
[----:B------:R-:W-:Y:S01]  /*0270*/  IMAD.WIDE.U32 R4, R11, -0x7fe001, R8 ;  /* 0xff801fff0b047825 */ /* 0x000fe200078e0008 */
[C---:B------:R-:W-:Y:S02]  /*0280*/  ISETP.GT.U32.AND P0, PT, R6.reuse, 0x7fe000, PT ;  /* 0x007fe0000600780c */ /* 0x040fe40003f04070 */
[----:B------:R-:W-:Y:S01]  /*0290*/  IADD3 R9, P4, PT, R6, -0x7fe001, RZ ;  /* 0xff801fff06097810 */ /* 0x000fe20007f9e0ff */
[----:B------:R-:W-:Y:S01]  /*02a0*/  IMAD R12, R12, -0x7fe001, RZ ;  /* 0xff801fff0c0c7824 */ /* 0x000fe200078e02ff */
[----:B------:R-:W-:Y:S01]  /*02b0*/  ISETP.GT.U32.AND P1, PT, R4, 0x7fe000, PT ;  /* 0x007fe0000400780c */ /* 0x000fe20003f24070 */
[----:B------:R-:W-:-:S03]  /*02c0*/  IMAD R8, R10, -0x7fe001, RZ ;  /* 0xff801fff0a087824 */ /* 0x000fc600078e02ff */
[----:B------:R-:W-:Y:S02]  /*02d0*/  IADD3 R13, PT, PT, R7, -R13, R12 ;  /* 0x8000000d070d7210 */ /* 0x000fe40007ffe00c */
[----:B------:R-:W-:Y:S02]  /*02e0*/  IADD3 R8, PT, PT, R5, -R11, R8 ;  /* 0x8000000b05087210 */ /* 0x000fe40007ffe008 */
[----:B------:R-:W-:Y:S02]  /*02f0*/  IADD3 R5, P3, PT, R4, -0x7fe001, RZ ;  /* 0xff801fff04057810 */ /* 0x000fe40007f7e0ff */
[----:B------:R-:W-:Y:S02]  /*0300*/  ISETP.GT.AND.EX P0, PT, R13, RZ, PT, P0 ;  /* 0x000000ff0d00720c */ /* 0x000fe40003f04300 */
[C---:B------:R-:W-:Y:S02]  /*0310*/  ISETP.GT.AND.EX P1, PT, R8.reuse, RZ, PT, P1 ;  /* 0x000000ff0800720c */ /* 0x040fe40003f24310 */
[----:B------:R-:W-:-:S02]  /*0320*/  IADD3.X R7, PT, PT, R8, -0x1, RZ, P3, !PT ;  /* 0xffffffff08077810 */ /* 0x000fc40001ffe4ff */
[----:B------:R-:W-:Y:S02]  /*0330*/  IADD3.X R10, PT, PT, R13, -0x1, RZ, P4, !PT ;  /* 0xffffffff0d0a7810 */ /* 0x000fe400027fe4ff */
[----:B------:R-:W-:Y:S02]  /*0340*/  SEL R9, R9, R6, P0 ;  /* 0x0000000609097207 */ /* 0x000fe40000000000 */
[----:B------:R-:W-:Y:S02]  /*0350*/  SEL R5, R5, R4, P1 ;  /* 0x0000000405057207 */ /* 0x000fe40000800000 */
[----:B------:R-:W-:Y:S01]  /*0360*/  SEL R6, R7, R8, P1 ;  /* 0x0000000807067207 */ /* 0x000fe20000800000 */
[----:B------:R-:W-:Y:S01]  /*0370*/  VIADD R4, R9, 0x7fe001 ;  /* 0x007fe00109047836 */ /* 0x000fe20000000000 */
[----:B------:R-:W-:Y:S02]  /*0380*/  SEL R10, R10, R13, P0 ;  /* 0x0000000d0a0a7207 */ /* 0x000fe40000000000 */
[----:B------:R-:W-:Y:S01]  /*0390*/  ISETP.GE.AND P1, PT, R6, RZ, PT ;  /* 0x000000ff0600720c */ /* 0x000fe20003f26270 */
[----:B------:R-:W-:Y:S01]  /*03a0*/  VIADD R6, R5, 0x7fe001 ;  /* 0x007fe00105067836 */ /* 0x000fe20000000000 */
[----:B------:R-:W-:-:S04]  /*03b0*/  ISETP.GE.AND P0, PT, R10, RZ, PT ;  /* 0x000000ff0a00720c */ /* 0x000fc80003f06270 */
[----:B------:R-:W-:Y:S02]  /*03c0*/  SEL R4, R4, R9, !P0 ;  /* 0x0000000904047207 */ /* 0x000fe40004000000 */
[----:B------:R-:W-:Y:S02]  /*03d0*/  SEL R6, R6, R5, !P1 ;  /* 0x0000000506067207 */ /* 0x000fe40004800000 */
        /* <DEDUP_REMOVED lines=9> */
[----:B------:R-:W-:Y:S02]  /*0470*/  SHF.R.S64 R13, R4, 0x17, R5 ;  /* 0x00000017040d7819 */ /* 0x000fe40000001005 */
[----:B------:R-:W-:Y:S02]  /*0480*/  SHF.R.S64 R11, R6, 0x17, R9 ;  /* 0x00000017060b7819 */ /* 0x000fe40000001009 */
[--C-:B------:R-:W-:Y:S01]  /*0490*/  SHF.R.S32.HI R12, RZ, 0x17, R5.reuse ;  /* 0x00000017ff0c7819 */ /* 0x100fe20000011405 */
[----:B------:R-:W-:Y:S01]  /*04a0*/  IMAD.WIDE.U32 R6, R13, -0x7fe001, R4 ;  /* 0xff801fff0d067825 */ /* 0x000fe200078e0004 */
[----:B------:R-:W-:-:S03]  /*04b0*/  SHF.R.S32.HI R10, RZ, 0x17, R9 ;  /* 0x00000017ff0a7819 */ /* 0x000fc60000011409 */
        /* <DEDUP_REMOVED lines=67> */
[----:B------:R-:W-:-:S03]  /*08f0*/  IMAD.IADD R7, R7, 0x1, R11 ;  /* 0x0000000107077824 */ /* 0x000fc600078e020b */
[--C-:B------:R-:W-:Y:S02]  /*0900*/  SHF.R.S64 R11, R4, 0x17, R5.reuse ;  /* 0x00000017040b7819 */ /* 0x100fe40000001005 */
[----:B------:R-:W-:Y:S02]  /*0910*/  SHF.R.S32.HI R10, RZ, 0x17, R5 ;  /* 0x00000017ff0a7819 */ /* 0x000fe40000011405 */
[----:B------:R-:W-:Y:S01]  /*0920*/  SHF.R.S64 R9, R6, 0x17, R7 ;  /* 0x0000001706097819 */ /* 0x000fe20000001007 */
[----:B------:R-:W-:Y:S01]  /*0930*/  IMAD.WIDE.U32 R4, R11, -0x7fe001, R4 ;  /* 0xff801fff0b047825 */ /* 0x000fe200078e0004 */
[----:B------:R-:W-:-:S03]  /*0940*/  SHF.R.S32.HI R8, RZ, 0x17, R7 ;  /* 0x00000017ff087819 */ /* 0x000fc60000011407 */
[----:B------:R-:W-:Y:S01]  /*0950*/  IMAD R10, R10, -0x7fe001, RZ ;  /* 0xff801fff0a0a7824 */ /* 0x000fe200078e02ff */
[----:B------:R-:W-:Y:S01]  /*0960*/  ISETP.GT.U32.AND P0, PT, R4, 0x7fe000, PT ;  /* 0x007fe0000400780c */ /* 0x000fe20003f04070 */
[----:B------:R-:W-:-:S03]  /*0970*/  IMAD.WIDE.U32 R6, R9, -0x7fe001, R6 ;  /* 0xff801fff09067825 */ /* 0x000fc600078e0006 */
[----:B------:R-:W-:Y:S01]  /*0980*/  IADD3 R10, PT, PT, R5, -R11, R10 ;  /* 0x8000000b050a7210 */ /* 0x000fe20007ffe00a */
[----:B------:R-:W-:Y:S01]  /*0990*/  IMAD R8, R8, -0x7fe001, RZ ;  /* 0xff801fff08087824 */ /* 0x000fe200078e02ff */
[----:B------:R-:W-:Y:S02]  /*09a0*/  ISETP.GT.U32.AND P1, PT, R6, 0x7fe000, PT ;  /* 0x007fe0000600780c */ /* 0x000fe40003f24070 */
[----:B------:R-:W-:Y:S02]  /*09b0*/  IADD3 R11, P3, PT, R4, -0x7fe001, RZ ;  /* 0xff801fff040b7810 */ /* 0x000fe40007f7e0ff */
[----:B------:R-:W-:Y:S02]  /*09c0*/  IADD3 R8, PT, PT, R7, -R9, R8 ;  /* 0x8000000907087210 */ /* 0x000fe40007ffe008 */
[----:B------:R-:W-:Y:S02]  /*09d0*/  IADD3 R7, P4, PT, R6, -0x7fe001, RZ ;  /* 0xff801fff06077810 */ /* 0x000fe40007f9e0ff */
[----:B------:R-:W-:-:S02]  /*09e0*/  ISETP.GT.AND.EX P0, PT, R10, RZ, PT, P0 ;  /* 0x000000ff0a00720c */ /* 0x000fc40003f04300 */
[----:B------:R-:W-:Y:S02]  /*09f0*/  ISETP.GT.AND.EX P1, PT, R8, RZ, PT, P1 ;  /* 0x000000ff0800720c */ /* 0x000fe40003f24310 */
[----:B------:R-:W-:Y:S02]  /*0a00*/  IADD3.X R9, PT, PT, R10, -0x1, RZ, P3, !PT ;  /* 0xffffffff0a097810 */ /* 0x000fe40001ffe4ff */
[----:B------:R-:W-:Y:S02]  /*0a10*/  IADD3.X R5, PT, PT, R8, -0x1, RZ, P4, !PT ;  /* 0xffffffff08057810 */ /* 0x000fe400027fe4ff */
[----:B------:R-:W-:Y:S02]  /*0a20*/  SEL R9, R9, R10, P0 ;  /* 0x0000000a09097207 */ /* 0x000fe40000000000 */
[----:B------:R-:W-:Y:S02]  /*0a30*/  SEL R5, R5, R8, P1 ;  /* 0x0000000805057207 */ /* 0x000fe40000800000 */
[----:B------:R-:W-:-:S02]  /*0a40*/  ISETP.GE.AND P3, PT, R9, RZ, PT ;  /* 0x000000ff0900720c */ /* 0x000fc40003f66270 */
[----:B------:R-:W-:Y:S02]  /*0a50*/  ISETP.GE.AND P4, PT, R5, RZ, PT ;  /* 0x000000ff0500720c */ /* 0x000fe40003f86270 */
[----:B------:R-:W-:Y:S02]  /*0a60*/  SEL R5, R11, R4, P0 ;  /* 0x000000040b057207 */ /* 0x000fe40000000000 */
[----:B------:R-:W-:-:S07]  /*0a70*/  SEL R9, R7, R6, P1 ;  /* 0x0000000607097207 */ /* 0x000fce0000800000 */
[----:B------:R-:W-:Y:S02]  /*0a80*/  @!P3 VIADD R5, R5, 0x7fe001 ;  /* 0x007fe0010505b836 */ /* 0x000fe40000000000 */
[----:B------:R-:W-:Y:S01]  /*0a90*/  @!P4 VIADD R9, R9, 0x7fe001 ;  /* 0x007fe0010909c836 */ /* 0x000fe20000000000 */
[----:B------:R-:W-:Y:S06]  /*0aa0*/  @P5 BRA `(.L_x_4) ;  /* 0xfffffff400b05947 */ /* 0x000fec000383ffff */
.L_x_3:
[----:B0-----:R-:W-:Y:S05]  /*0ab0*/  BSYNC.RECONVERGENT B1 ;  /* 0x0000000000017941 */ /* 0x001fea0003800200 */
.L_x_2:
[----:B------:R-:W-:Y:S04]  /*0ac0*/  BSSY.RECONVERGENT B1, `(.L_x_5) ;  /* 0x0000028000017945 */ /* 0x000fe80003800200 */
[----:B------:R-:W-:Y:S05]  /*0ad0*/  @!P2 BRA `(.L_x_6) ;  /* 0x000000000098a947 */ /* 0x000fea0003800000 */
[----:B------:R-:W-:-:S07]  /*0ae0*/  IMAD.MOV R4, RZ, RZ, -R2 ;  /* 0x000000ffff047224 */ /* 0x000fce00078e0a02 */
.L_x_7:
        /* <DEDUP_REMOVED lines=8> */
[----:B------:R-:W-:Y:S01]  /*0b70*/  VIADD R4, R4, 0x1 ;  /* 0x0000000104047836 */ /* 0x000fe20000000000 */
        /* <DEDUP_REMOVED lines=20> */
[----:B------:R-:W-:-:S02]  /*0cc0*/  ISETP.NE.AND P2, PT, R4, RZ, PT ;  /* 0x000000ff0400720c */ /* 0x000fc40003f45270 */
[----:B------:R-:W-:Y:S02]  /*0cd0*/  ISETP.GE.AND P3, PT, R3, RZ, PT ;  /* 0x000000ff0300720c */ /* 0x000fe40003f66270 */
[----:B------:R-:W-:Y:S02]  /*0ce0*/  ISETP.GE.AND P4, PT, R7, RZ, PT ;  /* 0x000000ff0700720c */ /* 0x000fe40003f86270 */
[----:B------:R-:W-:Y:S02]  /*0cf0*/  SEL R5, R5, R2, P0 ;  /* 0x0000000205057207 */ /* 0x000fe40000000000 */
[----:B------:R-:W-:-:S07]  /*0d00*/  SEL R9, R9, R6, P1 ;  /* 0x0000000609097207 */ /* 0x000fce0000800000 */
[----:B------:R-:W-:Y:S02]  /*0d10*/  @!P3 VIADD R5, R5, 0x7fe001 ;  /* 0x007fe0010505b836 */ /* 0x000fe40000000000 */
[----:B------:R-:W-:Y:S01]  /*0d20*/  @!P4 VIADD R9, R9, 0x7fe001 ;  /* 0x007fe0010909c836 */ /* 0x000fe20000000000 */
[----:B------:R-:W-:Y:S06]  /*0d30*/  @P2 BRA `(.L_x_7) ;  /* 0xfffffffc006c2947 */ /* 0x000fec000383ffff */
.L_x_6:
[----:B------:R-:W-:Y:S05]  /*0d40*/  BSYNC.RECONVERGENT B1 ;  /* 0x0000000000017941 */ /* 0x000fea0003800200 */
.L_x_5:
[----:B------:R-:W-:-:S07]  /*0d50*/  IMAD.MOV.U32 R7, RZ, RZ, R5 ;  /* 0x000000ffff077224 */ /* 0x000fce00078e0005 */
.L_x_1:
[----:B0-----:R-:W-:Y:S05]  /*0d60*/  BSYNC.RECONVERGENT B0 ;  /* 0x0000000000007941 */ /* 0x001fea0003800200 */
.L_x_0:
[C---:B------:R-:W-:Y:S01]  /*0d70*/  IMAD.SHL.U32 R2, R0.reuse, 0x10, RZ ;  /* 0x0000001000027824 */ /* 0x040fe200078e00ff */
[--C-:B------:R-:W-:Y:S01]  /*0d80*/  SHF.R.U32.HI R5, RZ, 0x2, R0.reuse ;  /* 0x00000002ff057819 */ /* 0x100fe20000011600 */
[----:B------:R-:W-:Y:S01]  /*0d90*/  IMAD.SHL.U32 R3, R0, 0x4, RZ ;  /* 0x0000000400037824 */ /* 0x000fe200078e00ff */
[----:B------:R-:W-:Y:S02]  /*0da0*/  SHF.R.U32.HI R6, RZ, 0x4, R0 ;  /* 0x00000004ff067819 */ /* 0x000fe40000011600 */
[----:B------:R-:W-:Y:S02]  /*0db0*/  LOP3.LUT R2, R2, 0x10, RZ, 0xc0, !PT ;  /* 0x0000001002027812 */ /* 0x000fe400078ec0ff */
[----:B------:R-:W-:Y:S02]  /*0dc0*/  LOP3.LUT R8, R6, 0x2, RZ, 0xc0, !PT ;  /* 0x0000000206087812 */ /* 0x000fe400078ec0ff */
[----:B------:R-:W-:-:S04]  /*0dd0*/  LOP3.LUT R3, R2, 0x8, R3, 0xf8, !PT ;  /* 0x0000000802037812 */ /* 0x000fc800078ef803 */
[----:B------:R-:W-:Y:S02]  /*0de0*/  LOP3.LUT R4, R3, 0x4, R0, 0xf8, !PT ;  /* 0x0000000403047812 */ /* 0x000fe400078ef800 */
[----:B------:R-:W0:Y:S02]  /*0df0*/  LDC.64 R2, c[0x0][0x380] ;  /* 0x0000e000ff027b82 */ /* 0x000e240000000a00 */
[----:B------:R-:W-:-:S04]  /*0e00*/  LOP3.LUT R11, R4, 0x2, R5, 0xf8, !PT ;  /* 0x00000002040b7812 */ /* 0x000fc800078ef805 */
[----:B------:R-:W-:Y:S02]  /*0e10*/  LOP3.LUT R11, R11, 0x1, R6, 0xf8, !PT ;  /* 0x000000010b0b7812 */ /* 0x000fe400078ef806 */
[----:B------:R-:W1:Y:S01]  /*0e20*/  LDC.64 R4, c[0x0][0x388] ;  /* 0x0000e200ff047b82 */ /* 0x000e620000000a00 */
[----:B------:R-:W-:Y:S02]  /*0e30*/  SHF.R.U32.HI R6, RZ, 0x6, R0 ;  /* 0x00000006ff067819 */ /* 0x000fe40000011600 */
[----:B------:R-:W-:Y:S01]  /*0e40*/  IMAD R8, R11, 0x4, R8 ;  /* 0x000000040b087824 */ /* 0x000fe200078e0208 */
[----:B------:R-:W-:Y:S02]  /*0e50*/  SHF.R.U32.HI R0, RZ, 0x7, R0 ;  /* 0x00000007ff007819 */ /* 0x000fe40000011600 */
[----:B------:R-:W-:-:S05]  /*0e60*/  LOP3.LUT R11, R6, 0x1, RZ, 0xc0, !PT ;  /* 0x00000001060b7812 */ /* 0x000fca00078ec0ff */
[----:B------:R-:W-:Y:S01]  /*0e70*/  IMAD.IADD R8, R8, 0x1, R11 ;  /* 0x0000000108087824 */ /* 0x000fe200078e020b */
[----:B------:R-:W-:-:S05]  /*0e80*/  LOP3.LUT R11, R0, 0x1, RZ, 0xc0, !PT ;  /* 0x00000001000b7812 */ /* 0x000fca00078ec0ff */
[----:B------:R-:W-:-:S04]  /*0e90*/  IMAD R11, R8, 0x2, R11 ;  /* 0x00000002080b7824 */ /* 0x000fc800078e020b */
[----:B0-----:R-:W-:-:S04]  /*0ea0*/  IMAD.WIDE.U32 R2, R11, 0x4, R2 ;  /* 0x000000040b027825 */ /* 0x001fc800078e0002 */
[----:B-1----:R-:W-:Y:S01]  /*0eb0*/  IMAD.WIDE.U32 R4, R11, 0x4, R4 ;  /* 0x000000040b047825 */ /* 0x002fe200078e0004 */
[----:B------:R-:W-:Y:S04]  /*0ec0*/  STG.E desc[UR4][R2.64], R7 ;  /* 0x0000000702007986 */ /* 0x000fe8000c101904 */
[----:B------:R-:W-:Y:S01]  /*0ed0*/  STG.E desc[UR4][R4.64], R9 ;  /* 0x0000000904007986 */ /* 0x000fe2000c101904 */
[----:B------:R-:W-:Y:S05]  /*0ee0*/  EXIT ;  /* 0x000000000000794d */ /* 0x000fea0003800000 */
.L_x_8:
[----:B------:R-:W-:-:S00]  /*0ef0*/  BRA `(.L_x_8) ;  /* 0xfffffffc00fc7947 */ /* 0x000fc0000383ffff */
[----:B------:R-:W-:-:S00]  /*0f00*/  NOP ;  /* 0x0000000000007918 */ /* 0x000fc00000000000 */
[----:B------:R-:W-:-:S00]  /*0f10*/  NOP ;  /* 0x0000000000007918 */ /* 0x000fc00000000000 */
[----:B------:R-:W-:-:S00]  /*0f20*/  NOP ;  /* 0x0000000000007918 */ /* 0x000fc00000000000 */
[----:B------:R-:W-:-:S00]  /*0f30*/  NOP ;  /* 0x0000000000007918 */ /* 0x000fc00000000000 */
[----:B------:R-:W-:-:S00]  /*0f40*/  NOP ;  /* 0x0000000000007918 */ /* 0x000fc00000000000 */
[----:B------:R-:W-:-:S00]  /*0f50*/  NOP ;  /* 0x0000000000007918 */ /* 0x000fc00000000000 */
[----:B------:R-:W-:-:S00]  /*0f60*/  NOP ;  /* 0x0000000000007918 */ /* 0x000fc00000000000 */
[----:B------:R-:W-:-:S00]  /*0f70*/  NOP ;  /* 0x0000000000007918 */ /* 0x000fc00000000000 */
.L_x_256:


//--------------------- .text.mldsa_batch_verify  --------------------------
	.section	.text.mldsa_batch_verify,"ax",@progbits
	.align	128
        .global         mldsa_batch_verify
        .type           mldsa_batch_verify,@function
        .size           mldsa_batch_verify,(.L_x_257 - mldsa_batch_verify)
        .other          mldsa_batch_verify,@"STO_CUDA_ENTRY STV_DEFAULT"
mldsa_batch_verify:
.text.mldsa_batch_verify:
[----:B------:R-:W-:Y:S01]  /*0000*/  LDC R1, c[0x0][0x37c] ;  /* 0x0000df00ff017b82 */ /* 0x000fe20000000800 */
[----:B------:R-:W0:Y:S07]  /*0010*/  S2R R0, SR_TID.X ;  /* 0x0000000000007919 */ /* 0x000e2e0000002100 */
[----:B------:R-:W0:Y:S01]  /*0020*/  S2UR UR4, SR_CTAID.X ;  /* 0x00000000000479c3 */ /* 0x000e220000002500 */
[----:B------:R-:W1:Y:S07]  /*0030*/  LDCU UR5, c[0x0][0x3b0] ;  /* 0x00007600ff0577ac */ /* 0x000e6e0008000800 */
[----:B------:R-:W0:Y:S02]  /*0040*/  LDC R5, c[0x0][0x360] ;  /* 0x0000d800ff057b82 */ /* 0x000e240000000800 */
[----:B0-----:R-:W-:-:S05]  /*0050*/  IMAD R5, R5, UR4, R0 ;  /* 0x0000000405057c24 */ /* 0x001fca000f8e0200 */
[----:B-1----:R-:W-:-:S13]  /*0060*/  ISETP.GE.U32.AND P0, PT, R5, UR5, PT ;  /* 0x0000000505007c0c */ /* 0x002fda000bf06070 */
[----:B------:R-:W-:Y:S05]  /*0070*/  @P0 EXIT ;  /* 0x000000000000094d */ /* 0x000fea0003800000 */
[----:B------:R-:W0:Y:S01]  /*0080*/  LDC.64 R2, c[0x0][0x380] ;  /* 0x0000e000ff027b82 */ /* 0x000e220000000a00 */
[----:B------:R-:W1:Y:S01]  /*0090*/  LDCU.64 UR4, c[0x0][0x358] ;  /* 0x00006b00ff0477ac */ /* 0x000e620008000a00 */
[----:B0-----:R-:W-:-:S05]  /*00a0*/  IMAD.WIDE.U32 R2, R5, 0x4, R2 ;  /* 0x0000000405027825 */ /* 0x001fca00078e0002 */
[----:B-1----:R-:W-:Y:S01]  /*00b0*/  STG.E desc[UR4][R2.64], RZ ;  /* 0x000000ff02007986 */ /* 0x002fe2000c101904 */
[----:B------:R-:W-:Y:S05]  /*00c0*/  EXIT ;  /* 0x000000000000794d */ /* 0x000fea0003800000 */
.L_x_9:
        /* <DEDUP_REMOVED lines=11> */
.L_x_257:


//--------------------- .text.mldsa_verify_single --------------------------
	.section	.text.mldsa_verify_single,"ax",@progbits
	.align	128
        .global         mldsa_verify_single
        .type           mldsa_verify_single,@function
        .size           mldsa_verify_single,(.L_x_258 - mldsa_verify_single)
        .other          mldsa_verify_single,@"STO_CUDA_ENTRY STV_DEFAULT"
mldsa_verify_single:
.text.mldsa_verify_single:
[----:B------:R-:W0:Y:S01]  /*0000*/  LDC R1, c[0x0][0x37c] ;  /* 0x0000df00ff017b82 */ /* 0x000e220000000800 */
[----:B------:R-:W1:Y:S01]  /*0010*/  S2R R3, SR_CTAID.X ;  /* 0x0000000000037919 */ /* 0x000e620000002500 */
[----:B------:R-:W1:Y:S01]  /*0020*/  LDCU UR4, c[0x0][0x3b8] ;  /* 0x00007700ff0477ac */ /* 0x000e620008000800 */
[----:B0-----:R-:W-:-:S05]  /*0030*/  VIADD R1, R1, 0xffffe6f0 ;  /* 0xffffe6f001017836 */ /* 0x001fca0000000000 */
[C---:B------:R-:W-:Y:S02]  /*0040*/  R2UR UR18, R1.reuse ;  /* 0x00000000011272ca */ /* 0x040fe400000e0000 */
[----:B------:R-:W-:Y:S02]  /*0050*/  R2UR UR17, R1 ;  /* 0x00000000011172ca */ /* 0x000fe400000e0000 */
[----:B-1----:R-:W-:-:S13]  /*0060*/  ISETP.GE.U32.AND P0, PT, R3, UR4, PT ;  /* 0x0000000403007c0c */ /* 0x002fda000bf06070 */
[----:B------:R-:W-:Y:S05]  /*0070*/  @P0 EXIT ;  /* 0x000000000000094d */ /* 0x000fea0003800000 */
[----:B------:R-:W0:Y:S01]  /*0080*/  LDCU UR19, c[0x0][0x360] ;  /* 0x00006c00ff1377ac */ /* 0x000e220008000800 */
[----:B------:R-:W1:Y:S01]  /*0090*/  S2R R0, SR_TID.X ;  /* 0x0000000000007919 */ /* 0x000e620000002100 */
[----:B------:R-:W-:Y:S01]  /*00a0*/  BSSY.RECONVERGENT B0, `(.L_x_10) ;  /* 0x000002c000007945 */ /* 0x000fe20003800200 */
[----:B0-----:R-:W0:Y:S01]  /*00b0*/  I2F.U32.RP R8, UR19 ;  /* 0x0000001300087d06 */ /* 0x001e220008209000 */
[----:B------:R-:W-:-:S07]  /*00c0*/  ISETP.NE.U32.AND P2, PT, RZ, UR19, PT ;  /* 0x00000013ff007c0c */ /* 0x000fce000bf45070 */
[----:B0-----:R-:W0:Y:S01]  /*00d0*/  MUFU.RCP R8, R8 ;  /* 0x0000000800087308 */ /* 0x001e220000001000 */
[----:B-1----:R-:W-:-:S05]  /*00e0*/  VIADD R2, R0, UR19 ;  /* 0x0000001300027c36 */ /* 0x002fca0008000000 */
[C---:B------:R-:W-:Y:S02]  /*00f0*/  ISETP.GE.U32.AND P0, PT, R2.reuse, 0x600, PT ;  /* 0x000006000200780c */ /* 0x040fe40003f06070 */
[----:B------:R-:W-:Y:S02]  /*0100*/  VIMNMX.U32 R7, PT, PT, R2, 0x600, !PT ;  /* 0x0000060002077848 */ /* 0x000fe40007fe0000 */
[----:B------:R-:W-:-:S04]  /*0110*/  SEL R6, RZ, 0x1, P0 ;  /* 0x00000001ff067807 */ /* 0x000fc80000000000 */
[----:B------:R-:W-:Y:S01]  /*0120*/  IADD3 R7, PT, PT, R7, -R2, -R6 ;  /* 0x8000000207077210 */ /* 0x000fe20007ffe806 */
[----:B0-----:R-:W-:-:S04]  /*0130*/  VIADD R4, R8, 0xffffffe ;  /* 0x0ffffffe08047836 */ /* 0x001fc80000000000 */
[----:B------:R0:W1:Y:S02]  /*0140*/  F2I.FTZ.U32.TRUNC.NTZ R5, R4 ;  /* 0x0000000400057305 */ /* 0x000064000021f000 */
[----:B0-----:R-:W-:Y:S02]  /*0150*/  IMAD.MOV.U32 R4, RZ, RZ, RZ ;  /* 0x000000ffff047224 */ /* 0x001fe400078e00ff */
[----:B-1----:R-:W-:-:S04]  /*0160*/  IMAD.MOV R9, RZ, RZ, -R5 ;  /* 0x000000ffff097224 */ /* 0x002fc800078e0a05 */
[----:B------:R-:W-:-:S04]  /*0170*/  IMAD R9, R9, UR19, RZ ;  /* 0x0000001309097c24 */ /* 0x000fc8000f8e02ff */
[----:B------:R-:W-:-:S06]  /*0180*/  IMAD.HI.U32 R8, R5, R9, R4 ;  /* 0x0000000905087227 */ /* 0x000fcc00078e0004 */
[----:B------:R-:W-:-:S04]  /*0190*/  IMAD.HI.U32 R5, R8, R7, RZ ;  /* 0x0000000708057227 */ /* 0x000fc800078e00ff */
[----:B------:R-:W-:-:S04]  /*01a0*/  IMAD.MOV R2, RZ, RZ, -R5 ;  /* 0x000000ffff027224 */ /* 0x000fc800078e0a05 */
[----:B------:R-:W-:-:S05]  /*01b0*/  IMAD R7, R2, UR19, R7 ;  /* 0x0000001302077c24 */ /* 0x000fca000f8e0207 */
[----:B------:R-:W-:-:S13]  /*01c0*/  ISETP.GE.U32.AND P0, PT, R7, UR19, PT ;  /* 0x0000001307007c0c */ /* 0x000fda000bf06070 */
[----:B------:R-:W-:Y:S02]  /*01d0*/  @P0 VIADD R7, R7, -UR19 ;  /* 0x8000001307070c36 */ /* 0x000fe40008000000 */
[----:B------:R-:W-:-:S03]  /*01e0*/  @P0 VIADD R5, R5, 0x1 ;  /* 0x0000000105050836 */ /* 0x000fc60000000000 */
[----:B------:R-:W-:-:S13]  /*01f0*/  ISETP.GE.U32.AND P1, PT, R7, UR19, PT ;  /* 0x0000001307007c0c */ /* 0x000fda000bf26070 */
[----:B------:R-:W-:Y:S01]  /*0200*/  @P1 VIADD R5, R5, 0x1 ;  /* 0x0000000105051836 */ /* 0x000fe20000000000 */
[----:B------:R-:W-:-:S05]  /*0210*/  @!P2 LOP3.LUT R5, RZ, UR19, RZ, 0x33, !PT ;  /* 0x00000013ff05ac12 */ /* 0x000fca000f8e33ff */
[----:B------:R-:W-:-:S05]  /*0220*/  IMAD.IADD R2, R6, 0x1, R5 ;  /* 0x0000000106027824 */ /* 0x000fca00078e0205 */
[C---:B------:R-:W-:Y:S02]  /*0230*/  LOP3.LUT R4, R2.reuse, 0x3, RZ, 0xc0, !PT ;  /* 0x0000000302047812 */ /* 0x040fe400078ec0ff */
[----:B------:R-:W-:Y:S02]  /*0240*/  ISETP.GE.U32.AND P1, PT, R2, 0x3, PT ;  /* 0x000000030200780c */ /* 0x000fe40003f26070 */
[----:B------:R-:W-:Y:S01]  /*0250*/  ISETP.NE.AND P0, PT, R4, 0x3, PT ;  /* 0x000000030400780c */ /* 0x000fe20003f05270 */
[----:B------:R-:W-:-:S12]  /*0260*/  IMAD.MOV.U32 R4, RZ, RZ, R0 ;  /* 0x000000ffff047224 */ /* 0x000fd800078e0000 */
[----:B------:R-:W-:Y:S05]  /*0270*/  @!P0 BRA `(.L_x_11) ;  /* 0x0000000000388947 */ /* 0x000fea0003800000 */
[----:B------:R-:W0:Y:S01]  /*0280*/  S2UR UR5, SR_CgaCtaId ;  /* 0x00000000000579c3 */ /* 0x000e220000008800 */
[----:B------:R-:W-:Y:S01]  /*0290*/  VIADD R4, R2, 0x1 ;  /* 0x0000000102047836 */ /* 0x000fe20000000000 */
[----:B------:R-:W-:-:S04]  /*02a0*/  UMOV UR4, 0x400 ;  /* 0x0000040000047882 */ /* 0x000fc80000000000 */
[----:B------:R-:W-:-:S05]  /*02b0*/  LOP3.LUT R5, R4, 0x3, RZ, 0xc0, !PT ;  /* 0x0000000304057812 */ /* 0x000fca00078ec0ff */
[----:B------:R-:W-:Y:S02]  /*02c0*/  IMAD R4, R5, UR19, R0 ;  /* 0x0000001305047c24 */ /* 0x000fe4000f8e0200 */
[----:B------:R-:W-:Y:S01]  /*02d0*/  IMAD.MOV R6, RZ, RZ, -R5 ;  /* 0x000000ffff067224 */ /* 0x000fe200078e0a05 */
[----:B0-----:R-:W-:-:S06]  /*02e0*/  ULEA UR4, UR5, UR4, 0x18 ;  /* 0x0000000405047291 */ /* 0x001fcc000f8ec0ff */
[----:B------:R-:W-:-:S07]  /*02f0*/  LEA R5, R0, UR4, 0x2 ;  /* 0x0000000400057c11 */ /* 0x000fce000f8e10ff */
.L_x_12:
[----:B------:R-:W-:Y:S01]  /*0300*/  VIADD R6, R6, 0x1 ;  /* 0x0000000106067836 */ /* 0x000fe20000000000 */
[----:B------:R0:W-:Y:S01]  /*0310*/  STS [R5], RZ ;  /* 0x000000ff05007388 */ /* 0x0001e20000000800 */
[----:B------:R-:W-:-:S03]  /*0320*/  IMAD.U32 R8, RZ, RZ, UR19 ;  /* 0x00000013ff087e24 */ /* 0x000fc6000f8e00ff */
[----:B------:R-:W-:Y:S01]  /*0330*/  ISETP.NE.AND P0, PT, R6, RZ, PT ;  /* 0x000000ff0600720c */ /* 0x000fe20003f05270 */
[----:B0-----:R-:W-:-:S12]  /*0340*/  IMAD R5, R8, 0x4, R5 ;  /* 0x0000000408057824 */ /* 0x001fd800078e0205 */
[----:B------:R-:W-:Y:S05]  /*0350*/  @P0 BRA `(.L_x_12) ;  /* 0xfffffffc00e80947 */ /* 0x000fea000383ffff */
.L_x_11:
[----:B------:R-:W-:Y:S05]  /*0360*/  BSYNC.RECONVERGENT B0 ;  /* 0x0000000000007941 */ /* 0x000fea0003800200 */
.L_x_10:
[----:B------:R-:W-:Y:S04]  /*0370*/  BSSY.RECONVERGENT B0, `(.L_x_13) ;  /* 0x0000015000007945 */ /* 0x000fe80003800200 */
[----:B------:R-:W-:Y:S05]  /*0380*/  @!P1 BRA `(.L_x_14) ;  /* 0x00000000004c9947 */ /* 0x000fea0003800000 */
[----:B------:R-:W0:Y:S01]  /*0390*/  S2UR UR5, SR_CgaCtaId ;  /* 0x00000000000579c3 */ /* 0x000e220000008800 */
[----:B------:R-:W-:Y:S02]  /*03a0*/  UMOV UR4, 0x400 ;  /* 0x0000040000047882 */ /* 0x000fe40000000000 */
[----:B0-----:R-:W-:-:S06]  /*03b0*/  ULEA UR4, UR5, UR4, 0x18 ;  /* 0x0000000405047291 */ /* 0x001fcc000f8ec0ff */
[----:B------:R-:W-:-:S07]  /*03c0*/  LEA R5, R4, UR4, 0x2 ;  /* 0x0000000404057c11 */ /* 0x000fce000f8e10ff */
.L_x_15:
[----:B------:R-:W-:Y:S01]  /*03d0*/  IMAD.U32 R6, RZ, RZ, UR19 ;  /* 0x00000013ff067e24 */ /* 0x000fe2000f8e00ff */
[----:B------:R0:W-:Y:S01]  /*03e0*/  STS [R5], RZ ;  /* 0x000000ff05007388 */ /* 0x0001e20000000800 */
[----:B------:R-:W-:Y:S02]  /*03f0*/  IMAD.U32 R8, RZ, RZ, UR19 ;  /* 0x00000013ff087e24 */ /* 0x000fe4000f8e00ff */
[----:B------:R-:W-:Y:S02]  /*0400*/  IMAD.U32 R10, RZ, RZ, UR19 ;  /* 0x00000013ff0a7e24 */ /* 0x000fe4000f8e00ff */
[--C-:B------:R-:W-:Y:S02]  /*0410*/  IMAD R6, R6, 0x4, R5.reuse ;  /* 0x0000000406067824 */ /* 0x100fe400078e0205 */
[--C-:B------:R-:W-:Y:S02]  /*0420*/  IMAD R7, R8, 0x8, R5.reuse ;  /* 0x0000000808077824 */ /* 0x100fe400078e0205 */
[----:B------:R-:W-:Y:S01]  /*0430*/  IMAD R8, R10, 0xc, R5 ;  /* 0x0000000c0a087824 */ /* 0x000fe200078e0205 */
[----:B------:R1:W-:Y:S01]  /*0440*/  STS [R6], RZ ;  /* 0x000000ff06007388 */ /* 0x0003e20000000800 */
[----:B------:R-:W-:-:S02]  /*0450*/  IMAD.U32 R9, RZ, RZ, UR19 ;  /* 0x00000013ff097e24 */ /* 0x000fc4000f8e00ff */
[----:B0-----:R-:W-:Y:S01]  /*0460*/  IMAD R5, R10, 0x10, R5 ;  /* 0x000000100a057824 */ /* 0x001fe200078e0205 */
[----:B------:R1:W-:Y:S01]  /*0470*/  STS [R7], RZ ;  /* 0x000000ff07007388 */ /* 0x0003e20000000800 */
[----:B------:R-:W-:-:S03]  /*0480*/  IMAD R4, R9, 0x4, R4 ;  /* 0x0000000409047824 */ /* 0x000fc600078e0204 */
[----:B------:R1:W-:Y:S02]  /*0490*/  STS [R8], RZ ;  /* 0x000000ff08007388 */ /* 0x0003e40000000800 */
[----:B------:R-:W-:-:S13]  /*04a0*/  ISETP.GE.U32.AND P0, PT, R4, 0x600, PT ;  /* 0x000006000400780c */ /* 0x000fda0003f06070 */
[----:B-1----:R-:W-:Y:S05]  /*04b0*/  @!P0 BRA `(.L_x_15) ;  /* 0xfffffffc00c48947 */ /* 0x002fea000383ffff */
.L_x_14:
[----:B------:R-:W-:Y:S05]  /*04c0*/  BSYNC.RECONVERGENT B0 ;  /* 0x0000000000007941 */ /* 0x000fea0003800200 */
.L_x_13:
[----:B------:R-:W-:Y:S01]  /*04d0*/  BAR.SYNC.DEFER_BLOCKING 0x0 ;  /* 0x0000000000007b1d */ /* 0x000fe20000010000 */
[----:B------:R-:W-:Y:S01]  /*04e0*/  ISETP.NE.AND P0, PT, R0, RZ, PT ;  /* 0x000000ff0000720c */ /* 0x000fe20003f05270 */
[----:B------:R-:W-:-:S04]  /*04f0*/  UIADD3 UR16, UPT, UPT, UR18, 0xc40, URZ ;  /* 0x00000c4012107890 */ /* 0x000fc8000fffe0ff */
[----:B------:R-:W0:Y:S01]  /*0500*/  LDCU.64 UR68, c[0x0][0x358] ;  /* 0x00006b00ff4477ac */ /* 0x000e220008000a00 */
[----:B------:R-:W-:Y:S07]  /*0510*/  BSSY.RECONVERGENT B0, `(.L_x_16) ;  /* 0x00003a1000007945 */ /* 0x000fee0003800200 */
[----:B------:R-:W-:Y:S05]  /*0520*/  @P0 BRA `(.L_x_17) ;  /* 0x00000038007c0947 */ /* 0x000fea0003800000 */
[----:B------:R-:W1:Y:S01]  /*0530*/  LDC.64 R4, c[0x0][0x398] ;  /* 0x0000e600ff047b82 */ /* 0x000e620000000a00 */
[----:B------:R-:W2:Y:S01]  /*0540*/  LDCU.128 UR8, c[0x3][0x960] ;  /* 0x00c12c00ff0877ac */ /* 0x000ea20008000c00 */
[----:B------:R3:W-:Y:S01]  /*0550*/  STL.128 [R1+0xc40], RZ ;  /* 0x000c40ff01007387 */ /* 0x0007e20000100c00 */
[----:B------:R-:W4:Y:S03]  /*0560*/  LDCU.128 UR4, c[0x3][0x970] ;  /* 0x00c12e00ff0477ac */ /* 0x000f260008000c00 */
[----:B------:R3:W-:Y:S01]  /*0570*/  STL.128 [R1+0xc50], RZ ;  /* 0x000c50ff01007387 */ /* 0x0007e20000100c00 */
[----:B------:R-:W5:Y:S03]  /*0580*/  LDCU.128 UR12, c[0x3][0x940] ;  /* 0x00c12800ff0c77ac */ /* 0x000f660008000c00 */
[----:B------:R3:W-:Y:S01]  /*0590*/  STL.64 [R1+0xc68], RZ ;  /* 0x000c68ff01007387 */ /* 0x0007e20000100a00 */
[----:B------:R-:W3:Y:S03]  /*05a0*/  LDCU.128 UR20, c[0x3][0x950] ;  /* 0x00c12a00ff1477ac */ /* 0x000ee60008000c00 */
[----:B------:R0:W-:Y:S01]  /*05b0*/  STL.64 [R1+0xc70], RZ ;  /* 0x000c70ff01007387 */ /* 0x0001e20000100a00 */
[----:B------:R-:W3:Y:S03]  /*05c0*/  LDCU.128 UR24, c[0x3][0x8d0] ;  /* 0x00c11a00ff1877ac */ /* 0x000ee60008000c00 */
[----:B------:R0:W-:Y:S01]  /*05d0*/  STL.64 [R1+0xc90], RZ ;  /* 0x000c90ff01007387 */ /* 0x0001e20000100a00 */
[----:B------:R-:W3:Y:S01]  /*05e0*/  LDCU.128 UR28, c[0x3][0x8e0] ;  /* 0x00c11c00ff1c77ac */ /* 0x000ee20008000c00 */
[----:B-1----:R-:W-:Y:S01]  /*05f0*/  LEA R4, P0, R3, R4, 0x5 ;  /* 0x0000000403047211 */ /* 0x002fe200078028ff */
[----:B------:R-:W1:Y:S04]  /*0600*/  LDCU.128 UR32, c[0x3][0x8f0] ;  /* 0x00c11e00ff2077ac */ /* 0x000e680008000c00 */
[----:B------:R-:W-:Y:S01]  /*0610*/  IMAD.X R5, RZ, RZ, R5, P0 ;  /* 0x000000ffff057224 */ /* 0x000fe200000e0605 */
[----:B------:R-:W1:Y:S04]  /*0620*/  LDCU.128 UR36, c[0x3][0x900] ;  /* 0x00c12000ff2477ac */ /* 0x000e680008000c00 */
[----:B0-----:R-:W3:Y:S01]  /*0630*/  LDG.E.U8.CONSTANT R6, desc[UR68][R4.64+0x1] ;  /* 0x0000014404067981 */ /* 0x001ee2000c1e9100 */
[----:B------:R-:W0:Y:S03]  /*0640*/  LDCU.128 UR40, c[0x3][0x910] ;  /* 0x00c12200ff2877ac */ /* 0x000e260008000c00 */
[----:B------:R-:W3:Y:S04]  /*0650*/  LDG.E.U8.CONSTANT R7, desc[UR68][R4.64+0x2] ;  /* 0x0000024404077981 */ /* 0x000ee8000c1e9100 */
        /* <DEDUP_REMOVED lines=29> */
[----:B------:R0:W3:Y:S01]  /*0830*/  LDG.E.U8.CONSTANT R33, desc[UR68][R4.64+0x1c] ;  /* 0x00001c4404217981 */ /* 0x0000e2000c1e9100 */
[----:B--2---:R-:W-:-:S02]  /*0840*/  ULEA UR44, UR8, UR16, 0x3 ;  /* 0x00000010082c7291 */ /* 0x004fc4000f8e18ff */
[----:B------:R-:W-:Y:S02]  /*0850*/  ULEA UR45, UR9, UR16, 0x3 ;  /* 0x00000010092d7291 */ /* 0x000fe4000f8e18ff */
[----:B------:R-:W-:Y:S02]  /*0860*/  ULEA UR46, UR10, UR16, 0x3 ;  /* 0x000000100a2e7291 */ /* 0x000fe4000f8e18ff */
[----:B------:R-:W-:Y:S01]  /*0870*/  ULEA UR47, UR11, UR16, 0x3 ;  /* 0x000000100b2f7291 */ /* 0x000fe2000f8e18ff */
[----:B------:R-:W2:Y:S01]  /*0880*/  LDCU.128 UR8, c[0x3][0x8c0] ;  /* 0x00c11800ff0877ac */ /* 0x000ea20008000c00 */
[----:B------:R-:W-:Y:S01]  /*0890*/  IMAD.MOV.U32 R52, RZ, RZ, RZ ;  /* 0x000000ffff347224 */ /* 0x000fe200078e00ff */
[----:B------:R-:W-:Y:S01]  /*08a0*/  CS2R R50, SRZ ;  /* 0x0000000000327805 */ /* 0x000fe2000001ff00 */
[----:B------:R-:W-:Y:S01]  /*08b0*/  IMAD.MOV.U32 R53, RZ, RZ, -0x80000000 ;  /* 0x80000000ff357424 */ /* 0x000fe200078e00ff */
[----:B------:R-:W-:Y:S02]  /*08c0*/  CS2R R48, SRZ ;  /* 0x0000000000307805 */ /* 0x000fe4000001ff00 */
[----:B------:R-:W-:-:S02]  /*08d0*/  CS2R R60, SRZ ;  /* 0x00000000003c7805 */ /* 0x000fc4000001ff00 */
[----:B------:R-:W-:Y:S02]  /*08e0*/  CS2R R46, SRZ ;  /* 0x00000000002e7805 */ /* 0x000fe4000001ff00 */
[----:B------:R-:W-:Y:S02]  /*08f0*/  CS2R R72, SRZ ;  /* 0x0000000000487805 */ /* 0x000fe4000001ff00 */
[----:B------:R-:W-:Y:S02]  /*0900*/  CS2R R54, SRZ ;  /* 0x0000000000367805 */ /* 0x000fe4000001ff00 */
[----:B------:R-:W-:Y:S02]  /*0910*/  CS2R R44, SRZ ;  /* 0x00000000002c7805 */ /* 0x000fe4000001ff00 */
[----:B------:R-:W-:Y:S02]  /*0920*/  CS2R R74, SRZ ;  /* 0x00000000004a7805 */ /* 0x000fe4000001ff00 */
[----:B------:R-:W-:Y:S01]  /*0930*/  CS2R R56, SRZ ;  /* 0x0000000000387805 */ /* 0x000fe2000001ff00 */
[----:B------:R-:W-:Y:S01]  /*0940*/  IMAD.MOV.U32 R77, RZ, RZ, RZ ;  /* 0x000000ffff4d7224 */ /* 0x000fe200078e00ff */
[----:B------:R-:W-:-:S02]  /*0950*/  CS2R R62, SRZ ;  /* 0x00000000003e7805 */ /* 0x000fc4000001ff00 */
[----:B------:R-:W-:Y:S01]  /*0960*/  CS2R R58, SRZ ;  /* 0x00000000003a7805 */ /* 0x000fe2000001ff00 */
[----:B----4-:R-:W-:Y:S02]  /*0970*/  ULEA UR48, UR4, UR16, 0x3 ;  /* 0x0000001004307291 */ /* 0x010fe4000f8e18ff */
[----:B-----5:R-:W-:Y:S02]  /*0980*/  ULEA UR12, UR12, UR16, 0x3 ;  /* 0x000000100c0c7291 */ /* 0x020fe4000f8e18ff */
[----:B------:R-:W-:Y:S02]  /*0990*/  ULEA UR13, UR13, UR16, 0x3 ;  /* 0x000000100d0d7291 */ /* 0x000fe4000f8e18ff */
[----:B------:R-:W-:Y:S02]  /*09a0*/  ULEA UR14, UR14, UR16, 0x3 ;  /* 0x000000100e0e7291 */ /* 0x000fe4000f8e18ff */
[----:B------:R-:W-:Y:S02]  /*09b0*/  ULEA UR15, UR15, UR16, 0x3 ;  /* 0x000000100f0f7291 */ /* 0x000fe4000f8e18ff */
[----:B---3--:R-:W-:-:S02]  /*09c0*/  ULEA UR20, UR20, UR16, 0x3 ;  /* 0x0000001014147291 */ /* 0x008fc4000f8e18ff */
[----:B------:R-:W-:Y:S02]  /*09d0*/  ULEA UR21, UR21, UR16, 0x3 ;  /* 0x0000001015157291 */ /* 0x000fe4000f8e18ff */
[----:B------:R-:W-:Y:S02]  /*09e0*/  ULEA UR22, UR22, UR16, 0x3 ;  /* 0x0000001016167291 */ /* 0x000fe4000f8e18ff */
[----:B------:R-:W-:Y:S02]  /*09f0*/  ULEA UR23, UR23, UR16, 0x3 ;  /* 0x0000001017177291 */ /* 0x000fe4000f8e18ff */
[----:B------:R-:W-:Y:S02]  /*0a00*/  ULEA UR5, UR5, UR16, 0x3 ;  /* 0x0000001005057291 */ /* 0x000fe4000f8e18ff */
[----:B------:R-:W-:Y:S02]  /*0a10*/  ULEA UR49, UR6, UR16, 0x3 ;  /* 0x0000001006317291 */ /* 0x000fe4000f8e18ff */
[----:B------:R-:W-:-:S02]  /*0a20*/  ULEA UR50, UR7, UR16, 0x3 ;  /* 0x0000001007327291 */ /* 0x000fc4000f8e18ff */
[----:B--2---:R-:W-:Y:S02]  /*0a30*/  UIADD3 UR51, UPT, UPT, -UR8, 0x40, URZ ;  /* 0x0000004008337890 */ /* 0x004fe4000fffe1ff */
[----:B------:R-:W-:Y:S02]  /*0a40*/  UIADD3 UR52, UPT, UPT, -UR9, 0x40, URZ ;  /* 0x0000004009347890 */ /* 0x000fe4000fffe1ff */
[----:B------:R-:W-:Y:S02]  /*0a50*/  UIADD3 UR53, UPT, UPT, -UR10, 0x40, URZ ;  /* 0x000000400a357890 */ /* 0x000fe4000fffe1ff */
[----:B------:R-:W-:Y:S02]  /*0a60*/  UIADD3 UR54, UPT, UPT, -UR11, 0x40, URZ ;  /* 0x000000400b367890 */ /* 0x000fe4000fffe1ff */
[----:B------:R-:W-:Y:S02]  /*0a70*/  UIADD3 UR55, UPT, UPT, -UR24, 0x40, URZ ;  /* 0x0000004018377890 */ /* 0x000fe4000fffe1ff */
[----:B------:R-:W-:-:S02]  /*0a80*/  UIADD3 UR56, UPT, UPT, -UR25, 0x40, URZ ;  /* 0x0000004019387890 */ /* 0x000fc4000fffe1ff */
[----:B------:R-:W-:Y:S02]  /*0a90*/  UIADD3 UR57, UPT, UPT, -UR26, 0x40, URZ ;  /* 0x000000401a397890 */ /* 0x000fe4000fffe1ff */
[----:B------:R-:W-:Y:S02]  /*0aa0*/  UIADD3 UR58, UPT, UPT, -UR27, 0x40, URZ ;  /* 0x000000401b3a7890 */ /* 0x000fe4000fffe1ff */
[----:B------:R-:W-:Y:S02]  /*0ab0*/  UIADD3 UR59, UPT, UPT, -UR28, 0x40, URZ ;  /* 0x000000401c3b7890 */ /* 0x000fe4000fffe1ff */
[----:B------:R-:W-:Y:S02]  /*0ac0*/  UIADD3 UR60, UPT, UPT, -UR29, 0x40, URZ ;  /* 0x000000401d3c7890 */ /* 0x000fe4000fffe1ff */
[----:B------:R-:W-:Y:S02]  /*0ad0*/  UIADD3 UR61, UPT, UPT, -UR30, 0x40, URZ ;  /* 0x000000401e3d7890 */ /* 0x000fe4000fffe1ff */
[----:B------:R-:W-:-:S02]  /*0ae0*/  UIADD3 UR62, UPT, UPT, -UR31, 0x40, URZ ;  /* 0x000000401f3e7890 */ /* 0x000fc4000fffe1ff */
[----:B-1----:R-:W-:Y:S02]  /*0af0*/  UIADD3 UR63, UPT, UPT, -UR32, 0x40, URZ ;  /* 0x00000040203f7890 */ /* 0x002fe4000fffe1ff */
[----:B------:R-:W-:Y:S02]  /*0b00*/  UIADD3 UR64, UPT, UPT, -UR33, 0x40, URZ ;  /* 0x0000004021407890 */ /* 0x000fe4000fffe1ff */
[----:B------:R-:W-:Y:S02]  /*0b10*/  UIADD3 UR65, UPT, UPT, -UR34, 0x40, URZ ;  /* 0x0000004022417890 */ /* 0x000fe4000fffe1ff */
[----:B------:R-:W-:Y:S02]  /*0b20*/  UIADD3 UR66, UPT, UPT, -UR35, 0x40, URZ ;  /* 0x0000004023427890 */ /* 0x000fe4000fffe1ff */
[----:B------:R-:W-:Y:S02]  /*0b30*/  UIADD3 UR67, UPT, UPT, -UR36, 0x40, URZ ;  /* 0x0000004024437890 */ /* 0x000fe4000fffe1ff */
[----:B------:R-:W-:-:S02]  /*0b40*/  UIADD3 UR70, UPT, UPT, -UR37, 0x40, URZ ;  /* 0x0000004025467890 */ /* 0x000fc4000fffe1ff */
[----:B------:R-:W-:Y:S02]  /*0b50*/  UIADD3 UR71, UPT, UPT, -UR38, 0x40, URZ ;  /* 0x0000004026477890 */ /* 0x000fe4000fffe1ff */
[----:B------:R-:W-:Y:S02]  /*0b60*/  UIADD3 UR72, UPT, UPT, -UR39, 0x40, URZ ;  /* 0x0000004027487890 */ /* 0x000fe4000fffe1ff */
[----:B0-----:R-:W-:Y:S02]  /*0b70*/  UIADD3 UR73, UPT, UPT, -UR40, 0x40, URZ ;  /* 0x0000004028497890 */ /* 0x001fe4000fffe1ff */
[----:B------:R-:W-:Y:S02]  /*0b80*/  UIADD3 UR74, UPT, UPT, -UR41, 0x40, URZ ;  /* 0x00000040294a7890 */ /* 0x000fe4000fffe1ff */
[----:B------:R-:W-:Y:S02]  /*0b90*/  UIADD3 UR75, UPT, UPT, -UR42, 0x40, URZ ;  /* 0x000000402a4b7890 */ /* 0x000fe4000fffe1ff */
[----:B------:R-:W-:Y:S01]  /*0ba0*/  UIADD3 UR76, UPT, UPT, -UR43, 0x40, URZ ;  /* 0x000000402b4c7890 */ /* 0x000fe2000fffe1ff */
[----:B------:R-:W-:Y:S01]  /*0bb0*/  UMOV UR4, URZ ;  /* 0x000000ff00047c82 */ /* 0x000fe20008000000 */
[----:B------:R-:W-:-:S04]  /*0bc0*/  IMAD.WIDE.U32 R4, R6, 0x100, RZ ;  /* 0x0000010006047825 */ /* 0x000fc800078e00ff */
[----:B------:R-:W-:-:S04]  /*0bd0*/  IMAD.WIDE.U32 R6, R7, 0x10000, RZ ;  /* 0x0001000007067825 */ /* 0x000fc800078e00ff */
[----:B------:R-:W-:-:S04]  /*0be0*/  IMAD.WIDE.U32 R38, R38, 0x1000000, RZ ;  /* 0x0100000026267825 */ /* 0x000fc800078e00ff */
[----:B------:R-:W-:-:S04]  /*0bf0*/  IMAD.WIDE.U32 R8, R8, 0x100, RZ ;  /* 0x0000010008087825 */ /* 0x000fc800078e00ff */
[----:B------:R-:W-:-:S04]  /*0c00*/  IMAD.WIDE.U32 R10, R10, 0x10000, RZ ;  /* 0x000100000a0a7825 */ /* 0x000fc800078e00ff */
[----:B------:R-:W-:Y:S01]  /*0c10*/  IMAD.WIDE.U32 R30, R30, 0x1000000, RZ ;  /* 0x010000001e1e7825 */ /* 0x000fe200078e00ff */
[----:B------:R-:W-:Y:S02]  /*0c20*/  LOP3.LUT R42, R39, R7, R5, 0xfe, !PT ;  /* 0x00000007272a7212 */ /* 0x000fe400078efe05 */
[----:B------:R-:W-:Y:S02]  /*0c30*/  LOP3.LUT R13, R6, R4, R13, 0xfe, !PT ;  /* 0x00000004060d7212 */ /* 0x000fe400078efe0d */
[----:B------:R-:W-:Y:S02]  /*0c40*/  LOP3.LUT R31, R31, R11, R9, 0xfe, !PT ;  /* 0x0000000b1f1f7212 */ /* 0x000fe400078efe09 */
[----:B------:R-:W-:Y:S02]  /*0c50*/  LOP3.LUT R38, R38, R13, RZ, 0xfc, !PT ;  /* 0x0000000d26267212 */ /* 0x000fe400078efcff */
[----:B------:R-:W-:Y:S01]  /*0c60*/  LOP3.LUT R39, R10, R8, R15, 0xfe, !PT ;  /* 0x000000080a277212 */ /* 0x000fe200078efe0f */
        /* <DEDUP_REMOVED lines=8> */
[----:B------:R-:W-:Y:S02]  /*0cf0*/  LOP3.LUT R29, R8, R21, RZ, 0xfc, !PT ;  /* 0x00000015081d7212 */ /* 0x000fe400078efcff */
[----:B------:R-:W-:Y:S02]  /*0d00*/  LOP3.LUT R4, R9, R7, R5, 0xfe, !PT ;  /* 0x0000000709047212 */ /* 0x000fe400078efe05 */
[----:B------:R-:W-:Y:S01]  /*0d10*/  LOP3.LUT R10, R15, R13, R11, 0xfe, !PT ;  /* 0x0000000d0f0a7212 */ /* 0x000fe200078efe0b */
[----:B------:R-:W0:Y:S01]  /*0d20*/  LDC.64 R6, c[0x3][0x920] ;  /* 0x00c24800ff067b82 */ /* 0x000e220000000a00 */
[----:B------:R-:W-:-:S07]  /*0d30*/  LOP3.LUT R21, R14, R27, RZ, 0xfc, !PT ;  /* 0x0000001b0e157212 */ /* 0x000fce00078efcff */
[----:B------:R-:W1:Y:S08]  /*0d40*/  LDC.64 R8, c[0x3][0x928] ;  /* 0x00c24a00ff087b82 */ /* 0x000e700000000a00 */
[----:B------:R-:W2:Y:S08]  /*0d50*/  LDC.64 R12, c[0x3][0x930] ;  /* 0x00c24c00ff0c7b82 */ /* 0x000eb00000000a00 */
[----:B------:R-:W3:Y:S01]  /*0d60*/  LDC.64 R14, c[0x3][0x938] ;  /* 0x00c24e00ff0e7b82 */ /* 0x000ee20000000a00 */
[----:B------:R-:W-:-:S02]  /*0d70*/  IMAD.SHL.U32 R25, R25, 0x100, RZ ;  /* 0x0000010019197824 */ /* 0x000fc400078e00ff */
[----:B------:R-:W-:Y:S02]  /*0d80*/  IMAD.SHL.U32 R20, R20, 0x100, RZ ;  /* 0x0000010014147824 */ /* 0x000fe400078e00ff */
[----:B------:R-:W-:Y:S02]  /*0d90*/  IMAD.SHL.U32 R17, R17, 0x100, RZ ;  /* 0x0000010011117824 */ /* 0x000fe400078e00ff */
[----:B------:R-:W-:Y:S01]  /*0da0*/  IMAD.SHL.U32 R34, R34, 0x100, RZ ;  /* 0x0000010022227824 */ /* 0x000fe200078e00ff */
[----:B------:R-:W-:Y:S01]  /*0db0*/  LOP3.LUT R30, R30, R39, RZ, 0xfc, !PT ;  /* 0x000000271e1e7212 */ /* 0x000fe200078efcff */
[----:B------:R-:W-:Y:S01]  /*0dc0*/  IMAD.U32 R22, R22, 0x10000, RZ ;  /* 0x0001000016167824 */ /* 0x000fe200078e00ff */
[----:B------:R-:W-:Y:S01]  /*0dd0*/  LOP3.LUT R24, R25, R24, R4, 0xfe, !PT ;  /* 0x0000001819187212 */ /* 0x000fe200078efe04 */
[----:B------:R-:W-:Y:S01]  /*0de0*/  IMAD.SHL.U32 R37, R37, 0x1000000, RZ ;  /* 0x0100000025257824 */ /* 0x000fe200078e00ff */
[----:B------:R-:W-:Y:S01]  /*0df0*/  LOP3.LUT R19, R20, R19, R31, 0xfe, !PT ;  /* 0x0000001314137212 */ /* 0x000fe200078efe1f */
[----:B------:R-:W-:-:S02]  /*0e00*/  IMAD.U32 R18, R18, 0x10000, RZ ;  /* 0x0001000012127824 */ /* 0x000fc400078e00ff */
[----:B------:R-:W-:Y:S02]  /*0e10*/  IMAD.SHL.U32 R39, R36, 0x1000000, RZ ;  /* 0x0100000024277824 */ /* 0x000fe400078e00ff */
[----:B------:R-:W-:Y:S02]  /*0e20*/  IMAD.U32 R26, R26, 0x10000, RZ ;  /* 0x000100001a1a7824 */ /* 0x000fe400078e00ff */
[----:B------:R-:W-:Y:S02]  /*0e30*/  IMAD.SHL.U32 R5, R40, 0x1000000, RZ ;  /* 0x0100000028057824 */ /* 0x000fe400078e00ff */
[----:B------:R-:W-:Y:S02]  /*0e40*/  IMAD.U32 R35, R35, 0x10000, RZ ;  /* 0x0001000023237824 */ /* 0x000fe400078e00ff */
[----:B------:R-:W-:Y:S01]  /*0e50*/  IMAD.SHL.U32 R4, R41, 0x1000000, RZ ;  /* 0x0100000029047824 */ /* 0x000fe200078e00ff */
[----:B------:R-:W-:Y:S02]  /*0e60*/  LOP3.LUT R27, R37, R22, R19, 0xfe, !PT ;  /* 0x00000016251b7212 */ /* 0x000fe400078efe13 */
[----:B------:R-:W-:-:S02]  /*0e70*/  LOP3.LUT R16, R17, R16, R42, 0xfe, !PT ;  /* 0x0000001011107212 */ /* 0x000fc400078efe2a */
[----:B------:R-:W-:Y:S01]  /*0e80*/  LOP3.LUT R33, R34, R33, R10, 0xfe, !PT ;  /* 0x0000002122217212 */ /* 0x000fe200078efe0a */
[----:B------:R-:W-:Y:S01]  /*0e90*/  IMAD.MOV.U32 R23, RZ, RZ, 0x1f ;  /* 0x0000001fff177424 */ /* 0x000fe200078e00ff */
[----:B------:R-:W-:Y:S02]  /*0ea0*/  LOP3.LUT R39, R39, R18, R16, 0xfe, !PT ;  /* 0x0000001227277212 */ /* 0x000fe400078efe10 */
[----:B------:R-:W-:Y:S02]  /*0eb0*/  CS2R R18, SRZ ;  /* 0x0000000000127805 */ /* 0x000fe4000001ff00 */
[----:B------:R-:W-:Y:S01]  /*0ec0*/  LOP3.LUT R20, R5, R26, R24, 0xfe, !PT ;  /* 0x0000001a05147212 */ /* 0x000fe200078efe18 */
[----:B------:R-:W-:Y:S01]  /*0ed0*/  IMAD.MOV.U32 R36, RZ, RZ, RZ ;  /* 0x000000ffff247224 */ /* 0x000fe200078e00ff */
[----:B------:R-:W-:Y:S01]  /*0ee0*/  LOP3.LUT R22, R4, R35, R33, 0xfe, !PT ;  /* 0x0000002304167212 */ /* 0x000fe200078efe21 */
[----:B------:R-:W-:Y:S01]  /*0ef0*/  IMAD.MOV.U32 R26, RZ, RZ, RZ ;  /* 0x000000ffff1a7224 */ /* 0x000fe200078e00ff */
[----:B0-----:R-:W-:-:S02]  /*0f00*/  LEA R71, R6, UR16, 0x3 ;  /* 0x0000001006477c11 */ /* 0x001fc4000f8e18ff */
[----:B------:R-:W-:Y:S02]  /*0f10*/  CS2R R34, SRZ ;  /* 0x0000000000227805 */ /* 0x000fe4000001ff00 */
[----:B------:R-:W-:Y:S01]  /*0f20*/  LEA R70, R7, UR16, 0x3 ;  /* 0x0000001007467c11 */ /* 0x000fe2000f8e18ff */
[----:B------:R-:W-:Y:S01]  /*0f30*/  IMAD.MOV.U32 R31, RZ, RZ, RZ ;  /* 0x000000ffff1f7224 */ /* 0x000fe200078e00ff */
[----:B-1----:R-:W-:Y:S01]  /*0f40*/  LEA R69, R8, UR16, 0x3 ;  /* 0x0000001008457c11 */ /* 0x002fe2000f8e18ff */
[----:B------:R-:W-:Y:S01]  /*0f50*/  IMAD.MOV.U32 R28, RZ, RZ, RZ ;  /* 0x000000ffff1c7224 */ /* 0x000fe200078e00ff */
[----:B------:R-:W-:Y:S02]  /*0f60*/  LEA R68, R9, UR16, 0x3 ;  /* 0x0000001009447c11 */ /* 0x000fe4000f8e18ff */
[----:B------:R-:W-:Y:S02]  /*0f70*/  CS2R R24, SRZ ;  /* 0x0000000000187805 */ /* 0x000fe4000001ff00 */
[----:B--2---:R-:W-:-:S02]  /*0f80*/  LEA R67, R12, UR16, 0x3 ;  /* 0x000000100c437c11 */ /* 0x004fc4000f8e18ff */
[----:B------:R-:W-:Y:S02]  /*0f90*/  CS2R R32, SRZ ;  /* 0x0000000000207805 */ /* 0x000fe4000001ff00 */
[----:B------:R-:W-:Y:S02]  /*0fa0*/  LEA R66, R13, UR16, 0x3 ;  /* 0x000000100d427c11 */ /* 0x000fe4000f8e18ff */
[----:B------:R-:W-:Y:S02]  /*0fb0*/  CS2R R42, SRZ ;  /* 0x00000000002a7805 */ /* 0x000fe4000001ff00 */
[----:B---3--:R-:W-:Y:S02]  /*0fc0*/  LEA R65, R14, UR16, 0x3 ;  /* 0x000000100e417c11 */ /* 0x008fe4000f8e18ff */
[----:B------:R-:W-:Y:S02]  /*0fd0*/  CS2R R40, SRZ ;  /* 0x0000000000287805 */ /* 0x000fe4000001ff00 */
[----:B------:R-:W-:-:S07]  /*0fe0*/  LEA R64, R15, UR16, 0x3 ;  /* 0x000000100f407c11 */ /* 0x000fce000f8e18ff */
.L_x_18:
[----:B------:R-:W-:Y:S02]  /*0ff0*/  LOP3.LUT R80, R57, R40, R30, 0x96, !PT ;  /* 0x0000002839507212 */ /* 0x000fe400078e961e */
[----:B------:R-:W-:Y:S02]  /*1000*/  LOP3.LUT R81, R56, R41, R27, 0x96, !PT ;  /* 0x0000002938517212 */ /* 0x000fe400078e961b */
[----:B--2---:R-:W-:Y:S02]  /*1010*/  LOP3.LUT R5, R34, R48, R23, 0x96, !PT ;  /* 0x0000003022057212 */ /* 0x004fe400078e9617 */
[----:B------:R-:W-:Y:S02]  /*1020*/  LOP3.LUT R80, R75, R80, R52, 0x96, !PT ;  /* 0x000000504b507212 */ /* 0x000fe400078e9634 */
[----:B------:R-:W-:Y:S02]  /*1030*/  LOP3.LUT R81, R72, R81, R53, 0x96, !PT ;  /* 0x0000005148517212 */ /* 0x000fe400078e9635 */
[----:B------:R-:W-:-:S02]  /*1040*/  LOP3.LUT R78, R61, R42, R29, 0x96, !PT ;  /* 0x0000002a3d4e7212 */ /* 0x000fc400078e961d */
[----:B------:R-:W-:Y:S02]  /*1050*/  LOP3.LUT R79, R32, R45, R20, 0x96, !PT ;  /* 0x0000002d204f7212 */ /* 0x000fe400078e9614 */
[----:B------:R-:W-:Y:S02]  /*1060*/  LOP3.LUT R4, R35, R49, R36, 0x96, !PT ;  /* 0x0000003123047212 */ /* 0x000fe400078e9624 */
[----:B------:R-:W-:Y:S02]  /*1070*/  LOP3.LUT R6, R18, R5, R26, 0x96, !PT ;  /* 0x0000000512067212 */ /* 0x000fe400078e961a */
[----:B------:R-:W-:Y:S02]  /*1080*/  SHF.L.W.U32.HI R5, R81, 0x1, R80 ;  /* 0x0000000151057819 */ /* 0x000fe40000010e50 */
[----:B------:R-:W-:Y:S02]  /*1090*/  LOP3.LUT R14, R33, R46, R21, 0x96, !PT ;  /* 0x0000002e210e7212 */ /* 0x000fe400078e9615 */
[----:B------:R-:W-:-:S02]  /*10a0*/  LOP3.LUT R13, R60, R47, R22, 0x96, !PT ;  /* 0x0000002f3c0d7212 */ /* 0x000fc400078e9616 */
[----:B------:R-:W-:Y:S02]  /*10b0*/  LOP3.LUT R16, R59, R44, R38, 0x96, !PT ;  /* 0x0000002c3b107212 */ /* 0x000fe400078e9626 */
[----:B------:R-:W-:Y:S02]  /*10c0*/  LOP3.LUT R78, R73, R78, R54, 0x96, !PT ;  /* 0x0000004e494e7212 */ /* 0x000fe400078e9636 */
[----:B------:R-:W-:Y:S02]  /*10d0*/  LOP3.LUT R79, R50, R79, R55, 0x96, !PT ;  /* 0x0000004f324f7212 */ /* 0x000fe400078e9637 */
[----:B------:R-:W-:Y:S02]  /*10e0*/  LOP3.LUT R15, R58, R43, R39, 0x96, !PT ;  /* 0x0000002b3a0f7212 */ /* 0x000fe400078e9627 */
[----:B------:R-:W-:Y:S02]  /*10f0*/  LOP3.LUT R7, R19, R4, R51, 0x96, !PT ;  /* 0x0000000413077212 */ /* 0x000fe400078e9633 */
[----:B------:R-:W-:-:S02]  /*1100*/  LOP3.LUT R11, R5, R6, RZ, 0x3c, !PT ;  /* 0x00000006050b7212 */ /* 0x000fc400078e3cff */
[----:B------:R-:W-:Y:S02]  /*1110*/  LOP3.LUT R14, R31, R14, R24, 0x96, !PT ;  /* 0x0000000e1f0e7212 */ /* 0x000fe400078e9618 */
[----:B------:R-:W-:Y:S02]  /*1120*/  LOP3.LUT R13, R28, R13, R25, 0x96, !PT ;  /* 0x0000000d1c0d7212 */ /* 0x000fe400078e9619 */
[----:B------:R-:W-:Y:S02]  /*1130*/  LOP3.LUT R16, R77, R16, R62, 0x96, !PT ;  /* 0x000000104d107212 */ /* 0x000fe400078e963e */
[----:B------:R-:W-:Y:S02]  /*1140*/  SHF.L.W.U32.HI R5, R79, 0x1, R78 ;  /* 0x000000014f057819 */ /* 0x000fe40000010e4e */
[----:B------:R-:W-:Y:S02]  /*1150*/  SHF.L.W.U32.HI R4, R80, 0x1, R81 ;  /* 0x0000000150047819 */ /* 0x000fe40000010e51 */
[----:B------:R-:W-:-:S02]  /*1160*/  LOP3.LUT R15, R74, R15, R63, 0x96, !PT ;  /* 0x0000000f4a0f7212 */ /* 0x000fc400078e963f */
[----:B------:R-:W-:Y:S02]  /*1170*/  SHF.L.W.U32.HI R8, R6, 0x1, R7 ;  /* 0x0000000106087819 */ /* 0x000fe40000010e07 */
[----:B------:R-:W-:Y:S02]  /*1180*/  SHF.L.W.U32.HI R9, R7, 0x1, R6 ;  /* 0x0000000107097819 */ /* 0x000fe40000010e06 */
[----:B------:R-:W-:Y:S02]  /*1190*/  SHF.L.W.U32.HI R6, R14, 0x1, R13 ;  /* 0x000000010e067819 */ /* 0x000fe40000010e0d */
[----:B------:R-:W-:Y:S02]  /*11a0*/  LOP3.LUT R17, R5, R16, RZ, 0x3c, !PT ;  /* 0x0000001005117212 */ /* 0x000fe400078e3cff */
[----:B------:R-:W-:Y:S02]  /*11b0*/  LOP3.LUT R12, R4, R7, RZ, 0x3c, !PT ;  /* 0x00000007040c7212 */ /* 0x000fe400078e3cff */
[----:B------:R-:W-:-:S02]  /*11c0*/  SHF.L.W.U32.HI R5, R15, 0x1, R16 ;  /* 0x000000010f057819 */ /* 0x000fc40000010e10 */
[----:B------:R-:W-:Y:S02]  /*11d0*/  SHF.L.W.U32.HI R4, R78, 0x1, R79 ;  /* 0x000000014e047819 */ /* 0x000fe40000010e4f */
[----:B------:R-:W-:Y:S02]  /*11e0*/  SHF.L.W.U32.HI R7, R13, 0x1, R14 ;  /* 0x000000010d077819 */ /* 0x000fe40000010e0e */
[----:B------:R-:W-:Y:S02]  /*11f0*/  SHF.L.W.U32.HI R10, R16, 0x1, R15 ;  /* 0x00000001100a7819 */ /* 0x000fe40000010e0f */
[----:B------:R-:W-:Y:S02]  /*1200*/  LOP3.LUT R81, R6, R81, RZ, 0x3c, !PT ;  /* 0x0000005106517212 */ /* 0x000fe400078e3cff */
[----:B------:R-:W-:Y:S02]  /*1210*/  LOP3.LUT R78, R9, R78, RZ, 0x3c, !PT ;  /* 0x0000004e094e7212 */ /* 0x000fe400078e3cff */
[----:B------:R-:W-:-:S02]  /*1220*/  LOP3.LUT R79, R8, R79, RZ, 0x3c, !PT ;  /* 0x0000004f084f7212 */ /* 0x000fc400078e3cff */
[----:B------:R-:W-:Y:S02]  /*1230*/  LOP3.LUT R37, R5, R14, RZ, 0x3c, !PT ;  /* 0x0000000e05257212 */ /* 0x000fe400078e3cff */
[----:B------:R-:W-:Y:S02]  /*1240*/  LOP3.LUT R82, R4, R15, RZ, 0x3c, !PT ;  /* 0x0000000f04527212 */ /* 0x000fe400078e3cff */
[----:B------:R-:W-:Y:S02]  /*1250*/  LOP3.LUT R80, R7, R80, RZ, 0x3c, !PT ;  /* 0x0000005007507212 */ /* 0x000fe400078e3cff */
[----:B------:R-:W-:Y:S02]  /*1260*/  LOP3.LUT R76, R10, R13, RZ, 0x3c, !PT ;  /* 0x0000000d0a4c7212 */ /* 0x000fe400078e3cff */
[----:B------:R-:W-:Y:S02]  /*1270*/  LOP3.LUT R5, R39, R12, RZ, 0x3c, !PT ;  /* 0x0000000c27057212 */ /* 0x000fe400078e3cff */
[----:B------:R-:W-:-:S02]  /*1280*/  LOP3.LUT R4, R38, R11, RZ, 0x3c, !PT ;  /* 0x0000000b26047212 */ /* 0x000fc400078e3cff */
[-C--:B------:R-:W-:Y:S02]  /*1290*/  LOP3.LUT R6, R44, R11.reuse, RZ, 0x3c, !PT ;  /* 0x0000000b2c067212 */ /* 0x080fe400078e3cff */
[-C--:B------:R-:W-:Y:S01]  /*12a0*/  LOP3.LUT R8, R59, R11.reuse, RZ, 0x3c, !PT ;  /* 0x0000000b3b087212 */ /* 0x080fe200078e3cff */
[----:B------:R0:W-:Y:S01]  /*12b0*/  STL.64 [R1+0xc40], R4 ;  /* 0x000c400401007387 */ /* 0x0001e20000100a00 */
[-C--:B------:R-:W-:Y:S02]  /*12c0*/  LOP3.LUT R62, R62, R11.reuse, RZ, 0x3c, !PT ;  /* 0x0000000b3e3e7212 */ /* 0x080fe400078e3cff */
[----:B------:R-:W-:Y:S02]  /*12d0*/  LOP3.LUT R10, R77, R11, RZ, 0x3c, !PT ;  /* 0x0000000b4d0a7212 */ /* 0x000fe400078e3cff */
[----:B------:R-:W-:Y:S02]  /*12e0*/  LOP3.LUT R7, R43, R12, RZ, 0x3c, !PT ;  /* 0x0000000c2b077212 */ /* 0x000fe400078e3cff */
[----:B------:R-:W-:-:S02]  /*12f0*/  LOP3.LUT R39, R20, R81, RZ, 0x3c, !PT ;  /* 0x0000005114277212 */ /* 0x000fc400078e3cff */
[-C--:B------:R-:W-:Y:S01]  /*1300*/  LOP3.LUT R9, R58, R12.reuse, RZ, 0x3c, !PT ;  /* 0x0000000c3a097212 */ /* 0x080fe200078e3cff */
[----:B------:R-:W-:Y:S01]  /*1310*/  STL.64 [R1+0xc68], R6 ;  /* 0x000c680601007387 */ /* 0x000fe20000100a00 */
[-C--:B------:R-:W-:Y:S02]  /*1320*/  LOP3.LUT R63, R63, R12.reuse, RZ, 0x3c, !PT ;  /* 0x0000000c3f3f7212 */ /* 0x080fe400078e3cff */
[----:B------:R-:W-:Y:S01]  /*1330*/  LOP3.LUT R11, R74, R12, RZ, 0x3c, !PT ;  /* 0x0000000c4a0b7212 */ /* 0x000fe200078e3cff */
[----:B------:R1:W-:Y:S01]  /*1340*/  STL.64 [R1+0xc90], R8 ;  /* 0x000c900801007387 */ /* 0x0003e20000100a00 */
[----:B------:R-:W-:Y:S02]  /*1350*/  LOP3.LUT R43, R45, R81, RZ, 0x3c, !PT ;  /* 0x000000512d2b7212 */ /* 0x000fe400078e3cff */
[----:B------:R-:W-:Y:S01]  /*1360*/  LOP3.LUT R20, R21, R78, RZ, 0x3c, !PT ;  /* 0x0000004e15147212 */ /* 0x000fe200078e3cff */
[----:B------:R-:W-:Y:S01]  /*1370*/  STL.64 [R1+0xcb8], R62 ;  /* 0x000cb83e01007387 */ /* 0x000fe20000100a00 */
[----:B------:R-:W-:-:S02]  /*1380*/  LOP3.LUT R12, R30, R17, RZ, 0x3c, !PT ;  /* 0x000000111e0c7212 */ /* 0x000fc400078e3cff */
[----:B------:R-:W-:Y:S01]  /*1390*/  LOP3.LUT R45, R32, R81, RZ, 0x3c, !PT ;  /* 0x00000051202d7212 */ /* 0x000fe200078e3cff */
[----:B------:R2:W-:Y:S01]  /*13a0*/  STL.64 [R1+0xce0], R10 ;  /* 0x000ce00a01007387 */ /* 0x0005e20000100a00 */
[----:B------:R-:W-:Y:S02]  /*13b0*/  LOP3.LUT R21, R22, R79, RZ, 0x3c, !PT ;  /* 0x0000004f16157212 */ /* 0x000fe400078e3cff */
[-C--:B------:R-:W-:Y:S02]  /*13c0*/  LOP3.LUT R40, R40, R17.reuse, RZ, 0x3c, !PT ;  /* 0x0000001128287212 */ /* 0x080fe400078e3cff */
[-C--:B------:R-:W-:Y:S01]  /*13d0*/  LOP3.LUT R14, R57, R17.reuse, RZ, 0x3c, !PT ;  /* 0x00000011390e7212 */ /* 0x080fe200078e3cff */
[----:B------:R-:W-:Y:S01]  /*13e0*/  STL.64 [R1+0xc58], R20 ;  /* 0x000c581401007387 */ /* 0x000fe20000100a00 */
[-C--:B------:R-:W-:Y:S02]  /*13f0*/  LOP3.LUT R52, R52, R17.reuse, RZ, 0x3c, !PT ;  /* 0x0000001134347212 */ /* 0x080fe400078e3cff */
[----:B------:R-:W-:-:S02]  /*1400*/  LOP3.LUT R16, R75, R17, RZ, 0x3c, !PT ;  /* 0x000000114b107212 */ /* 0x000fc400078e3cff */
[-C--:B------:R-:W-:Y:S02]  /*1410*/  LOP3.LUT R13, R27, R82.reuse, RZ, 0x3c, !PT ;  /* 0x000000521b0d7212 */ /* 0x080fe400078e3cff */
[----:B------:R-:W-:Y:S02]  /*1420*/  LOP3.LUT R15, R56, R82, RZ, 0x3c, !PT ;  /* 0x00000052380f7212 */ /* 0x000fe400078e3cff */
[-C--:B------:R-:W-:Y:S01]  /*1430*/  LOP3.LUT R30, R33, R78.reuse, RZ, 0x3c, !PT ;  /* 0x0000004e211e7212 */ /* 0x080fe200078e3cff */
[----:B------:R3:W-:Y:S01]  /*1440*/  STL.64 [R1+0xc48], R12 ;  /* 0x000c480c01007387 */ /* 0x0007e20000100a00 */
[----:B------:R-:W-:Y:S02]  /*1450*/  LOP3.LUT R32, R31, R78, RZ, 0x3c, !PT ;  /* 0x0000004e1f207212 */ /* 0x000fe400078e3cff */
[----:B------:R-:W-:Y:S01]  /*1460*/  LOP3.LUT R22, R23, R37, RZ, 0x3c, !PT ;  /* 0x0000002517167212 */ /* 0x000fe200078e3cff */
[----:B------:R4:W-:Y:S01]  /*1470*/  STL.64 [R1+0xc98], R14 ;  /* 0x000c980e01007387 */ /* 0x0009e20000100a00 */
[----:B------:R-:W-:-:S02]  /*1480*/  LOP3.LUT R41, R41, R82, RZ, 0x3c, !PT ;  /* 0x0000005229297212 */ /* 0x000fc400078e3cff */
[-C--:B------:R-:W-:Y:S02]  /*1490*/  LOP3.LUT R53, R53, R82.reuse, RZ, 0x3c, !PT ;  /* 0x0000005235357212 */ /* 0x080fe400078e3cff */
[----:B------:R-:W-:Y:S01]  /*14a0*/  LOP3.LUT R17, R72, R82, RZ, 0x3c, !PT ;  /* 0x0000005248117212 */ /* 0x000fe200078e3cff */
[----:B------:R-:W-:Y:S01]  /*14b0*/  STL.64 [R1+0xc70], R40 ;  /* 0x000c702801007387 */ /* 0x000fe20000100a00 */
[-C--:B------:R-:W-:Y:S02]  /*14c0*/  LOP3.LUT R38, R29, R80.reuse, RZ, 0x3c, !PT ;  /* 0x000000501d267212 */ /* 0x080fe400078e3cff */
[-C--:B------:R-:W-:Y:S01]  /*14d0*/  LOP3.LUT R42, R42, R80.reuse, RZ, 0x3c, !PT ;  /* 0x000000502a2a7212 */ /* 0x080fe200078e3cff */
[----:B------:R-:W-:Y:S01]  /*14e0*/  STL.64 [R1+0xcc0], R52 ;  /* 0x000cc03401007387 */ /* 0x000fe20000100a00 */
[-C--:B------:R-:W-:Y:S02]  /*14f0*/  LOP3.LUT R44, R61, R80.reuse, RZ, 0x3c, !PT ;  /* 0x000000503d2c7212 */ /* 0x080fe400078e3cff */
[-C--:B------:R-:W-:Y:S01]  /*1500*/  LOP3.LUT R54, R54, R80.reuse, RZ, 0x3c, !PT ;  /* 0x0000005036367212 */ /* 0x080fe200078e3cff */
[----:B------:R-:W-:Y:S01]  /*1510*/  STL.64 [R1+0xce8], R16 ;  /* 0x000ce81001007387 */ /* 0x000fe20000100a00 */
[----:B------:R-:W-:-:S02]  /*1520*/  LOP3.LUT R56, R73, R80, RZ, 0x3c, !PT ;  /* 0x0000005049387212 */ /* 0x000fc400078e3cff */
[-C--:B------:R-:W-:Y:S01]  /*1530*/  LOP3.LUT R55, R55, R81.reuse, RZ, 0x3c, !PT ;  /* 0x0000005137377212 */ /* 0x080fe200078e3cff */
[----:B------:R-:W-:Y:S01]  /*1540*/  STL.64 [R1+0xc50], R38 ;  /* 0x000c502601007387 */ /* 0x000fe20000100a00 */
[----:B------:R-:W-:Y:S02]  /*1550*/  LOP3.LUT R57, R50, R81, RZ, 0x3c, !PT ;  /* 0x0000005132397212 */ /* 0x000fe400078e3cff */
[-C--:B------:R-:W-:Y:S01]  /*1560*/  LOP3.LUT R46, R46, R78.reuse, RZ, 0x3c, !PT ;  /* 0x0000004e2e2e7212 */ /* 0x080fe200078e3cff */
[----:B------:R-:W-:Y:S01]  /*1570*/  STL.64 [R1+0xc78], R42 ;  /* 0x000c782a01007387 */ /* 0x000fe20000100a00 */
[----:B------:R-:W-:Y:S02]  /*1580*/  LOP3.LUT R24, R24, R78, RZ, 0x3c, !PT ;  /* 0x0000004e18187212 */ /* 0x000fe400078e3cff */
        /* <DEDUP_REMOVED lines=14> */
[-C--:B------:R-:W-:Y:S02]  /*1670*/  LOP3.LUT R49, R49, R76.reuse, RZ, 0x3c, !PT ;  /* 0x0000004c31317212 */ /* 0x080fe400078e3cff */
[-C--:B------:R-:W-:Y:S01]  /*1680*/  LOP3.LUT R35, R35, R76.reuse, RZ, 0x3c, !PT ;  /* 0x0000004c23237212 */ /* 0x080fe200078e3cff */
[----:B------:R-:W-:Y:S01]  /*1690*/  STL.64 [R1+0xcd0], R24 ;  /* 0x000cd01801007387 */ /* 0x000fe20000100a00 */
[-C--:B------:R-:W-:Y:S02]  /*16a0*/  LOP3.LUT R27, R51, R76.reuse, RZ, 0x3c, !PT ;  /* 0x0000004c331b7212 */ /* 0x080fe400078e3cff */
[----:B------:R-:W-:Y:S01]  /*16b0*/  LOP3.LUT R19, R19, R76, RZ, 0x3c, !PT ;  /* 0x0000004c13137212 */ /* 0x000fe200078e3cff */
[----:B------:R-:W-:Y:S04]  /*16c0*/  STL.64 [R1+0xcf8], R32 ;  /* 0x000cf82001007387 */ /* 0x000fe80000100a00 */
[----:B------:R-:W-:Y:S04]  /*16d0*/  STL.64 [R1+0xc60], R22 ;  /* 0x000c601601007387 */ /* 0x000fe80000100a00 */
[----:B------:R-:W-:Y:S04]  /*16e0*/  STL.64 [R1+0xc88], R48 ;  /* 0x000c883001007387 */ /* 0x000fe80000100a00 */
[----:B------:R-:W-:Y:S04]  /*16f0*/  STL.64 [R1+0xcb0], R34 ;  /* 0x000cb02201007387 */ /* 0x000fe80000100a00 */
[----:B------:R-:W-:Y:S04]  /*1700*/  STL.64 [R1+0xcd8], R26 ;  /* 0x000cd81a01007387 */ /* 0x000fe80000100a00 */
[----:B------:R-:W-:Y:S04]  /*1710*/  STL.64 [R1+0xd00], R18 ;  /* 0x000d001201007387 */ /* 0x000fe80000100a00 */
[----:B0-----:R-:W5:Y:S01]  /*1720*/  LDL.64 R4, [R71] ;  /* 0x0000000047047983 */ /* 0x001f620000100a00 */
[----:B-1----:R-:W-:-:S02]  /*1730*/  SHF.L.U64.HI R8, R12, UR8, R13 ;  /* 0x000000080c087c19 */ /* 0x002fc4000801020d */
[C---:B------:R-:W-:Y:S02]  /*1740*/  SHF.L.U32 R9, R12.reuse, UR8, RZ ;  /* 0x000000080c097c19 */ /* 0x040fe400080006ff */
[--C-:B------:R-:W-:Y:S02]  /*1750*/  SHF.R.U64 R6, R12, UR51, R13.reuse ;  /* 0x000000330c067c19 */ /* 0x100fe4000800120d */
[----:B------:R-:W-:Y:S02]  /*1760*/  SHF.R.U32.HI R7, RZ, UR51, R13 ;  /* 0x00000033ff077c19 */ /* 0x000fe4000801160d */
[----:B--2---:R-:W-:Y:S02]  /*1770*/  LOP3.LUT R10, R6, R9, RZ, 0xfc, !PT ;  /* 0x00000009060a7212 */ /* 0x004fe400078efcff */
[----:B------:R-:W-:-:S05]  /*1780*/  LOP3.LUT R11, R7, R8, RZ, 0xfc, !PT ;  /* 0x00000008070b7212 */ /* 0x000fca00078efcff */
[----:B------:R0:W-:Y:S01]  /*1790*/  STL.64 [R71], R10 ;  /* 0x0000000a47007387 */ /* 0x0001e20000100a00 */
[C---:B-----5:R-:W-:Y:S02]  /*17a0*/  SHF.L.U32 R7, R4.reuse, UR9, RZ ;  /* 0x0000000904077c19 */ /* 0x060fe400080006ff */
[C-C-:B------:R-:W-:Y:S02]  /*17b0*/  SHF.R.U64 R6, R4.reuse, UR52, R5.reuse ;  /* 0x0000003404067c19 */ /* 0x140fe40008001205 */
[--C-:B------:R-:W-:Y:S02]  /*17c0*/  SHF.L.U64.HI R4, R4, UR9, R5.reuse ;  /* 0x0000000904047c19 */ /* 0x100fe40008010205 */
[----:B------:R-:W-:Y:S02]  /*17d0*/  SHF.R.U32.HI R5, RZ, UR52, R5 ;  /* 0x00000034ff057c19 */ /* 0x000fe40008011605 */
[----:B------:R-:W-:Y:S02]  /*17e0*/  LOP3.LUT R8, R6, R7, RZ, 0xfc, !PT ;  /* 0x0000000706087212 */ /* 0x000fe400078efcff */
[----:B------:R-:W3:Y:S01]  /*17f0*/  LDL.64 R6, [R70] ;  /* 0x0000000046067983 */ /* 0x000ee20000100a00 */
[----:B------:R-:W-:-:S05]  /*1800*/  LOP3.LUT R9, R5, R4, RZ, 0xfc, !PT ;  /* 0x0000000405097212 */ /* 0x000fca00078efcff */
[----:B------:R1:W-:Y:S04]  /*1810*/  STL.64 [R70], R8 ;  /* 0x0000000846007387 */ /* 0x0003e80000100a00 */
[----:B------:R-:W0:Y:S01]  /*1820*/  LDL.64 R4, [R69] ;  /* 0x0000000045047983 */ /* 0x000e220000100a00 */
[C---:B---3--:R-:W-:Y:S02]  /*1830*/  SHF.L.U32 R13, R6.reuse, UR10, RZ ;  /* 0x0000000a060d7c19 */ /* 0x048fe400080006ff */
[C-C-:B------:R-:W-:Y:S02]  /*1840*/  SHF.R.U64 R12, R6.reuse, UR53, R7.reuse ;  /* 0x00000035060c7c19 */ /* 0x140fe40008001207 */
[--C-:B----4-:R-:W-:Y:S02]  /*1850*/  SHF.L.U64.HI R15, R6, UR10, R7.reuse ;  /* 0x0000000a060f7c19 */ /* 0x110fe40008010207 */
[----:B------:R-:W-:-:S02]  /*1860*/  SHF.R.U32.HI R6, RZ, UR53, R7 ;  /* 0x00000035ff067c19 */ /* 0x000fc40008011607 */
[----:B------:R-:W-:Y:S02]  /*1870*/  LOP3.LUT R12, R12, R13, RZ, 0xfc, !PT ;  /* 0x0000000d0c0c7212 */ /* 0x000fe400078efcff */
[----:B------:R-:W-:Y:S02]  /*1880*/  LOP3.LUT R13, R6, R15, RZ, 0xfc, !PT ;  /* 0x0000000f060d7212 */ /* 0x000fe400078efcff */
[C---:B0-----:R-:W-:Y:S02]  /*1890*/  SHF.L.U32 R11, R4.reuse, UR11, RZ ;  /* 0x0000000b040b7c19 */ /* 0x041fe400080006ff */
[C-C-:B------:R-:W-:Y:S01]  /*18a0*/  SHF.R.U64 R6, R4.reuse, UR54, R5.reuse ;  /* 0x0000003604067c19 */ /* 0x140fe20008001205 */
[----:B------:R0:W-:Y:S01]  /*18b0*/  STL.64 [R69], R12 ;  /* 0x0000000c45007387 */ /* 0x0001e20000100a00 */
[--C-:B------:R-:W-:Y:S02]  /*18c0*/  SHF.L.U64.HI R10, R4, UR11, R5.reuse ;  /* 0x0000000b040a7c19 */ /* 0x100fe40008010205 */
[----:B------:R-:W-:-:S02]  /*18d0*/  SHF.R.U32.HI R7, RZ, UR54, R5 ;  /* 0x00000036ff077c19 */ /* 0x000fc40008011605 */
[----:B-1----:R-:W-:Y:S01]  /*18e0*/  LOP3.LUT R8, R6, R11, RZ, 0xfc, !PT ;  /* 0x0000000b06087212 */ /* 0x002fe200078efcff */
[----:B------:R-:W2:Y:S01]  /*18f0*/  LDL.64 R4, [R68] ;  /* 0x0000000044047983 */ /* 0x000ea20000100a00 */
[----:B------:R-:W-:-:S05]  /*1900*/  LOP3.LUT R9, R7, R10, RZ, 0xfc, !PT ;  /* 0x0000000a07097212 */ /* 0x000fca00078efcff */
[----:B------:R1:W-:Y:S04]  /*1910*/  STL.64 [R68], R8 ;  /* 0x0000000844007387 */ /* 0x0003e80000100a00 */
[----:B------:R-:W3:Y:S01]  /*1920*/  LDL.64 R6, [R67] ;  /* 0x0000000043067983 */ /* 0x000ee20000100a00 */
[C---:B--2---:R-:W-:Y:S02]  /*1930*/  SHF.L.U32 R11, R4.reuse, UR24, RZ ;  /* 0x00000018040b7c19 */ /* 0x044fe400080006ff */
[C-C-:B------:R-:W-:Y:S02]  /*1940*/  SHF.R.U64 R10, R4.reuse, UR55, R5.reuse ;  /* 0x00000037040a7c19 */ /* 0x140fe40008001205 */
[--C-:B------:R-:W-:Y:S02]  /*1950*/  SHF.L.U64.HI R15, R4, UR24, R5.reuse ;  /* 0x00000018040f7c19 */ /* 0x100fe40008010205 */
[----:B------:R-:W-:-:S02]  /*1960*/  SHF.R.U32.HI R4, RZ, UR55, R5 ;  /* 0x00000037ff047c19 */ /* 0x000fc40008011605 */
[----:B------:R-:W-:Y:S02]  /*1970*/  LOP3.LUT R10, R10, R11, RZ, 0xfc, !PT ;  /* 0x0000000b0a0a7212 */ /* 0x000fe400078efcff */
[----:B------:R-:W-:Y:S02]  /*1980*/  LOP3.LUT R11, R4, R15, RZ, 0xfc, !PT ;  /* 0x0000000f040b7212 */ /* 0x000fe400078efcff */
[C---:B---3--:R-:W-:Y:S02]  /*1990*/  SHF.L.U32 R5, R6.reuse, UR25, RZ ;  /* 0x0000001906057c19 */ /* 0x048fe400080006ff */
[C-C-:B------:R-:W-:Y:S01]  /*19a0*/  SHF.R.U64 R4, R6.reuse, UR56, R7.reuse ;  /* 0x0000003806047c19 */ /* 0x140fe20008001207 */
[----:B------:R2:W-:Y:S01]  /*19b0*/  STL.64 [R67], R10 ;  /* 0x0000000a43007387 */ /* 0x0005e20000100a00 */
[--C-:B0-----:R-:W-:Y:S02]  /*19c0*/  SHF.L.U64.HI R13, R6, UR25, R7.reuse ;  /* 0x00000019060d7c19 */ /* 0x101fe40008010207 */
[----:B------:R-:W-:-:S02]  /*19d0*/  SHF.R.U32.HI R6, RZ, UR56, R7 ;  /* 0x00000038ff067c19 */ /* 0x000fc40008011607 */
[----:B-1----:R-:W-:Y:S02]  /*19e0*/  LOP3.LUT R8, R4, R5, RZ, 0xfc, !PT ;  /* 0x0000000504087212 */ /* 0x002fe400078efcff */
[----:B------:R-:W3:Y:S01]  /*19f0*/  LDL.64 R4, [R66] ;  /* 0x0000000042047983 */ /* 0x000ee20000100a00 */
[----:B------:R-:W-:-:S05]  /*1a00*/  LOP3.LUT R9, R6, R13, RZ, 0xfc, !PT ;  /* 0x0000000d06097212 */ /* 0x000fca00078efcff */
[----:B------:R0:W-:Y:S04]  /*1a10*/  STL.64 [R66], R8 ;  /* 0x0000000842007387 */ /* 0x0001e80000100a00 */
[----:B------:R-:W4:Y:S01]  /*1a20*/  LDL.64 R6, [R65] ;  /* 0x0000000041067983 */ /* 0x000f220000100a00 */
[C---:B---3--:R-:W-:Y:S02]  /*1a30*/  SHF.L.U32 R13, R4.reuse, UR26, RZ ;  /* 0x0000001a040d7c19 */ /* 0x048fe400080006ff */
[C-C-:B------:R-:W-:Y:S02]  /*1a40*/  SHF.R.U64 R12, R4.reuse, UR57, R5.reuse ;  /* 0x00000039040c7c19 */ /* 0x140fe40008001205 */
[--C-:B------:R-:W-:Y:S02]  /*1a50*/  SHF.L.U64.HI R15, R4, UR26, R5.reuse ;  /* 0x0000001a040f7c19 */ /* 0x100fe40008010205 */
[----:B------:R-:W-:-:S02]  /*1a60*/  SHF.R.U32.HI R4, RZ, UR57, R5 ;  /* 0x00000039ff047c19 */ /* 0x000fc40008011605 */
[----:B------:R-:W-:Y:S02]  /*1a70*/  LOP3.LUT R12, R12, R13, RZ, 0xfc, !PT ;  /* 0x0000000d0c0c7212 */ /* 0x000fe400078efcff */
[----:B------:R-:W-:Y:S02]  /*1a80*/  LOP3.LUT R13, R4, R15, RZ, 0xfc, !PT ;  /* 0x0000000f040d7212 */ /* 0x000fe400078efcff */
[C---:B----4-:R-:W-:Y:S02]  /*1a90*/  SHF.L.U32 R5, R6.reuse, UR27, RZ ;  /* 0x0000001b06057c19 */ /* 0x050fe400080006ff */
[C-C-:B------:R-:W-:Y:S01]  /*1aa0*/  SHF.R.U64 R4, R6.reuse, UR58, R7.reuse ;  /* 0x0000003a06047c19 */ /* 0x140fe20008001207 */
[----:B------:R1:W-:Y:S01]  /*1ab0*/  STL.64 [R65], R12 ;  /* 0x0000000c41007387 */ /* 0x0003e20000100a00 */
[--C-:B--2---:R-:W-:Y:S02]  /*1ac0*/  SHF.L.U64.HI R11, R6, UR27, R7.reuse ;  /* 0x0000001b060b7c19 */ /* 0x104fe40008010207 */
[----:B------:R-:W-:-:S02]  /*1ad0*/  SHF.R.U32.HI R6, RZ, UR58, R7 ;  /* 0x0000003aff067c19 */ /* 0x000fc40008011607 */
[----:B0-----:R-:W-:Y:S02]  /*1ae0*/  LOP3.LUT R8, R4, R5, RZ, 0xfc, !PT ;  /* 0x0000000504087212 */ /* 0x001fe400078efcff */
[----:B------:R-:W2:Y:S01]  /*1af0*/  LDL.64 R4, [R64] ;  /* 0x0000000040047983 */ /* 0x000ea20000100a00 */
[----:B------:R-:W-:-:S05]  /*1b00*/  LOP3.LUT R9, R6, R11, RZ, 0xfc, !PT ;  /* 0x0000000b06097212 */ /* 0x000fca00078efcff */
[----:B------:R0:W-:Y:S04]  /*1b10*/  STL.64 [R64], R8 ;  /* 0x0000000840007387 */ /* 0x0001e80000100a00 */
[----:B------:R-:W3:Y:S01]  /*1b20*/  LDL.64 R6, [UR12] ;  /* 0x0000000cff067983 */ /* 0x000ee20008100a00 */
        /* <DEDUP_REMOVED lines=8> */
[----:B------:R2:W-:Y:S01]  /*1bb0*/  STL.64 [UR12], R10 ;  /* 0x0000000aff007987 */ /* 0x0005e20008100a0c */
[--C-:B-1----:R-:W-:Y:S02]  /*1bc0*/  SHF.L.U64.HI R13, R6, UR29, R7.reuse ;  /* 0x0000001d060d7c19 */ /* 0x102fe40008010207 */
[----:B------:R-:W-:-:S02]  /*1bd0*/  SHF.R.U32.HI R6, RZ, UR60, R7 ;  /* 0x0000003cff067c19 */ /* 0x000fc40008011607 */
[----:B0-----:R-:W-:Y:S02]  /*1be0*/  LOP3.LUT R8, R4, R5, RZ, 0xfc, !PT ;  /* 0x0000000504087212 */ /* 0x001fe400078efcff */
[----:B------:R-:W3:Y:S01]  /*1bf0*/  LDL.64 R4, [UR13] ;  /* 0x0000000dff047983 */ /* 0x000ee20008100a00 */
[----:B------:R-:W-:-:S05]  /*1c00*/  LOP3.LUT R9, R6, R13, RZ, 0xfc, !PT ;  /* 0x0000000d06097212 */ /* 0x000fca00078efcff */
[----:B------:R0:W-:Y:S04]  /*1c10*/  STL.64 [UR13], R8 ;  /* 0x00000008ff007987 */ /* 0x0001e80008100a0d */
[----:B------:R-:W4:Y:S01]  /*1c20*/  LDL.64 R6, [UR14] ;  /* 0x0000000eff067983 */ /* 0x000f220008100a00 */
        /* <DEDUP_REMOVED lines=8> */
[----:B------:R1:W-:Y:S01]  /*1cb0*/  STL.64 [UR14], R12 ;  /* 0x0000000cff007987 */ /* 0x0003e20008100a0e */
[--C-:B--2---:R-:W-:Y:S02]  /*1cc0*/  SHF.L.U64.HI R11, R6, UR31, R7.reuse ;  /* 0x0000001f060b7c19 */ /* 0x104fe40008010207 */
[----:B------:R-:W-:-:S02]  /*1cd0*/  SHF.R.U32.HI R6, RZ, UR62, R7 ;  /* 0x0000003eff067c19 */ /* 0x000fc40008011607 */
[----:B0-----:R-:W-:Y:S02]  /*1ce0*/  LOP3.LUT R8, R4, R5, RZ, 0xfc, !PT ;  /* 0x0000000504087212 */ /* 0x001fe400078efcff */
[----:B------:R-:W2:Y:S01]  /*1cf0*/  LDL.64 R4, [UR15] ;  /* 0x0000000fff047983 */ /* 0x000ea20008100a00 */
[----:B------:R-:W-:-:S05]  /*1d00*/  LOP3.LUT R9, R6, R11, RZ, 0xfc, !PT ;  /* 0x0000000b06097212 */ /* 0x000fca00078efcff */
[----:B------:R0:W-:Y:S04]  /*1d10*/  STL.64 [UR15], R8 ;  /* 0x00000008ff007987 */ /* 0x0001e80008100a0f */
        /* <DEDUP_REMOVED lines=73> */
[----:B------:R-:W-:Y:S01]  /*21b0*/  STL.64 [UR48], R10 ;  /* 0x0000000aff007987 */ /* 0x000fe20008100a30 */
[--C-:B-1----:R-:W-:Y:S02]  /*21c0*/  SHF.L.U64.HI R13, R6, UR41, R7.reuse ;  /* 0x00000029060d7c19 */ /* 0x102fe40008010207 */
[----:B------:R-:W-:-:S02]  /*21d0*/  SHF.R.U32.HI R6, RZ, UR74, R7 ;  /* 0x0000004aff067c19 */ /* 0x000fc40008011607 */
[----:B0-----:R-:W-:Y:S02]  /*21e0*/  LOP3.LUT R8, R4, R5, RZ, 0xfc, !PT ;  /* 0x0000000504087212 */ /* 0x001fe400078efcff */
[----:B------:R-:W-:Y:S01]  /*21f0*/  LOP3.LUT R9, R6, R13, RZ, 0xfc, !PT ;  /* 0x0000000d06097212 */ /* 0x000fe200078efcff */
[----:B------:R-:W2:Y:S04]  /*2200*/  LDL.64 R4, [UR5] ;  /* 0x00000005ff047983 */ /* 0x000ea80008100a00 */
[----:B------:R-:W-:Y:S04]  /*2210*/  STL.64 [UR5], R8 ;  /* 0x00000008ff007987 */ /* 0x000fe80008100a05 */
[----:B------:R-:W3:Y:S01]  /*2220*/  LDL.64 R6, [UR49] ;  /* 0x00000031ff067983 */ /* 0x000ee20008100a00 */
[----:B--2---:R-:W-:-:S02]  /*2230*/  SHF.R.U64 R15, R4, UR75, R5 ;  /* 0x0000004b040f7c19 */ /* 0x004fc40008001205 */
[C-C-:B------:R-:W-:Y:S02]  /*2240*/  SHF.L.U64.HI R18, R4.reuse, UR42, R5.reuse ;  /* 0x0000002a04127c19 */ /* 0x140fe40008010205 */
[----:B------:R-:W-:Y:S02]  /*2250*/  SHF.L.U32 R16, R4, UR42, RZ ;  /* 0x0000002a04107c19 */ /* 0x000fe400080006ff */
[----:B------:R-:W-:Y:S02]  /*2260*/  SHF.R.U32.HI R5, RZ, UR75, R5 ;  /* 0x0000004bff057c19 */ /* 0x000fe40008011605 */
[C-C-:B---3--:R-:W-:Y:S02]  /*2270*/  SHF.R.U64 R12, R6.reuse, UR76, R7.reuse ;  /* 0x0000004c060c7c19 */ /* 0x148fe40008001207 */
[C---:B------:R-:W-:Y:S02]  /*2280*/  SHF.L.U64.HI R14, R6.reuse, UR43, R7 ;  /* 0x0000002b060e7c19 */ /* 0x040fe40008010207 */
[----:B------:R-:W-:-:S02]  /*2290*/  SHF.L.U32 R13, R6, UR43, RZ ;  /* 0x0000002b060d7c19 */ /* 0x000fc400080006ff */
[----:B------:R-:W-:Y:S02]  /*22a0*/  SHF.R.U32.HI R7, RZ, UR76, R7 ;  /* 0x0000004cff077c19 */ /* 0x000fe40008011607 */
[----:B------:R-:W-:Y:S02]  /*22b0*/  LOP3.LUT R4, R15, R16, RZ, 0xfc, !PT ;  /* 0x000000100f047212 */ /* 0x000fe400078efcff */
[----:B------:R-:W-:Y:S02]  /*22c0*/  LOP3.LUT R5, R5, R18, RZ, 0xfc, !PT ;  /* 0x0000001205057212 */ /* 0x000fe400078efcff */
[----:B------:R-:W-:Y:S02]  /*22d0*/  LOP3.LUT R6, R12, R13, RZ, 0xfc, !PT ;  /* 0x0000000d0c067212 */ /* 0x000fe400078efcff */
[----:B------:R-:W-:Y:S01]  /*22e0*/  LOP3.LUT R7, R7, R14, RZ, 0xfc, !PT ;  /* 0x0000000e07077212 */ /* 0x000fe200078efcff */
[----:B------:R-:W-:Y:S04]  /*22f0*/  STL.64 [UR49], R4 ;  /* 0x00000004ff007987 */ /* 0x000fe80008100a31 */
[----:B------:R0:W-:Y:S04]  /*2300*/  STL.64 [UR50], R6 ;  /* 0x00000006ff007987 */ /* 0x0001e80008100a32 */
[----:B------:R-:W2:Y:S04]  /*2310*/  LDL.128 R52, [R1+0xc70] ;  /* 0x000c700001347983 */ /* 0x000ea80000100c00 */
[----:B------:R-:W2:Y:S04]  /*2320*/  LDL.128 R56, [R1+0xc80] ;  /* 0x000c800001387983 */ /* 0x000ea80000100c00 */
[----:B------:R-:W3:Y:S04]  /*2330*/  LDL.64 R48, [R1+0xc68] ;  /* 0x000c680001307983 */ /* 0x000ee80000100a00 */
[----:B------:R-:W4:Y:S04]  /*2340*/  LDL.128 R28, [R1+0xc90] ;  /* 0x000c9000011c7983 */ /* 0x000f280000100c00 */
[----:B------:R-:W4:Y:S04]  /*2350*/  LDL.128 R32, [R1+0xca0] ;  /* 0x000ca00001207983 */ /* 0x000f280000100c00 */
[----:B------:R-:W5:Y:S04]  /*2360*/  LDL.64 R62, [R1+0xcb0] ;  /* 0x000cb000013e7983 */ /* 0x000f680000100a00 */
[----:B------:R-:W5:Y:S04]  /*2370*/  LDL.128 R20, [R1+0xcc0] ;  /* 0x000cc00001147983 */ /* 0x000f680000100c00 */
[----:B------:R-:W5:Y:S04]  /*2380*/  LDL.128 R24, [R1+0xcd0] ;  /* 0x000cd00001187983 */ /* 0x000f680000100c00 */
[----:B------:R-:W5:Y:S04]  /*2390*/  LDL.64 R50, [R1+0xcb8] ;  /* 0x000cb80001327983 */ /* 0x000f680000100a00 */
[----:B------:R-:W5:Y:S04]  /*23a0*/  LDL.128 R12, [R1+0xce0] ;  /* 0x000ce000010c7983 */ /* 0x000f680000100c00 */
[----:B------:R-:W5:Y:S04]  /*23b0*/  LDL.128 R16, [R1+0xcf0] ;  /* 0x000cf00001107983 */ /* 0x000f680000100c00 */
[----:B------:R-:W5:Y:S04]  /*23c0*/  LDL.64 R38, [R1+0xd00] ;  /* 0x000d000001267983 */ /* 0x000f680000100a00 */
[----:B0-----:R-:W5:Y:S04]  /*23d0*/  LDL.128 R4, [R1+0xc40] ;  /* 0x000c400001047983 */ /* 0x001f680000100c00 */
[----:B------:R-:W5:Y:S04]  /*23e0*/  LDL.128 R8, [R1+0xc50] ;  /* 0x000c500001087983 */ /* 0x000f680000100c00 */
[----:B------:R-:W5:Y:S01]  /*23f0*/  LDL.64 R36, [R1+0xc60] ;  /* 0x000c600001247983 */ /* 0x000f620000100a00 */
[----:B------:R-:W-:-:S02]  /*2400*/  UMOV UR6, 0x800 ;  /* 0x0000080000067882 */ /* 0x000fc40000000000 */
[----:B------:R-:W-:-:S12]  /*2410*/  ULEA UR6, UR4, UR6, 0x3 ;  /* 0x0000000604067291 */ /* 0x000fd8000f8e18ff */
[----:B------:R-:W0:Y:S01]  /*2420*/  LDCU.64 UR6, c[0x3][UR6] ;  /* 0x00c00000060677ac */ /* 0x000e220008000a00 */
[----:B------:R-:W-:-:S04]  /*2430*/  UIADD3 UR4, UPT, UPT, UR4, 0x1, URZ ;  /* 0x0000000104047890 */ /* 0x000fc8000fffe0ff */
[----:B------:R-:W-:Y:S01]  /*2440*/  UISETP.NE.AND UP0, UPT, UR4, 0x18, UPT ;  /* 0x000000180400788c */ /* 0x000fe2000bf05270 */
[----:B--2---:R-:W-:Y:S02]  /*2450*/  LOP3.LUT R40, R52, R56, R54, 0xb4, !PT ;  /* 0x0000003834287212 */ /* 0x004fe400078eb436 */
[----:B------:R-:W-:Y:S02]  /*2460*/  LOP3.LUT R41, R53, R57, R55, 0xb4, !PT ;  /* 0x0000003935297212 */ /* 0x000fe400078eb437 */
[----:B------:R-:W-:Y:S02]  /*2470*/  LOP3.LUT R42, R54, R58, R56, 0xb4, !PT ;  /* 0x0000003a362a7212 */ /* 0x000fe400078eb438 */
[----:B------:R-:W-:Y:S02]  /*2480*/  LOP3.LUT R45, R55, R59, R57, 0xb4, !PT ;  /* 0x0000003b372d7212 */ /* 0x000fe400078eb439 */
[----:B---3--:R-:W-:Y:S02]  /*2490*/  LOP3.LUT R44, R48, R54, R52, 0xb4, !PT ;  /* 0x00000036302c7212 */ /* 0x008fe400078eb434 */
[----:B------:R-:W-:-:S02]  /*24a0*/  LOP3.LUT R43, R49, R55, R53, 0xb4, !PT ;  /* 0x00000037312b7212 */ /* 0x000fc400078eb435 */
[----:B------:R-:W-:Y:S02]  /*24b0*/  LOP3.LUT R46, R56, R48, R58, 0xb4, !PT ;  /* 0x00000030382e7212 */ /* 0x000fe400078eb43a */
[----:B------:R-:W-:Y:S01]  /*24c0*/  LOP3.LUT R47, R57, R49, R59, 0xb4, !PT ;  /* 0x00000031392f7212 */ /* 0x000fe200078eb43b */
[----:B------:R-:W-:Y:S01]  /*24d0*/  IMAD.MOV.U32 R54, RZ, RZ, R42 ;  /* 0x000000ffff367224 */ /* 0x000fe200078e002a */
[----:B------:R-:W-:Y:S01]  /*24e0*/  LOP3.LUT R48, R58, R52, R48, 0xb4, !PT ;  /* 0x000000343a307212 */ /* 0x000fe200078eb430 */
[----:B------:R-:W-:Y:S01]  /*24f0*/  IMAD.MOV.U32 R52, RZ, RZ, R40 ;  /* 0x000000ffff347224 */ /* 0x000fe200078e0028 */
[----:B------:R-:W-:Y:S01]  /*2500*/  LOP3.LUT R49, R59, R53, R49, 0xb4, !PT ;  /* 0x000000353b317212 */ /* 0x000fe200078eb431 */
[----:B------:R-:W-:Y:S02]  /*2510*/  IMAD.MOV.U32 R53, RZ, RZ, R41 ;  /* 0x000000ffff357224 */ /* 0x000fe400078e0029 */
[----:B------:R-:W-:Y:S01]  /*2520*/  IMAD.MOV.U32 R55, RZ, RZ, R45 ;  /* 0x000000ffff377224 */ /* 0x000fe200078e002d */
[----:B----4-:R-:W-:-:S02]  /*2530*/  LOP3.LUT R59, R28, R32, R30, 0xb4, !PT ;  /* 0x000000201c3b7212 */ /* 0x010fc400078eb41e */
[----:B------:R-:W-:Y:S02]  /*2540*/  LOP3.LUT R58, R29, R33, R31, 0xb4, !PT ;  /* 0x000000211d3a7212 */ /* 0x000fe400078eb41f */
[----:B------:R1:W-:Y:S01]  /*2550*/  STL.128 [R1+0xc70], R52 ;  /* 0x000c703401007387 */ /* 0x0003e20000100c00 */
[----:B------:R-:W-:Y:S02]  /*2560*/  LOP3.LUT R57, R30, R34, R32, 0xb4, !PT ;  /* 0x000000221e397212 */ /* 0x000fe400078eb420 */
[----:B------:R-:W-:Y:S01]  /*2570*/  LOP3.LUT R56, R31, R35, R33, 0xb4, !PT ;  /* 0x000000231f387212 */ /* 0x000fe200078eb421 */
[----:B------:R-:W-:Y:S02]  /*2580*/  IMAD.MOV.U32 R60, RZ, RZ, R44 ;  /* 0x000000ffff3c7224 */ /* 0x000fe400078e002c */
[----:B------:R-:W-:Y:S02]  /*2590*/  IMAD.MOV.U32 R61, RZ, RZ, R43 ;  /* 0x000000ffff3d7224 */ /* 0x000fe400078e002b */
[----:B-1----:R-:W-:-:S02]  /*25a0*/  IMAD.MOV.U32 R52, RZ, RZ, R46 ;  /* 0x000000ffff347224 */ /* 0x002fc400078e002e */
[----:B------:R-:W-:Y:S02]  /*25b0*/  IMAD.MOV.U32 R53, RZ, RZ, R47 ;  /* 0x000000ffff357224 */ /* 0x000fe400078e002f */
[----:B------:R-:W-:Y:S02]  /*25c0*/  IMAD.MOV.U32 R54, RZ, RZ, R48 ;  /* 0x000000ffff367224 */ /* 0x000fe400078e0030 */
[----:B------:R-:W-:-:S05]  /*25d0*/  IMAD.MOV.U32 R55, RZ, RZ, R49 ;  /* 0x000000ffff377224 */ /* 0x000fca00078e0031 */
[----:B------:R1:W-:Y:S04]  /*25e0*/  STL.128 [R1+0xc80], R52 ;  /* 0x000c803401007387 */ /* 0x0003e80000100c00 */
[----:B------:R5:W-:Y:S01]  /*25f0*/  STL.64 [R1+0xc68], R60 ;  /* 0x000c683c01007387 */ /* 0x000be20000100a00 */
[----:B-1----:R-:W-:Y:S02]  /*2600*/  IMAD.MOV.U32 R52, RZ, RZ, R59 ;  /* 0x000000ffff347224 */ /* 0x002fe400078e003b */
[----:B------:R-:W-:Y:S02]  /*2610*/  IMAD.MOV.U32 R53, RZ, RZ, R58 ;  /* 0x000000ffff357224 */ /* 0x000fe400078e003a */
[----:B------:R-:W-:Y:S02]  /*2620*/  IMAD.MOV.U32 R54, RZ, RZ, R57 ;  /* 0x000000ffff367224 */ /* 0x000fe400078e0039 */
[----:B------:R-:W-:Y:S01]  /*2630*/  IMAD.MOV.U32 R55, RZ, RZ, R56 ;  /* 0x000000ffff377224 */ /* 0x000fe200078e0038 */
[----:B-----5:R-:W-:-:S02]  /*2640*/  LOP3.LUT R61, R32, R62, R34, 0xb4, !PT ;  /* 0x0000003e203d7212 */ /* 0x020fc400078eb422 */
[----:B------:R-:W-:Y:S02]  /*2650*/  LOP3.LUT R32, R33, R63, R35, 0xb4, !PT ;  /* 0x0000003f21207212 */ /* 0x000fe400078eb423 */
[----:B------:R1:W-:Y:S01]  /*2660*/  STL.128 [R1+0xc90], R52 ;  /* 0x000c903401007387 */ /* 0x0003e20000100c00 */
[----:B------:R-:W-:Y:S02]  /*2670*/  LOP3.LUT R60, R35, R29, R63, 0xb4, !PT ;  /* 0x0000001d233c7212 */ /* 0x000fe400078eb43f */
[----:B------:R-:W-:Y:S02]  /*2680*/  LOP3.LUT R33, R34, R28, R62, 0xb4, !PT ;  /* 0x0000001c22217212 */ /* 0x000fe400078eb43e */
[----:B------:R-:W-:Y:S02]  /*2690*/  LOP3.LUT R35, R63, R31, R29, 0xb4, !PT ;  /* 0x0000001f3f237212 */ /* 0x000fe400078eb41d */
[----:B------:R-:W-:Y:S02]  /*26a0*/  LOP3.LUT R34, R62, R30, R28, 0xb4, !PT ;  /* 0x0000001e3e227212 */ /* 0x000fe400078eb41c */
[----:B------:R-:W-:-:S02]  /*26b0*/  LOP3.LUT R63, R51, R23, R21, 0xb4, !PT ;  /* 0x00000017333f7212 */ /* 0x000fc400078eb415 */
[----:B------:R-:W-:Y:S02]  /*26c0*/  LOP3.LUT R62, R50, R22, R20, 0xb4, !PT ;  /* 0x00000016323e7212 */ /* 0x000fe400078eb414 */
[----:B-1----:R-:W-:Y:S02]  /*26d0*/  LOP3.LUT R52, R20, R24, R22, 0xb4, !PT ;  /* 0x0000001814347212 */ /* 0x002fe400078eb416 */
[----:B------:R-:W-:Y:S02]  /*26e0*/  LOP3.LUT R53, R21, R25, R23, 0xb4, !PT ;  /* 0x0000001915357212 */ /* 0x000fe400078eb417 */
[----:B------:R-:W-:Y:S02]  /*26f0*/  LOP3.LUT R54, R22, R26, R24, 0xb4, !PT ;  /* 0x0000001a16367212 */ /* 0x000fe400078eb418 */
[----:B------:R-:W-:Y:S02]  /*2700*/  LOP3.LUT R55, R23, R27, R25, 0xb4, !PT ;  /* 0x0000001b17377212 */ /* 0x000fe400078eb419 */
[----:B------:R-:W-:-:S02]  /*2710*/  LOP3.LUT R24, R24, R50, R26, 0xb4, !PT ;  /* 0x0000003218187212 */ /* 0x000fc400078eb41a */
[----:B------:R-:W-:Y:S01]  /*2720*/  LOP3.LUT R25, R25, R51, R27, 0xb4, !PT ;  /* 0x0000003319197212 */ /* 0x000fe200078eb41b */
[----:B------:R-:W-:Y:S01]  /*2730*/  IMAD.MOV.U32 R22, RZ, RZ, R54 ;  /* 0x000000ffff167224 */ /* 0x000fe200078e0036 */
[----:B------:R-:W-:Y:S01]  /*2740*/  LOP3.LUT R26, R26, R20, R50, 0xb4, !PT ;  /* 0x000000141a1a7212 */ /* 0x000fe200078eb432 */
[----:B------:R-:W-:Y:S01]  /*2750*/  IMAD.MOV.U32 R20, RZ, RZ, R52 ;  /* 0x000000ffff147224 */ /* 0x000fe200078e0034 */
[----:B------:R-:W-:Y:S01]  /*2760*/  LOP3.LUT R51, R27, R21, R51, 0xb4, !PT ;  /* 0x000000151b337212 */ /* 0x000fe200078eb433 */
[----:B------:R-:W-:Y:S02]  /*2770*/  IMAD.MOV.U32 R21, RZ, RZ, R53 ;  /* 0x000000ffff157224 */ /* 0x000fe400078e0035 */
[----:B------:R-:W-:Y:S01]  /*2780*/  IMAD.MOV.U32 R23, RZ, RZ, R55 ;  /* 0x000000ffff177224 */ /* 0x000fe200078e0037 */
[----:B------:R-:W-:Y:S02]  /*2790*/  LOP3.LUT R77, R12, R16, R14, 0xb4, !PT ;  /* 0x000000100c4d7212 */ /* 0x000fe400078eb40e */
[----:B------:R-:W-:-:S02]  /*27a0*/  LOP3.LUT R74, R13, R17, R15, 0xb4, !PT ;  /* 0x000000110d4a7212 */ /* 0x000fc400078eb40f */
[----:B------:R1:W-:Y:S01]  /*27b0*/  STL.128 [R1+0xcc0], R20 ;  /* 0x000cc01401007387 */ /* 0x0003e20000100c00 */
[----:B------:R-:W-:Y:S02]  /*27c0*/  LOP3.LUT R75, R14, R18, R16, 0xb4, !PT ;  /* 0x000000120e4b7212 */ /* 0x000fe400078eb410 */
[----:B------:R-:W-:Y:S01]  /*27d0*/  LOP3.LUT R72, R15, R19, R17, 0xb4, !PT ;  /* 0x000000130f487212 */ /* 0x000fe200078eb411 */
[----:B------:R-:W-:Y:S02]  /*27e0*/  IMAD.MOV.U32 R28, RZ, RZ, R61 ;  /* 0x000000ffff1c7224 */ /* 0x000fe400078e003d */
[----:B------:R-:W-:Y:S02]  /*27f0*/  IMAD.MOV.U32 R29, RZ, RZ, R32 ;  /* 0x000000ffff1d7224 */ /* 0x000fe400078e0020 */
[----:B------:R-:W-:Y:S02]  /*2800*/  IMAD.MOV.U32 R30, RZ, RZ, R33 ;  /* 0x000000ffff1e7224 */ /* 0x000fe400078e0021 */
[----:B------:R-:W-:-:S02]  /*2810*/  IMAD.MOV.U32 R31, RZ, RZ, R60 ;  /* 0x000000ffff1f7224 */ /* 0x000fc400078e003c */
[----:B-1----:R-:W-:Y:S02]  /*2820*/  IMAD.MOV.U32 R20, RZ, RZ, R24 ;  /* 0x000000ffff147224 */ /* 0x002fe400078e0018 */
[----:B------:R-:W-:Y:S02]  /*2830*/  IMAD.MOV.U32 R21, RZ, RZ, R25 ;  /* 0x000000ffff157224 */ /* 0x000fe400078e0019 */
[----:B------:R-:W-:Y:S02]  /*2840*/  IMAD.MOV.U32 R22, RZ, RZ, R26 ;  /* 0x000000ffff167224 */ /* 0x000fe400078e001a */
[----:B------:R-:W-:Y:S01]  /*2850*/  IMAD.MOV.U32 R23, RZ, RZ, R51 ;  /* 0x000000ffff177224 */ /* 0x000fe200078e0033 */
[----:B------:R1:W-:Y:S04]  /*2860*/  STL.128 [R1+0xca0], R28 ;  /* 0x000ca01c01007387 */ /* 0x0003e80000100c00 */
[----:B------:R2:W-:Y:S01]  /*2870*/  STL.128 [R1+0xcd0], R20 ;  /* 0x000cd01401007387 */ /* 0x0005e20000100c00 */
[----:B------:R-:W-:-:S02]  /*2880*/  LOP3.LUT R50, R17, R39, R19, 0xb4, !PT ;  /* 0x0000002711327212 */ /* 0x000fc400078eb413 */
[----:B------:R-:W-:Y:S02]  /*2890*/  LOP3.LUT R73, R16, R38, R18, 0xb4, !PT ;  /* 0x0000002610497212 */ /* 0x000fe400078eb412 */
[----:B0-----:R-:W-:Y:S02]  /*28a0*/  LOP3.LUT R17, R8, UR6, R6, 0x9c, !PT ;  /* 0x0000000608117c12 */ /* 0x001fe4000f8e9c06 */
[----:B-1----:R-:W-:Y:S01]  /*28b0*/  LOP3.LUT R28, R19, R13, R39, 0xb4, !PT ;  /* 0x0000000d131c7212 */ /* 0x002fe200078eb427 */
[----:B--2---:R-:W-:Y:S02]  /*28c0*/  IMAD.MOV.U32 R20, RZ, RZ, R77 ;  /* 0x000000ffff147224 */ /* 0x004fe400078e004d */
[----:B------:R-:W-:Y:S02]  /*28d0*/  IMAD.MOV.U32 R21, RZ, RZ, R74 ;  /* 0x000000ffff157224 */ /* 0x000fe400078e004a */
[----:B------:R-:W-:Y:S02]  /*28e0*/  IMAD.MOV.U32 R22, RZ, RZ, R75 ;  /* 0x000000ffff167224 */ /* 0x000fe400078e004b */
[----:B------:R-:W-:Y:S01]  /*28f0*/  IMAD.MOV.U32 R23, RZ, RZ, R72 ;  /* 0x000000ffff177224 */ /* 0x000fe200078e0048 */
[----:B------:R-:W-:-:S02]  /*2900*/  LOP3.LUT R19, R39, R15, R13, 0xb4, !PT ;  /* 0x0000000f27137212 */ /* 0x000fc400078eb40d */
[----:B------:R-:W-:Y:S02]  /*2910*/  LOP3.LUT R31, R18, R12, R38, 0xb4, !PT ;  /* 0x0000000c121f7212 */ /* 0x000fe400078eb426 */
[----:B------:R0:W-:Y:S01]  /*2920*/  STL.128 [R1+0xce0], R20 ;  /* 0x000ce01401007387 */ /* 0x0001e20000100c00 */
[----:B------:R-:W-:Y:S02]  /*2930*/  LOP3.LUT R39, R9, UR7, R7, 0x9c, !PT ;  /* 0x0000000709277c12 */ /* 0x000fe4000f8e9c07 */
[----:B------:R-:W-:Y:S02]  /*2940*/  LOP3.LUT R29, R8, R36, R10, 0xb4, !PT ;  /* 0x00000024081d7212 */ /* 0x000fe400078eb40a */
[----:B------:R-:W-:Y:S01]  /*2950*/  LOP3.LUT R18, R38, R14, R12, 0xb4, !PT ;  /* 0x0000000e26127212 */ /* 0x000fe200078eb40c */
[----:B------:R-:W-:Y:S01]  /*2960*/  IMAD.MOV.U32 R12, RZ, RZ, R73 ;  /* 0x000000ffff0c7224 */ /* 0x000fe200078e0049 */
[----:B------:R-:W-:Y:S01]  /*2970*/  LOP3.LUT R30, R6, R10, R8, 0xb4, !PT ;  /* 0x0000000a061e7212 */ /* 0x000fe200078eb408 */
[----:B------:R-:W-:Y:S01]  /*2980*/  IMAD.MOV.U32 R13, RZ, RZ, R50 ;  /* 0x000000ffff0d7224 */ /* 0x000fe200078e0032 */
[----:B------:R-:W-:Y:S01]  /*2990*/  LOP3.LUT R27, R7, R11, R9, 0xb4, !PT ;  /* 0x0000000b071b7212 */ /* 0x000fe200078eb409 */
[----:B------:R-:W-:Y:S01]  /*29a0*/  IMAD.MOV.U32 R14, RZ, RZ, R31 ;  /* 0x000000ffff0e7224 */ /* 0x000fe200078e001f */
[----:B------:R-:W-:-:S02]  /*29b0*/  LOP3.LUT R38, R17, R4, RZ, 0x3c, !PT ;  /* 0x0000000411267212 */ /* 0x000fc400078e3cff */
[----:B0-----:R-:W-:Y:S02]  /*29c0*/  LOP3.LUT R20, R9, R37, R11, 0xb4, !PT ;  /* 0x0000002509147212 */ /* 0x001fe400078eb40b */
[----:B------:R-:W-:Y:S02]  /*29d0*/  LOP3.LUT R21, R10, R4, R36, 0xb4, !PT ;  /* 0x000000040a157212 */ /* 0x000fe400078eb424 */
[-C--:B------:R-:W-:Y:S02]  /*29e0*/  LOP3.LUT R22, R11, R5.reuse, R37, 0xb4, !PT ;  /* 0x000000050b167212 */ /* 0x080fe400078eb425 */
[----:B------:R-:W-:Y:S01]  /*29f0*/  LOP3.LUT R23, R36, R6, R4, 0xb4, !PT ;  /* 0x0000000624177212 */ /* 0x000fe200078eb404 */
[----:B------:R-:W-:Y:S01]  /*2a00*/  IMAD.MOV.U32 R15, RZ, RZ, R28 ;  /* 0x000000ffff0f7224 */ /* 0x000fe200078e001c */
[----:B------:R-:W-:Y:S01]  /*2a10*/  LOP3.LUT R39, R39, R5, RZ, 0x3c, !PT ;  /* 0x0000000527277212 */ /* 0x000fe200078e3cff */
[----:B------:R-:W-:Y:S01]  /*2a20*/  IMAD.MOV.U32 R4, RZ, RZ, R29 ;  /* 0x000000ffff047224 */ /* 0x000fe200078e001d */
[----:B------:R-:W-:Y:S01]  /*2a30*/  LOP3.LUT R36, R37, R7, R5, 0xb4, !PT ;  /* 0x0000000725247212 */ /* 0x000fe200078eb405 */
[----:B------:R-:W-:-:S02]  /*2a40*/  IMAD.MOV.U32 R5, RZ, RZ, R20 ;  /* 0x000000ffff057224 */ /* 0x000fc400078e0014 */
[----:B------:R-:W-:Y:S02]  /*2a50*/  IMAD.MOV.U32 R6, RZ, RZ, R21 ;  /* 0x000000ffff067224 */ /* 0x000fe400078e0015 */
[----:B------:R-:W-:Y:S01]  /*2a60*/  IMAD.MOV.U32 R7, RZ, RZ, R22 ;  /* 0x000000ffff077224 */ /* 0x000fe200078e0016 */
[----:B------:R0:W-:Y:S04]  /*2a70*/  STL.128 [R1+0xcf0], R12 ;  /* 0x000cf00c01007387 */ /* 0x0001e80000100c00 */
[----:B------:R1:W-:Y:S04]  /*2a80*/  STL.128 [R1+0xc50], R4 ;  /* 0x000c500401007387 */ /* 0x0003e80000100c00 */
[----:B------:R2:W-:Y:S01]  /*2a90*/  STL.64 [R1+0xcb0], R34 ;  /* 0x000cb02201007387 */ /* 0x0005e20000100a00 */
[----:B0-----:R-:W-:-:S02]  /*2aa0*/  IMAD.MOV.U32 R12, RZ, RZ, R30 ;  /* 0x000000ffff0c7224 */ /* 0x001fc400078e001e */
[----:B------:R-:W-:Y:S02]  /*2ab0*/  IMAD.MOV.U32 R13, RZ, RZ, R27 ;  /* 0x000000ffff0d7224 */ /* 0x000fe400078e001b */
[----:B-1----:R-:W-:Y:S02]  /*2ac0*/  IMAD.MOV.U32 R4, RZ, RZ, R23 ;  /* 0x000000ffff047224 */ /* 0x002fe400078e0017 */
[----:B------:R-:W-:Y:S01]  /*2ad0*/  IMAD.MOV.U32 R5, RZ, RZ, R36 ;  /* 0x000000ffff057224 */ /* 0x000fe200078e0024 */
[----:B------:R2:W-:Y:S04]  /*2ae0*/  STL.64 [R1+0xcb8], R62 ;  /* 0x000cb83e01007387 */ /* 0x0005e80000100a00 */
[----:B------:R2:W-:Y:S04]  /*2af0*/  STL.64 [R1+0xd00], R18 ;  /* 0x000d001201007387 */ /* 0x0005e80000100a00 */
[----:B------:R2:W-:Y:S04]  /*2b00*/  STL.64 [R1+0xc48], R12 ;  /* 0x000c480c01007387 */ /* 0x0005e80000100a00 */
[----:B------:R2:W-:Y:S04]  /*2b10*/  STL.64 [R1+0xc40], R38 ;  /* 0x000c402601007387 */ /* 0x0005e80000100a00 */
[----:B------:R2:W-:Y:S01]  /*2b20*/  STL.64 [R1+0xc60], R4 ;  /* 0x000c600401007387 */ /* 0x0005e20000100a00 */
[----:B------:R-:W-:Y:S05]  /*2b30*/  BRA.U UP0, `(.L_x_18) ;  /* 0xffffffe5002c7547 */ /* 0x000fea000b83ffff */
[----:B--2---:R-:W0:Y:S01]  /*2b40*/  S2R R5, SR_CgaCtaId ;  /* 0x0000000000057919 */ /* 0x004e220000008800 */
[----:B------:R-:W-:Y:S01]  /*2b50*/  MOV R26, 0x400 ;  /* 0x00000400001a7802 */ /* 0x000fe20000000f00 */
[----:B------:R-:W-:Y:S01]  /*2b60*/  IMAD.MOV.U32 R96, RZ, RZ, 0x8 ;  /* 0x00000008ff607424 */ /* 0x000fe200078e00ff */
[C-C-:B------:R-:W-:Y:S01]  /*2b70*/  SHF.R.U64 R94, R38.reuse, 0x8, R39.reuse ;  /* 0x00000008265e7819 */ /* 0x140fe20000001227 */
[----:B------:R1:W-:Y:S01]  /*2b80*/  STL.64 [UR17], R38 ;  /* 0x00000026ff007987 */ /* 0x0003e20008100a11 */
[C-C-:B------:R-:W-:Y:S01]  /*2b90*/  SHF.R.U64 R95, R38.reuse, 0x10, R39.reuse ;  /* 0x00000010265f7819 */ /* 0x140fe20000001227 */
[----:B------:R-:W-:Y:S01]  /*2ba0*/  IMAD.MOV.U32 R93, RZ, RZ, 0xcf ;  /* 0x000000cfff5d7424 */ /* 0x000fe200078e00ff */
[--C-:B------:R-:W-:Y:S01]  /*2bb0*/  SHF.R.U64 R91, R38, 0x18, R39.reuse ;  /* 0x00000018265b7819 */ /* 0x100fe20000001227 */
[----:B------:R-:W-:Y:S01]  /*2bc0*/  IMAD.MOV.U32 R97, RZ, RZ, 0x8 ;  /* 0x00000008ff617424 */ /* 0x000fe200078e00ff */
[--C-:B------:R-:W-:Y:S02]  /*2bd0*/  SHF.R.U32.HI R92, RZ, 0x8, R39.reuse ;  /* 0x00000008ff5c7819 */ /* 0x100fe40000011627 */
[----:B------:R-:W-:-:S02]  /*2be0*/  SHF.R.U32.HI R28, RZ, 0x10, R39 ;  /* 0x00000010ff1c7819 */ /* 0x000fc40000011627 */
[----:B------:R-:W-:Y:S02]  /*2bf0*/  SHF.R.U32.HI R31, RZ, 0x18, R39 ;  /* 0x00000018ff1f7819 */ /* 0x000fe40000011627 */
[--C-:B------:R-:W-:Y:S02]  /*2c00*/  SHF.R.U32.HI R37, RZ, 0x10, R27.reuse ;  /* 0x00000010ff257819 */ /* 0x100fe4000001161b */
[----:B------:R-:W-:Y:S02]  /*2c10*/  SHF.R.U32.HI R50, RZ, 0x18, R27 ;  /* 0x00000018ff327819 */ /* 0x000fe4000001161b */
[--C-:B------:R-:W-:Y:S02]  /*2c20*/  SHF.R.U32.HI R51, RZ, 0x10, R20.reuse ;  /* 0x00000010ff337819 */ /* 0x100fe40000011614 */
[----:B------:R-:W-:Y:S02]  /*2c30*/  SHF.R.U32.HI R54, RZ, 0x18, R20 ;  /* 0x00000018ff367819 */ /* 0x000fe40000011614 */
[----:B------:R-:W-:-:S02]  /*2c40*/  SHF.R.U32.HI R55, RZ, 0x10, R22 ;  /* 0x00000010ff377819 */ /* 0x000fc40000011616 */
[----:B------:R-:W-:Y:S02]  /*2c50*/  SHF.R.U32.HI R64, RZ, 0x18, R22 ;  /* 0x00000018ff407819 */ /* 0x000fe40000011616 */
[--C-:B------:R-:W-:Y:S02]  /*2c60*/  SHF.R.U32.HI R65, RZ, 0x10, R36.reuse ;  /* 0x00000010ff417819 */ /* 0x100fe40000011624 */
[----:B------:R-:W-:Y:S02]  /*2c70*/  SHF.R.U32.HI R66, RZ, 0x18, R36 ;  /* 0x00000018ff427819 */ /* 0x000fe40000011624 */
[--C-:B------:R-:W-:Y:S02]  /*2c80*/  SHF.R.U32.HI R67, RZ, 0x10, R43.reuse ;  /* 0x00000010ff437819 */ /* 0x100fe4000001162b */
[----:B0-----:R-:W-:Y:S02]  /*2c90*/  LEA R26, R5, R26, 0x18 ;  /* 0x0000001a051a7211 */ /* 0x001fe400078ec0ff */
[----:B------:R-:W-:-:S02]  /*2ca0*/  SHF.R.U32.HI R68, RZ, 0x18, R43 ;  /* 0x00000018ff447819 */ /* 0x000fc4000001162b */
[--C-:B------:R-:W-:Y:S01]  /*2cb0*/  SHF.R.U32.HI R69, RZ, 0x10, R41.reuse ;  /* 0x00000010ff457819 */ /* 0x100fe20000011629 */
[----:B------:R1:W-:Y:S01]  /*2cc0*/  STS.128 [R26+0x3000], RZ ;  /* 0x003000ff1a007388 */ /* 0x0003e20000000c00 */
[----:B------:R-:W-:Y:S02]  /*2cd0*/  SHF.R.U32.HI R70, RZ, 0x18, R41 ;  /* 0x00000018ff467819 */ /* 0x000fe40000011629 */
[--C-:B------:R-:W-:Y:S01]  /*2ce0*/  SHF.R.U32.HI R71, RZ, 0x10, R45.reuse ;  /* 0x00000010ff477819 */ /* 0x100fe2000001162d */
[----:B------:R1:W-:Y:S01]  /*2cf0*/  STS.128 [R26+0x3010], RZ ;  /* 0x003010ff1a007388 */ /* 0x0003e20000000c00 */
[----:B------:R-:W-:Y:S02]  /*2d00*/  SHF.R.U32.HI R72, RZ, 0x18, R45 ;  /* 0x00000018ff487819 */ /* 0x000fe4000001162d */
[--C-:B------:R-:W-:Y:S01]  /*2d10*/  SHF.R.U32.HI R73, RZ, 0x10, R47.reuse ;  /* 0x00000010ff497819 */ /* 0x100fe2000001162f */
[----:B------:R1:W-:Y:S01]  /*2d20*/  STS.128 [R26+0x3020], RZ ;  /* 0x003020ff1a007388 */ /* 0x0003e20000000c00 */
        /* <DEDUP_REMOVED lines=24> */
[----:B------:R-:W-:-:S03]  /*2eb0*/  SHF.R.U32.HI R90, RZ, 0x18, R53 ;  /* 0x00000018ff5a7819 */ /* 0x000fc60000011635 */
[----:B------:R1:W-:Y:S04]  /*2ec0*/  STS.128 [R26+0x30b0], RZ ;  /* 0x0030b0ff1a007388 */ /* 0x0003e80000000c00 */
        /* <DEDUP_REMOVED lines=51> */
[----:B------:R1:W-:Y:S02]  /*3200*/  STS.128 [R26+0x33f0], RZ ;  /* 0x0033f0ff1a007388 */ /* 0x0003e40000000c00 */
.L_x_24:
[----:B--2---:R-:W-:Y:S01]  /*3210*/  BSSY.RECONVERGENT B1, `(.L_x_19) ;  /* 0x00000c3000017945 */ /* 0x004fe20003800200 */
.L_x_23:
[----:B------:R-:W-:Y:S01]  /*3220*/  ISETP.GE.AND P0, PT, R96, R97, PT ;  /* 0x000000616000720c */ /* 0x000fe20003f06270 */
[----:B------:R-:W-:-:S12]  /*3230*/  BSSY.RECONVERGENT B2, `(.L_x_20) ;  /* 0x00000bd000027945 */ /* 0x000fd80003800200 */
[----:B0-----:R-:W-:Y:S05]  /*3240*/  @P0 BRA `(.L_x_21) ;  /* 0x00000000000c0947 */ /* 0x001fea0003800000 */
[----:B------:R0:W5:Y:S02]  /*3250*/  LDL.U8 R98, [R96+UR17] ;  /* 0x0000001160627983 */ /* 0x0001640008100000 */
[----:B0-----:R-:W-:Y:S01]  /*3260*/  VIADD R96, R96, 0x1 ;  /* 0x0000000160607836 */ /* 0x001fe20000000000 */
[----:B------:R-:W-:Y:S06]  /*3270*/  BRA `(.L_x_22) ;  /* 0x0000000800e07947 */ /* 0x000fec0003800000 */
.L_x_21:
[----:B------:R-:W-:Y:S02]  /*3280*/  LOP3.LUT R5, R92, 0xffff, RZ, 0xc0, !PT ;  /* 0x0000ffff5c057812 */ /* 0x000fe400078ec0ff */
[----:B------:R-:W-:Y:S02]  /*3290*/  LOP3.LUT R4, R39, 0xffff, RZ, 0xc0, !PT ;  /* 0x0000ffff27047812 */ /* 0x000fe400078ec0ff */
[----:B------:R-:W-:Y:S02]  /*32a0*/  LOP3.LUT R6, R91, 0xffff, RZ, 0xc0, !PT ;  /* 0x0000ffff5b067812 */ /* 0x000fe400078ec0ff */
[----:B------:R-:W-:Y:S02]  /*32b0*/  LOP3.LUT R7, R95, 0xffff, RZ, 0xc0, !PT ;  /* 0x0000ffff5f077812 */ /* 0x000fe400078ec0ff */
[----:B------:R-:W-:Y:S02]  /*32c0*/  PRMT R5, R4, 0x3340, R5 ;  /* 0x0000334004057816 */ /* 0x000fe40000000005 */
[----:B------:R-:W-:-:S02]  /*32d0*/  PRMT R4, R7, 0x3340, R6 ;  /* 0x0000334007047816 */ /* 0x000fc40000000006 */
[C-C-:B------:R-:W-:Y:S02]  /*32e0*/  SHF.R.U64 R7, R21.reuse, 0x10, R22.reuse ;  /* 0x0000001015077819 */ /* 0x140fe40000001216 */
[----:B------:R-:W-:Y:S02]  /*32f0*/  SHF.R.U64 R10, R21, 0x18, R22 ;  /* 0x00000018150a7819 */ /* 0x000fe40000001216 */
[C-C-:B------:R-:W-:Y:S02]  /*3300*/  SHF.R.U64 R96, R48.reuse, 0x18, R49.reuse ;  /* 0x0000001830607819 */ /* 0x140fe40000001231 */
[----:B------:R-:W-:Y:S02]  /*3310*/  PRMT R10, R7, 0x3340, R10 ;  /* 0x00003340070a7816 */ /* 0x000fe4000000000a */
[----:B------:R-:W-:Y:S02]  /*3320*/  SHF.R.U64 R7, R48, 0x10, R49 ;  /* 0x0000001030077819 */ /* 0x000fe40000001231 */
[----:B------:R-:W-:-:S02]  /*3330*/  LOP3.LUT R8, R94, 0xffff, RZ, 0xc0, !PT ;  /* 0x0000ffff5e087812 */ /* 0x000fc400078ec0ff */
[----:B------:R-:W-:Y:S02]  /*3340*/  LOP3.LUT R9, R38, 0xffff, RZ, 0xc0, !PT ;  /* 0x0000ffff26097812 */ /* 0x000fe400078ec0ff */
[----:B------:R-:W-:Y:S02]  /*3350*/  PRMT R96, R7, 0x3340, R96 ;  /* 0x0000334007607816 */ /* 0x000fe40000000060 */
[C-C-:B------:R-:W-:Y:S02]  /*3360*/  SHF.R.U64 R18, R57.reuse, 0x10, R56.reuse ;  /* 0x0000001039127819 */ /* 0x140fe40000001238 */
[----:B------:R-:W-:Y:S02]  /*3370*/  SHF.R.U64 R19, R57, 0x18, R56 ;  /* 0x0000001839137819 */ /* 0x000fe40000001238 */
[C-C-:B------:R-:W-:Y:S02]  /*3380*/  SHF.R.U64 R98, R59.reuse, 0x10, R58.reuse ;  /* 0x000000103b627819 */ /* 0x140fe4000000123a */
[----:B------:R-:W-:-:S02]  /*3390*/  SHF.R.U64 R7, R59, 0x18, R58 ;  /* 0x000000183b077819 */ /* 0x000fc4000000123a */
[--C-:B------:R-:W-:Y:S02]  /*33a0*/  SHF.R.U32.HI R100, RZ, 0x8, R27.reuse ;  /* 0x00000008ff647819 */ /* 0x100fe4000001161b */
[----:B------:R-:W-:Y:S02]  /*33b0*/  PRMT R9, R9, 0x3340, R8 ;  /* 0x0000334009097816 */ /* 0x000fe40000000008 */
[C-C-:B------:R-:W-:Y:S02]  /*33c0*/  SHF.R.U64 R13, R30.reuse, 0x10, R27.reuse ;  /* 0x000000101e0d7819 */ /* 0x140fe4000000121b */
[----:B------:R-:W-:Y:S02]  /*33d0*/  SHF.R.U64 R6, R30, 0x18, R27 ;  /* 0x000000181e067819 */ /* 0x000fe4000000121b */
[C-C-:B------:R-:W-:Y:S02]  /*33e0*/  SHF.R.U64 R11, R29.reuse, 0x10, R20.reuse ;  /* 0x000000101d0b7819 */ /* 0x140fe40000001214 */
[----:B------:R-:W-:-:S02]  /*33f0*/  SHF.R.U64 R8, R29, 0x18, R20 ;  /* 0x000000181d087819 */ /* 0x000fc40000001214 */
[C-C-:B------:R-:W-:Y:S02]  /*3400*/  SHF.R.U64 R12, R44.reuse, 0x10, R43.reuse ;  /* 0x000000102c0c7819 */ /* 0x140fe4000000122b */
[----:B------:R-:W-:Y:S02]  /*3410*/  SHF.R.U64 R15, R44, 0x18, R43 ;  /* 0x000000182c0f7819 */ /* 0x000fe4000000122b */
[----:B------:R-:W-:Y:S02]  /*3420*/  PRMT R19, R18, 0x3340, R19 ;  /* 0x0000334012137816 */ /* 0x000fe40000000013 */
[----:B------:R-:W-:Y:S02]  /*3430*/  PRMT R18, R98, 0x3340, R7 ;  /* 0x0000334062127816 */ /* 0x000fe40000000007 */
[----:B------:R-:W-:Y:S02]  /*3440*/  PRMT R7, R37, 0x3340, R50 ;  /* 0x0000334025077816 */ /* 0x000fe40000000032 */
[----:B------:R-:W-:-:S02]  /*3450*/  PRMT R100, R27, 0x3340, R100 ;  /* 0x000033401b647816 */ /* 0x000fc40000000064 */
[----:B------:R-:W-:Y:S02]  /*3460*/  PRMT R6, R13, 0x3340, R6 ;  /* 0x000033400d067816 */ /* 0x000fe40000000006 */
[----:B------:R-:W-:Y:S02]  /*3470*/  PRMT R8, R11, 0x3340, R8 ;  /* 0x000033400b087816 */ /* 0x000fe40000000008 */
[----:B------:R-:W-:Y:S02]  /*3480*/  PRMT R15, R12, 0x3340, R15 ;  /* 0x000033400c0f7816 */ /* 0x000fe4000000000f */
[C-C-:B------:R-:W-:Y:S02]  /*3490*/  SHF.R.U64 R16, R23.reuse, 0x10, R36.reuse ;  /* 0x0000001017107819 */ /* 0x140fe40000001224 */
[----:B------:R-:W-:Y:S02]  /*34a0*/  SHF.R.U64 R13, R23, 0x18, R36 ;  /* 0x00000018170d7819 */ /* 0x000fe40000001224 */
[----:B------:R-:W-:-:S02]  /*34b0*/  SHF.R.U64 R11, R42, 0x10, R45 ;  /* 0x000000102a0b7819 */ /* 0x000fc4000000122d */
[----:B------:R-:W-:Y:S02]  /*34c0*/  SHF.R.U64 R14, R42, 0x18, R45 ;  /* 0x000000182a0e7819 */ /* 0x000fe4000000122d */
[C-C-:B------:R-:W-:Y:S02]  /*34d0*/  SHF.R.U64 R17, R40.reuse, 0x10, R41.reuse ;  /* 0x0000001028117819 */ /* 0x140fe40000001229 */
[----:B------:R-:W-:Y:S02]  /*34e0*/  SHF.R.U64 R12, R40, 0x18, R41 ;  /* 0x00000018280c7819 */ /* 0x000fe40000001229 */
[----:B------:R-:W-:Y:S02]  /*34f0*/  PRMT R98, R28, 0x3340, R31 ;  /* 0x000033401c627816 */ /* 0x000fe4000000001f */
[----:B------:R-:W-:Y:S02]  /*3500*/  PRMT R4, R9, 0x5410, R4 ;  /* 0x0000541009047816 */ /* 0x000fe40000000004 */
[----:B------:R-:W-:-:S02]  /*3510*/  PRMT R7, R100, 0x5410, R7 ;  /* 0x0000541064077816 */ /* 0x000fc40000000007 */
[--C-:B------:R-:W-:Y:S02]  /*3520*/  SHF.R.U32.HI R25, RZ, 0x8, R22.reuse ;  /* 0x00000008ff197819 */ /* 0x100fe40000011616 */
[----:B------:R-:W-:Y:S02]  /*3530*/  SHF.R.U64 R9, R30, 0x8, R27 ;  /* 0x000000081e097819 */ /* 0x000fe4000000121b */
[----:B------:R-:W-:Y:S02]  /*3540*/  SHF.R.U64 R100, R21, 0x8, R22 ;  /* 0x0000000815647819 */ /* 0x000fe40000001216 */
[----:B------:R-:W-:Y:S02]  /*3550*/  SHF.R.U32.HI R99, RZ, 0x8, R20 ;  /* 0x00000008ff637819 */ /* 0x000fe40000011614 */
[----:B------:R-:W-:Y:S02]  /*3560*/  PRMT R13, R16, 0x3340, R13 ;  /* 0x00003340100d7816 */ /* 0x000fe4000000000d */
[----:B------:R-:W-:-:S02]  /*3570*/  PRMT R14, R11, 0x3340, R14 ;  /* 0x000033400b0e7816 */ /* 0x000fc4000000000e */
[----:B------:R-:W-:Y:S02]  /*3580*/  PRMT R12, R17, 0x3340, R12 ;  /* 0x00003340110c7816 */ /* 0x000fe4000000000c */
[----:B------:R-:W-:Y:S02]  /*3590*/  PRMT R5, R5, 0x5410, R98 ;  /* 0x0000541005057816 */ /* 0x000fe40000000062 */
[C-C-:B------:R-:W-:Y:S02]  /*35a0*/  SHF.R.U64 R11, R46.reuse, 0x10, R47.reuse ;  /* 0x000000102e0b7819 */ /* 0x140fe4000000122f */
[----:B------:R-:W-:Y:S02]  /*35b0*/  SHF.R.U64 R24, R46, 0x18, R47 ;  /* 0x000000182e187819 */ /* 0x000fe4000000122f */
[C-C-:B------:R-:W-:Y:S02]  /*35c0*/  SHF.R.U64 R16, R33.reuse, 0x10, R60.reuse ;  /* 0x0000001021107819 */ /* 0x140fe4000000123c */
[----:B------:R-:W-:-:S02]  /*35d0*/  SHF.R.U64 R17, R33, 0x18, R60 ;  /* 0x0000001821117819 */ /* 0x000fc4000000123c */
[----:B------:R-:W-:Y:S02]  /*35e0*/  PRMT R98, R22, 0x3340, R25 ;  /* 0x0000334016627816 */ /* 0x000fe40000000019 */
[----:B------:R-:W-:Y:S02]  /*35f0*/  PRMT R9, R30, 0x3340, R9 ;  /* 0x000033401e097816 */ /* 0x000fe40000000009 */
[----:B------:R-:W-:Y:S02]  /*3600*/  PRMT R25, R21, 0x3340, R100 ;  /* 0x0000334015197816 */ /* 0x000fe40000000064 */
[----:B------:R-:W-:Y:S02]  /*3610*/  PRMT R97, R51, 0x3340, R54 ;  /* 0x0000334033617816 */ /* 0x000fe40000000036 */
[----:B------:R-:W-:Y:S02]  /*3620*/  PRMT R100, R20, 0x3340, R99 ;  /* 0x0000334014647816 */ /* 0x000fe40000000063 */
[----:B------:R-:W-:-:S02]  /*3630*/  PRMT R24, R11, 0x3340, R24 ;  /* 0x000033400b187816 */ /* 0x000fc40000000018 */
[----:B------:R-:W-:Y:S02]  /*3640*/  PRMT R17, R16, 0x3340, R17 ;  /* 0x0000334010117816 */ /* 0x000fe40000000011 */
[C-C-:B------:R-:W-:Y:S02]  /*3650*/  SHF.R.U64 R11, R61.reuse, 0x10, R32.reuse ;  /* 0x000000103d0b7819 */ /* 0x140fe40000001220 */
[----:B------:R-:W-:Y:S02]  /*3660*/  SHF.R.U64 R16, R61, 0x18, R32 ;  /* 0x000000183d107819 */ /* 0x000fe40000001220 */
[----:B------:R-:W-:Y:S02]  /*3670*/  PRMT R6, R9, 0x5410, R6 ;  /* 0x0000541009067816 */ /* 0x000fe40000000006 */
[----:B------:R-:W-:Y:S02]  /*3680*/  PRMT R9, R100, 0x5410, R97 ;  /* 0x0000541064097816 */ /* 0x000fe40000000061 */
[----:B------:R-:W-:Y:S01]  /*3690*/  SHF.R.U64 R100, R29, 0x8, R20 ;  /* 0x000000081d647819 */ /* 0x000fe20000001214 */
[----:B------:R0:W-:Y:S01]  /*36a0*/  STL.128 [UR17], R4 ;  /* 0x00000004ff007987 */ /* 0x0001e20008100c11 */
[----:B------:R-:W-:-:S02]  /*36b0*/  PRMT R16, R11, 0x3340, R16 ;  /* 0x000033400b107816 */ /* 0x000fc40000000010 */
[----:B------:R-:W-:Y:S02]  /*36c0*/  PRMT R11, R55, 0x3340, R64 ;  /* 0x00003340370b7816 */ /* 0x000fe40000000040 */
[----:B------:R-:W-:Y:S02]  /*36d0*/  PRMT R10, R25, 0x5410, R10 ;  /* 0x00005410190a7816 */ /* 0x000fe4000000000a */
[----:B------:R-:W-:Y:S02]  /*36e0*/  PRMT R25, R29, 0x3340, R100 ;  /* 0x000033401d197816 */ /* 0x000fe40000000064 */
[----:B------:R-:W-:Y:S02]  /*36f0*/  SHF.R.U64 R106, R23, 0x8, R36 ;  /* 0x00000008176a7819 */ /* 0x000fe40000001224 */
[----:B------:R-:W-:Y:S02]  /*3700*/  PRMT R11, R98, 0x5410, R11 ;  /* 0x00005410620b7816 */ /* 0x000fe4000000000b */
[----:B------:R-:W-:-:S02]  /*3710*/  SHF.R.U64 R98, R62, 0x10, R63 ;  /* 0x000000103e627819 */ /* 0x000fc4000000123f */
[----:B------:R-:W-:Y:S02]  /*3720*/  SHF.R.U64 R99, R62, 0x18, R63 ;  /* 0x000000183e637819 */ /* 0x000fe4000000123f */
[----:B------:R-:W-:Y:S02]  /*3730*/  PRMT R8, R25, 0x5410, R8 ;  /* 0x0000541019087816 */ /* 0x000fe40000000008 */
[C-C-:B------:R-:W-:Y:S02]  /*3740*/  SHF.R.U64 R102, R34.reuse, 0x10, R35.reuse ;  /* 0x0000001022667819 */ /* 0x140fe40000001223 */
[----:B------:R-:W-:Y:S01]  /*3750*/  SHF.R.U64 R101, R34, 0x18, R35 ;  /* 0x0000001822657819 */ /* 0x000fe20000001223 */
[----:B------:R2:W-:Y:S01]  /*3760*/  STL.128 [UR17+0x10], R8 ;  /* 0x00001008ff007987 */ /* 0x0005e20008100c11 */
[C-C-:B------:R-:W-:Y:S02]  /*3770*/  SHF.R.U64 R100, R52.reuse, 0x10, R53.reuse ;  /* 0x0000001034647819 */ /* 0x140fe40000001235 */
[----:B------:R-:W-:-:S02]  /*3780*/  SHF.R.U64 R97, R52, 0x18, R53 ;  /* 0x0000001834617819 */ /* 0x000fc40000001235 */
[----:B------:R-:W-:Y:S02]  /*3790*/  SHF.R.U64 R103, R44, 0x8, R43 ;  /* 0x000000082c677819 */ /* 0x000fe4000000122b */
[----:B0-----:R-:W-:Y:S02]  /*37a0*/  PRMT R4, R23, 0x3340, R106 ;  /* 0x0000334017047816 */ /* 0x001fe4000000006a */
[----:B------:R-:W-:Y:S02]  /*37b0*/  SHF.R.U32.HI R6, RZ, 0x8, R41 ;  /* 0x00000008ff067819 */ /* 0x000fe40000011629 */
[----:B------:R-:W-:Y:S02]  /*37c0*/  PRMT R99, R98, 0x3340, R99 ;  /* 0x0000334062637816 */ /* 0x000fe40000000063 */
[----:B------:R-:W-:Y:S02]  /*37d0*/  PRMT R98, R102, 0x3340, R101 ;  /* 0x0000334066627816 */ /* 0x000fe40000000065 */
[----:B------:R-:W-:-:S02]  /*37e0*/  PRMT R97, R100, 0x3340, R97 ;  /* 0x0000334064617816 */ /* 0x000fc40000000061 */
[----:B------:R-:W-:Y:S02]  /*37f0*/  PRMT R102, R44, 0x3340, R103 ;  /* 0x000033402c667816 */ /* 0x000fe40000000067 */
[----:B--2---:R-:W-:Y:S02]  /*3800*/  PRMT R8, R4, 0x5410, R13 ;  /* 0x0000541004087816 */ /* 0x004fe4000000000d */
[----:B------:R-:W-:Y:S02]  /*3810*/  SHF.R.U32.HI R100, RZ, 0x8, R43 ;  /* 0x00000008ff647819 */ /* 0x000fe4000001162b */
[----:B------:R-:W-:Y:S02]  /*3820*/  SHF.R.U32.HI R4, RZ, 0x8, R45 ;  /* 0x00000008ff047819 */ /* 0x000fe4000001162d */
[----:B------:R-:W-:Y:S02]  /*3830*/  PRMT R13, R69, 0x3340, R70 ;  /* 0x00003340450d7816 */ /* 0x000fe40000000046 */
[----:B------:R-:W-:-:S02]  /*3840*/  PRMT R6, R41, 0x3340, R6 ;  /* 0x0000334029067816 */ /* 0x000fc40000000006 */
[----:B------:R-:W-:Y:S02]  /*3850*/  PRMT R10, R102, 0x5410, R15 ;  /* 0x00005410660a7816 */ /* 0x000fe4000000000f */
[----:B------:R-:W-:Y:S02]  /*3860*/  PRMT R25, R67, 0x3340, R68 ;  /* 0x0000334043197816 */ /* 0x000fe40000000044 */
[----:B------:R-:W-:Y:S02]  /*3870*/  SHF.R.U32.HI R105, RZ, 0x8, R36 ;  /* 0x00000008ff697819 */ /* 0x000fe40000011624 */
[----:B------:R-:W-:Y:S02]  /*3880*/  PRMT R100, R43, 0x3340, R100 ;  /* 0x000033402b647816 */ /* 0x000fe40000000064 */
[----:B------:R-:W-:Y:S02]  /*3890*/  PRMT R15, R71, 0x3340, R72 ;  /* 0x00003340470f7816 */ /* 0x000fe40000000048 */
[----:B------:R-:W-:-:S02]  /*38a0*/  SHF.R.U64 R5, R42, 0x8, R45 ;  /* 0x000000082a057819 */ /* 0x000fc4000000122d */
[----:B------:R-:W-:Y:S02]  /*38b0*/  SHF.R.U64 R7, R40, 0x8, R41 ;  /* 0x0000000828077819 */ /* 0x000fe40000001229 */
[----:B------:R-:W-:Y:S02]  /*38c0*/  PRMT R4, R45, 0x3340, R4 ;  /* 0x000033402d047816 */ /* 0x000fe40000000004 */
[----:B------:R-:W-:Y:S02]  /*38d0*/  PRMT R13, R6, 0x5410, R13 ;  /* 0x00005410060d7816 */ /* 0x000fe4000000000d */
[----:B------:R-:W-:Y:S02]  /*38e0*/  SHF.R.U32.HI R6, RZ, 0x8, R53 ;  /* 0x00000008ff067819 */ /* 0x000fe40000011635 */
[----:B------:R-:W-:Y:S02]  /*38f0*/  PRMT R101, R65, 0x3340, R66 ;  /* 0x0000334041657816 */ /* 0x000fe40000000042 */
[----:B------:R-:W-:-:S02]  /*3900*/  PRMT R104, R36, 0x3340, R105 ;  /* 0x0000334024687816 */ /* 0x000fc40000000069 */
[----:B------:R-:W-:Y:S02]  /*3910*/  PRMT R11, R100, 0x5410, R25 ;  /* 0x00005410640b7816 */ /* 0x000fe40000000019 */
[----:B------:R-:W-:Y:S02]  /*3920*/  PRMT R5, R42, 0x3340, R5 ;  /* 0x000033402a057816 */ /* 0x000fe40000000005 */
[----:B------:R-:W-:Y:S02]  /*3930*/  PRMT R7, R40, 0x3340, R7 ;  /* 0x0000334028077816 */ /* 0x000fe40000000007 */
[----:B------:R-:W-:Y:S02]  /*3940*/  PRMT R15, R4, 0x5410, R15 ;  /* 0x00005410040f7816 */ /* 0x000fe4000000000f */
[----:B------:R-:W-:Y:S02]  /*3950*/  SHF.R.U32.HI R4, RZ, 0x8, R49 ;  /* 0x00000008ff047819 */ /* 0x000fe40000011631 */
[----:B------:R-:W-:-:S02]  /*3960*/  PRMT R25, R89, 0x3340, R90 ;  /* 0x0000334059197816 */ /* 0x000fc4000000005a */
[----:B------:R-:W-:Y:S02]  /*3970*/  PRMT R6, R53, 0x3340, R6 ;  /* 0x0000334035067816 */ /* 0x000fe40000000006 */
[----:B------:R-:W-:Y:S02]  /*3980*/  PRMT R9, R104, 0x5410, R101 ;  /* 0x0000541068097816 */ /* 0x000fe40000000065 */
[----:B------:R-:W-:Y:S02]  /*3990*/  PRMT R14, R5, 0x5410, R14 ;  /* 0x00005410050e7816 */ /* 0x000fe4000000000e */
[----:B------:R-:W-:Y:S01]  /*39a0*/  PRMT R12, R7, 0x5410, R12 ;  /* 0x00005410070c7816 */ /* 0x000fe2000000000c */
[----:B------:R0:W-:Y:S01]  /*39b0*/  STL.128 [UR17+0x20], R8 ;  /* 0x00002008ff007987 */ /* 0x0001e20008100c11 */
[----:B------:R-:W-:Y:S02]  /*39c0*/  PRMT R7, R75, 0x3340, R76 ;  /* 0x000033404b077816 */ /* 0x000fe4000000004c */
[----:B------:R-:W-:Y:S01]  /*39d0*/  PRMT R4, R49, 0x3340, R4 ;  /* 0x0000334031047816 */ /* 0x000fe20000000004 */
[----:B------:R2:W-:Y:S01]  /*39e0*/  STL.128 [UR17+0x30], R12 ;  /* 0x0000300cff007987 */ /* 0x0005e20008100c11 */
[----:B------:R-:W-:-:S02]  /*39f0*/  PRMT R25, R6, 0x5410, R25 ;  /* 0x0000541006197816 */ /* 0x000fc40000000019 */
[----:B------:R-:W-:Y:S02]  /*3a00*/  SHF.R.U64 R5, R48, 0x8, R49 ;  /* 0x0000000830057819 */ /* 0x000fe40000001231 */
[--C-:B------:R-:W-:Y:S02]  /*3a10*/  SHF.R.U32.HI R6, RZ, 0x8, R47.reuse ;  /* 0x00000008ff067819 */ /* 0x100fe4000001162f */
[----:B------:R-:W-:Y:S02]  /*3a20*/  SHF.R.U64 R103, R46, 0x8, R47 ;  /* 0x000000082e677819 */ /* 0x000fe4000000122f */
[----:B------:R-:W-:Y:S02]  /*3a30*/  SHF.R.U32.HI R101, RZ, 0x8, R56 ;  /* 0x00000008ff657819 */ /* 0x000fe40000011638 */
[----:B------:R-:W-:Y:S02]  /*3a40*/  PRMT R7, R4, 0x5410, R7 ;  /* 0x0000541004077816 */ /* 0x000fe40000000007 */
[----:B------:R-:W-:-:S02]  /*3a50*/  PRMT R5, R48, 0x3340, R5 ;  /* 0x0000334030057816 */ /* 0x000fc40000000005 */
[----:B------:R-:W-:Y:S02]  /*3a60*/  PRMT R4, R73, 0x3340, R74 ;  /* 0x0000334049047816 */ /* 0x000fe4000000004a */
[----:B0-----:R-:W-:Y:S02]  /*3a70*/  PRMT R9, R47, 0x3340, R6 ;  /* 0x000033402f097816 */ /* 0x001fe40000000006 */
[----:B------:R-:W-:Y:S02]  /*3a80*/  PRMT R11, R46, 0x3340, R103 ;  /* 0x000033402e0b7816 */ /* 0x000fe40000000067 */
[----:B------:R-:W-:Y:S02]  /*3a90*/  PRMT R100, R79, 0x3340, R80 ;  /* 0x000033404f647816 */ /* 0x000fe40000000050 */
[----:B--2---:R-:W-:Y:S02]  /*3aa0*/  PRMT R13, R56, 0x3340, R101 ;  /* 0x00003340380d7816 */ /* 0x004fe40000000065 */
[----:B------:R-:W-:-:S02]  /*3ab0*/  PRMT R6, R5, 0x5410, R96 ;  /* 0x0000541005067816 */ /* 0x000fc40000000060 */
[----:B------:R-:W-:Y:S02]  /*3ac0*/  PRMT R5, R9, 0x5410, R4 ;  /* 0x0000541009057816 */ /* 0x000fe40000000004 */
[----:B------:R-:W-:Y:S02]  /*3ad0*/  PRMT R4, R11, 0x5410, R24 ;  /* 0x000054100b047816 */ /* 0x000fe40000000018 */
[----:B------:R-:W-:Y:S02]  /*3ae0*/  SHF.R.U64 R10, R57, 0x8, R56 ;  /* 0x00000008390a7819 */ /* 0x000fe40000001238 */
[----:B------:R-:W-:Y:S01]  /*3af0*/  PRMT R11, R13, 0x5410, R100 ;  /* 0x000054100d0b7816 */ /* 0x000fe20000000064 */
[----:B------:R0:W-:Y:S01]  /*3b00*/  STL.128 [UR17+0x40], R4 ;  /* 0x00004004ff007987 */ /* 0x0001e20008100c11 */
[--C-:B------:R-:W-:Y:S02]  /*3b10*/  SHF.R.U32.HI R13, RZ, 0x8, R58.reuse ;  /* 0x00000008ff0d7819 */ /* 0x100fe4000001163a */
[----:B------:R-:W-:-:S02]  /*3b20*/  SHF.R.U64 R12, R59, 0x8, R58 ;  /* 0x000000083b0c7819 */ /* 0x000fc4000000123a */
[----:B------:R-:W-:Y:S02]  /*3b30*/  SHF.R.U32.HI R101, RZ, 0x8, R60 ;  /* 0x00000008ff657819 */ /* 0x000fe4000001163c */
[----:B------:R-:W-:Y:S02]  /*3b40*/  PRMT R10, R57, 0x3340, R10 ;  /* 0x00003340390a7816 */ /* 0x000fe4000000000a */
[----:B------:R-:W-:Y:S02]  /*3b50*/  PRMT R8, R58, 0x3340, R13 ;  /* 0x000033403a087816 */ /* 0x000fe4000000000d */
[----:B------:R-:W-:Y:S02]  /*3b60*/  PRMT R9, R77, 0x3340, R78 ;  /* 0x000033404d097816 */ /* 0x000fe4000000004e */
[----:B------:R-:W-:Y:S02]  /*3b70*/  PRMT R13, R59, 0x3340, R12 ;  /* 0x000033403b0d7816 */ /* 0x000fe4000000000c */
[----:B------:R-:W-:-:S02]  /*3b80*/  PRMT R15, R83, 0x3340, R84 ;  /* 0x00003340530f7816 */ /* 0x000fc40000000054 */
[----:B------:R-:W-:Y:S02]  /*3b90*/  PRMT R12, R60, 0x3340, R101 ;  /* 0x000033403c0c7816 */ /* 0x000fe40000000065 */
[----:B------:R-:W-:Y:S02]  /*3ba0*/  PRMT R10, R10, 0x5410, R19 ;  /* 0x000054100a0a7816 */ /* 0x000fe40000000013 */
[--C-:B------:R-:W-:Y:S02]  /*3bb0*/  SHF.R.U32.HI R19, RZ, 0x8, R32.reuse ;  /* 0x00000008ff137819 */ /* 0x100fe40000011620 */
[----:B------:R-:W-:Y:S02]  /*3bc0*/  SHF.R.U64 R96, R61, 0x8, R32 ;  /* 0x000000083d607819 */ /* 0x000fe40000001220 */
[----:B------:R-:W-:Y:S02]  /*3bd0*/  PRMT R9, R8, 0x5410, R9 ;  /* 0x0000541008097816 */ /* 0x000fe40000000009 */
[----:B------:R-:W-:-:S02]  /*3be0*/  SHF.R.U32.HI R24, RZ, 0x8, R63 ;  /* 0x00000008ff187819 */ /* 0x000fc4000001163f */
[----:B------:R-:W-:Y:S02]  /*3bf0*/  PRMT R8, R13, 0x5410, R18 ;  /* 0x000054100d087816 */ /* 0x000fe40000000012 */
[----:B------:R-:W-:Y:S02]  /*3c00*/  PRMT R15, R12, 0x5410, R15 ;  /* 0x000054100c0f7816 */ /* 0x000fe4000000000f */
[----:B------:R-:W-:Y:S01]  /*3c10*/  PRMT R13, R81, 0x3340, R82 ;  /* 0x00003340510d7816 */ /* 0x000fe20000000052 */
[----:B------:R0:W-:Y:S01]  /*3c20*/  STL.128 [UR17+0x50], R8 ;  /* 0x00005008ff007987 */ /* 0x0001e20008100c11 */
[----:B------:R-:W-:Y:S02]  /*3c30*/  PRMT R12, R32, 0x3340, R19 ;  /* 0x00003340200c7816 */ /* 0x000fe40000000013 */
[----:B------:R-:W-:Y:S01]  /*3c40*/  PRMT R19, R61, 0x3340, R96 ;  /* 0x000033403d137816 */ /* 0x000fe20000000060 */
[----:B------:R-:W-:Y:S01]  /*3c50*/  IMAD.MOV.U32 R96, RZ, RZ, 0x1 ;  /* 0x00000001ff607424 */ /* 0x000fe200078e00ff */
[----:B------:R-:W-:-:S02]  /*3c60*/  SHF.R.U64 R14, R33, 0x8, R60 ;  /* 0x00000008210e7819 */ /* 0x000fc4000000123c */
[----:B------:R-:W-:Y:S02]  /*3c70*/  PRMT R18, R87, 0x3340, R88 ;  /* 0x0000334057127816 */ /* 0x000fe40000000058 */
[----:B------:R-:W-:Y:S02]  /*3c80*/  PRMT R101, R63, 0x3340, R24 ;  /* 0x000033403f657816 */ /* 0x000fe40000000018 */
[----:B------:R-:W-:Y:S02]  /*3c90*/  PRMT R13, R12, 0x5410, R13 ;  /* 0x000054100c0d7816 */ /* 0x000fe4000000000d */
[----:B------:R-:W-:Y:S02]  /*3ca0*/  PRMT R12, R19, 0x5410, R16 ;  /* 0x00005410130c7816 */ /* 0x000fe40000000010 */
[----:B------:R-:W-:Y:S02]  /*3cb0*/  PRMT R14, R33, 0x3340, R14 ;  /* 0x00003340210e7816 */ /* 0x000fe4000000000e */
[----:B------:R-:W-:-:S02]  /*3cc0*/  PRMT R19, R101, 0x5410, R18 ;  /* 0x0000541065137816 */ /* 0x000fc40000000012 */
[----:B------:R-:W-:Y:S02]  /*3cd0*/  SHF.R.U64 R101, R62, 0x8, R63 ;  /* 0x000000083e657819 */ /* 0x000fe4000000123f */
[--C-:B------:R-:W-:Y:S02]  /*3ce0*/  SHF.R.U32.HI R16, RZ, 0x8, R35.reuse ;  /* 0x00000008ff107819 */ /* 0x100fe40000011623 */
[----:B------:R-:W-:Y:S02]  /*3cf0*/  SHF.R.U64 R105, R34, 0x8, R35 ;  /* 0x0000000822697819 */ /* 0x000fe40000001223 */
[----:B------:R-:W-:Y:S02]  /*3d00*/  SHF.R.U64 R103, R52, 0x8, R53 ;  /* 0x0000000834677819 */ /* 0x000fe40000001235 */
[----:B------:R-:W-:Y:S02]  /*3d10*/  PRMT R14, R14, 0x5410, R17 ;  /* 0x000054100e0e7816 */ /* 0x000fe40000000011 */
[----:B------:R-:W-:-:S02]  /*3d20*/  PRMT R17, R85, 0x3340, R86 ;  /* 0x0000334055117816 */ /* 0x000fc40000000056 */
[----:B------:R-:W-:Y:S01]  /*3d30*/  PRMT R18, R62, 0x3340, R101 ;  /* 0x000033403e127816 */ /* 0x000fe20000000065 */
[----:B------:R0:W-:Y:S01]  /*3d40*/  STL.128 [UR17+0x60], R12 ;  /* 0x0000600cff007987 */ /* 0x0001e20008100c11 */
[----:B------:R-:W-:Y:S02]  /*3d50*/  PRMT R16, R35, 0x3340, R16 ;  /* 0x0000334023107816 */ /* 0x000fe40000000010 */
[----:B------:R-:W-:Y:S02]  /*3d60*/  PRMT R101, R34, 0x3340, R105 ;  /* 0x0000334022657816 */ /* 0x000fe40000000069 */
[----:B------:R-:W-:Y:S02]  /*3d70*/  PRMT R24, R52, 0x3340, R103 ;  /* 0x0000334034187816 */ /* 0x000fe40000000067 */
[----:B------:R-:W-:Y:S02]  /*3d80*/  PRMT R17, R16, 0x5410, R17 ;  /* 0x0000541010117816 */ /* 0x000fe40000000011 */
[----:B------:R-:W-:-:S02]  /*3d90*/  PRMT R18, R18, 0x5410, R99 ;  /* 0x0000541012127816 */ /* 0x000fc40000000063 */
[--C-:B------:R-:W-:Y:S02]  /*3da0*/  PRMT R16, R101, 0x5410, R98.reuse ;  /* 0x0000541065107816 */ /* 0x100fe40000000062 */
[----:B------:R-:W-:Y:S01]  /*3db0*/  PRMT R24, R24, 0x5410, R97 ;  /* 0x0000541018187816 */ /* 0x000fe20000000061 */
[----:B------:R-:W-:Y:S01]  /*3dc0*/  IMAD.MOV.U32 R97, RZ, RZ, 0x88 ;  /* 0x00000088ff617424 */ /* 0x000fe200078e00ff */
[----:B------:R-:W-:Y:S01]  /*3dd0*/  PRMT R98, R38, 0x7610, R98 ;  /* 0x0000761026627816 */ /* 0x000fe20000000062 */
[----:B------:R0:W-:Y:S04]  /*3de0*/  STL.128 [UR17+0x70], R16 ;  /* 0x00007010ff007987 */ /* 0x0001e80008100c11 */
[----:B------:R0:W-:Y:S02]  /*3df0*/  STL.64 [UR17+0x80], R24 ;  /* 0x00008018ff007987 */ /* 0x0001e40008100a11 */
.L_x_22:
[----:B------:R-:W-:Y:S05]  /*3e00*/  BSYNC.RECONVERGENT B2 ;  /* 0x0000000000027941 */ /* 0x000fea0003800200 */
.L_x_20:
[----:B-----5:R-:W-:-:S04]  /*3e10*/  LOP3.LUT R98, R98, 0xff, RZ, 0xc0, !PT ;  /* 0x000000ff62627812 */ /* 0x020fc800078ec0ff */
[----:B------:R-:W-:-:S13]  /*3e20*/  ISETP.GE.U32.AND P0, PT, R93, R98, PT ;  /* 0x000000625d00720c */ /* 0x000fda0003f06070 */
[----:B------:R-:W-:Y:S05]  /*3e30*/  @!P0 BRA `(.L_x_23) ;  /* 0xfffffff000f88947 */ /* 0x000fea000383ffff */
[----:B------:R-:W-:Y:S05]  /*3e40*/  BSYNC.RECONVERGENT B1 ;  /* 0x0000000000017941 */ /* 0x000fea0003800200 */
.L_x_19:
[--C-:B0-----:R-:W-:Y:S02]  /*3e50*/  IMAD R6, R98, 0x4, R26.reuse ;  /* 0x0000000462067824 */ /* 0x101fe400078e021a */
[C---:B------:R-:W-:Y:S02]  /*3e60*/  VIADD R5, R93.reuse, 0xffffff31 ;  /* 0xffffff315d057836 */ /* 0x040fe40000000000 */
[C---:B------:R-:W-:Y:S01]  /*3e70*/  IMAD R7, R93.reuse, 0x4, R26 ;  /* 0x000000045d077824 */ /* 0x040fe200078e021a */
[----:B------:R-:W0:Y:S01]  /*3e80*/  LDS R4, [R6+0x3000] ;  /* 0x0030000006047984 */ /* 0x000e220000000800 */
[----:B------:R-:W-:Y:S01]  /*3e90*/  VIADD R93, R93, 0x1 ;  /* 0x000000015d5d7836 */ /* 0x000fe20000000000 */
[----:B------:R-:W-:-:S04]  /*3ea0*/  SHF.R.U64 R5, R38, R5, R39 ;  /* 0x0000000526057219 */ /* 0x000fc80000001227 */
[----:B------:R-:W-:Y:S01]  /*3eb0*/  ISETP.NE.AND P0, PT, R93, 0x100, PT ;  /* 0x000001005d00780c */ /* 0x000fe20003f05270 */
[----:B------:R-:W-:-:S05]  /*3ec0*/  IMAD.SHL.U32 R5, R5, 0x2, RZ ;  /* 0x0000000205057824 */ /* 0x000fca00078e00ff */
[----:B------:R-:W-:-:S04]  /*3ed0*/  LOP3.LUT R5, R5, 0x2, RZ, 0xc0, !PT ;  /* 0x0000000205057812 */ /* 0x000fc800078ec0ff */
[----:B------:R-:W-:Y:S01]  /*3ee0*/  IADD3 R5, PT, PT, -R5, 0x1, RZ ;  /* 0x0000000105057810 */ /* 0x000fe20007ffe1ff */
[----:B0-----:R2:W-:Y:S04]  /*3ef0*/  STS [R7+0x3000], R4 ;  /* 0x0030000407007388 */ /* 0x0015e80000000800 */
[----:B------:R2:W-:Y:S01]  /*3f00*/  STS [R6+0x3000], R5 ;  /* 0x0030000506007388 */ /* 0x0005e20000000800 */
[----:B------:R-:W-:Y:S05]  /*3f10*/  @P0 BRA `(.L_x_24) ;  /* 0xfffffff000bc0947 */ /* 0x000fea000383ffff */
.L_x_17:
[----:B0-----:R-:W-:Y:S05]  /*3f20*/  BSYNC.RECONVERGENT B0 ;  /* 0x0000000000007941 */ /* 0x001fea0003800200 */
.L_x_16:
[----:B------:R-:W-:Y:S01]  /*3f30*/  ISETP.NE.AND P0, PT, R0, RZ, PT ;  /* 0x000000ff0000720c */ /* 0x000fe20003f05270 */
[----:B------:R-:W-:Y:S01]  /*3f40*/  UIADD3 UR60, UPT, UPT, UR18, 0xd10, URZ ;  /* 0x00000d10123c7890 */ /* 0x000fe2000fffe0ff */
[----:B------:R-:W-:Y:S01]  /*3f50*/  BAR.SYNC.DEFER_BLOCKING 0x0 ;  /* 0x0000000000007b1d */ /* 0x000fe20000010000 */
[----:B------:R-:W-:-:S05]  /*3f60*/  UIADD3 UR18, UPT, UPT, UR18, 0x1110, URZ ;  /* 0x0000111012127890 */ /* 0x000fca000fffe0ff */
[----:B------:R-:W0:Y:S01]  /*3f70*/  LDCU.128 UR36, c[0x3][0x8c0] ;  /* 0x00c11800ff2477ac */ /* 0x000e220008000c00 */
[----:B------:R-:W-:Y:S01]  /*3f80*/  BSSY.RECONVERGENT B0, `(.L_x_25) ;  /* 0x00009d3000007945 */ /* 0x000fe20003800200 */
[----:B------:R-:W3:Y:S01]  /*3f90*/  LDCU.128 UR32, c[0x3][0x8d0] ;  /* 0x00c11a00ff2077ac */ /* 0x000ee20008000c00 */
[----:B------:R-:W4:Y:S01]  /*3fa0*/  LDCU.128 UR28, c[0x3][0x8e0] ;  /* 0x00c11c00ff1c77ac */ /* 0x000f220008000c00 */
[----:B------:R-:W0:Y:S01]  /*3fb0*/  LDCU.128 UR24, c[0x3][0x8f0] ;  /* 0x00c11e00ff1877ac */ /* 0x000e220008000c00 */
[----:B------:R-:W0:Y:S01]  /*3fc0*/  LDCU.128 UR20, c[0x3][0x900] ;  /* 0x00c12000ff1477ac */ /* 0x000e220008000c00 */
[----:B------:R-:W0:Y:S01]  /*3fd0*/  LDCU.128 UR12, c[0x3][0x910] ;  /* 0x00c12200ff0c77ac */ /* 0x000e220008000c00 */
[----:B------:R-:W-:Y:S05]  /*3fe0*/  @P0 BRA `(.L_x_26) ;  /* 0x0000009c00300947 */ /* 0x000fea0003800000 */
[----:B--2---:R-:W2:Y:S08]  /*3ff0*/  LDC.64 R4, c[0x0][0x388] ;  /* 0x0000e200ff047b82 */ /* 0x004eb00000000a00 */
[----:B------:R-:W5:Y:S08]  /*4000*/  LDC.64 R96, c[0x3][0x920] ;  /* 0x00c24800ff607b82 */ /* 0x000f700000000a00 */
[----:B------:R-:W3:Y:S01]  /*4010*/  LDC.64 R92, c[0x3][0x928] ;  /* 0x00c24a00ff5c7b82 */ /* 0x000ee20000000a00 */
[----:B--2---:R-:W-:-:S07]  /*4020*/  LEA R4, P0, R3, R4, 0x5 ;  /* 0x0000000403047211 */ /* 0x004fce00078028ff */
[----:B------:R-:W2:Y:S01]  /*4030*/  LDC.64 R88, c[0x3][0x930] ;  /* 0x00c24c00ff587b82 */ /* 0x000ea20000000a00 */
[----:B------:R-:W-:-:S07]  /*4040*/  IMAD.X R5, RZ, RZ, R5, P0 ;  /* 0x000000ffff057224 */ /* 0x000fce00000e0605 */
[----:B------:R-:W4:Y:S01]  /*4050*/  LDC.64 R84, c[0x3][0x938] ;  /* 0x00c24e00ff547b82 */ /* 0x000f220000000a00 */
[----:B------:R-:W4:Y:S04]  /*4060*/  LDG.E.U8.CONSTANT R6, desc[UR68][R4.64+0x1] ;  /* 0x0000014404067981 */ /* 0x000f28000c1e9100 */
[----:B------:R-:W4:Y:S03]  /*4070*/  LDG.E.U8.CONSTANT R8, desc[UR68][R4.64+0x2] ;  /* 0x0000024404087981 */ /* 0x000f26000c1e9100 */
[----:B------:R-:W0:Y:S01]  /*4080*/  LDC.64 R80, c[0x3][0x940] ;  /* 0x00c25000ff507b82 */ /* 0x000e220000000a00 */
        /* <DEDUP_REMOVED lines=9> */
[----:B-1----:R-:W4:Y:S04]  /*4120*/  LDG.E.U8.CONSTANT R26, desc[UR68][R4.64+0x11] ;  /* 0x00001144041a7981 */ /* 0x002f28000c1e9100 */
[----:B------:R-:W4:Y:S04]  /*4130*/  LDG.E.U8.CONSTANT R27, desc[UR68][R4.64+0x12] ;  /* 0x00001244041b7981 */ /* 0x000f28000c1e9100 */
        /* <DEDUP_REMOVED lines=21> */
[----:B------:R1:W4:Y:S01]  /*4290*/  LDG.E.U8.CONSTANT R41, desc[UR68][R4.64+0x17] ;  /* 0x0000174404297981 */ /* 0x000322000c1e9100 */
[----:B-----5:R-:W-:-:S02]  /*42a0*/  LEA R99, R96, UR16, 0x3 ;  /* 0x0000001060637c11 */ /* 0x020fc4000f8e18ff */
[----:B---3--:R-:W-:Y:S02]  /*42b0*/  LEA R95, R92, UR16, 0x3 ;  /* 0x000000105c5f7c11 */ /* 0x008fe4000f8e18ff */
[----:B--2---:R-:W-:Y:S02]  /*42c0*/  LEA R91, R88, UR16, 0x3 ;  /* 0x00000010585b7c11 */ /* 0x004fe4000f8e18ff */
[----:B----4-:R-:W-:Y:S02]  /*42d0*/  LEA R87, R84, UR16, 0x3 ;  /* 0x0000001054577c11 */ /* 0x010fe4000f8e18ff */
[----:B0-----:R-:W-:Y:S01]  /*42e0*/  LEA R83, R80, UR16, 0x3 ;  /* 0x0000001050537c11 */ /* 0x001fe2000f8e18ff */
[----:B------:R-:W-:Y:S01]  /*42f0*/  IMAD.MOV.U32 R109, RZ, RZ, RZ ;  /* 0x000000ffff6d7224 */ /* 0x000fe200078e00ff */
[----:B------:R-:W-:Y:S01]  /*4300*/  LEA R79, R76, UR16, 0x3 ;  /* 0x000000104c4f7c11 */ /* 0x000fe2000f8e18ff */
[----:B------:R-:W-:Y:S01]  /*4310*/  VIADD R100, R1, 0x1510 ;  /* 0x0000151001647836 */ /* 0x000fe20000000000 */
[----:B------:R-:W-:-:S02]  /*4320*/  LEA R75, R72, UR16, 0x3 ;  /* 0x00000010484b7c11 */ /* 0x000fc4000f8e18ff */
[----:B------:R-:W-:Y:S02]  /*4330*/  LEA R71, R68, UR16, 0x3 ;  /* 0x0000001044477c11 */ /* 0x000fe4000f8e18ff */
[----:B------:R-:W-:Y:S02]  /*4340*/  LEA R97, R97, UR16, 0x3 ;  /* 0x0000001061617c11 */ /* 0x000fe4000f8e18ff */
[----:B------:R-:W-:Y:S02]  /*4350*/  LEA R93, R93, UR16, 0x3 ;  /* 0x000000105d5d7c11 */ /* 0x000fe4000f8e18ff */
[----:B------:R-:W-:Y:S02]  /*4360*/  LEA R89, R89, UR16, 0x3 ;  /* 0x0000001059597c11 */ /* 0x000fe4000f8e18ff */
[----:B------:R-:W-:Y:S02]  /*4370*/  LEA R85, R85, UR16, 0x3 ;  /* 0x0000001055557c11 */ /* 0x000fe4000f8e18ff */
[----:B------:R-:W-:-:S02]  /*4380*/  LEA R81, R81, UR16, 0x3 ;  /* 0x0000001051517c11 */ /* 0x000fc4000f8e18ff */
[----:B------:R-:W-:Y:S02]  /*4390*/  LEA R77, R77, UR16, 0x3 ;  /* 0x000000104d4d7c11 */ /* 0x000fe4000f8e18ff */
[----:B------:R-:W-:Y:S02]  /*43a0*/  LEA R73, R73, UR16, 0x3 ;  /* 0x0000001049497c11 */ /* 0x000fe4000f8e18ff */
[----:B------:R-:W-:Y:S01]  /*43b0*/  LEA R69, R69, UR16, 0x3 ;  /* 0x0000001045457c11 */ /* 0x000fe2000f8e18ff */
[----:B------:R-:W-:-:S04]  /*43c0*/  IMAD.WIDE.U32 R6, R6, 0x100, RZ ;  /* 0x0000010006067825 */ /* 0x000fc800078e00ff */
[----:B------:R-:W-:-:S04]  /*43d0*/  IMAD.WIDE.U32 R8, R8, 0x10000, RZ ;  /* 0x0001000008087825 */ /* 0x000fc800078e00ff */
[----:B------:R-:W-:-:S04]  /*43e0*/  IMAD.WIDE.U32 R10, R10, 0x1000000, RZ ;  /* 0x010000000a0a7825 */ /* 0x000fc800078e00ff */
[----:B------:R-:W-:-:S04]  /*43f0*/  IMAD.WIDE.U32 R12, R12, 0x100, RZ ;  /* 0x000001000c0c7825 */ /* 0x000fc800078e00ff */
[----:B------:R-:W-:Y:S01]  /*4400*/  IMAD.WIDE.U32 R14, R14, 0x10000, RZ ;  /* 0x000100000e0e7825 */ /* 0x000fe200078e00ff */
[----:B------:R-:W-:Y:S02]  /*4410*/  LOP3.LUT R101, R8, R6, R17, 0xfe, !PT ;  /* 0x0000000608657212 */ /* 0x000fe400078efe11 */
[----:B------:R-:W-:Y:S01]  /*4420*/  LOP3.LUT R17, R11, R9, R7, 0xfe, !PT ;  /* 0x000000090b117212 */ /* 0x000fe200078efe07 */
[----:B------:R-:W-:Y:S01]  /*4430*/  IMAD.WIDE.U32 R6, R20, 0x1000000, RZ ;  /* 0x0100000014067825 */ /* 0x000fe200078e00ff */
[----:B------:R-:W-:-:S04]  /*4440*/  LOP3.LUT R21, R14, R12, R21, 0xfe, !PT ;  /* 0x0000000c0e157212 */ /* 0x000fc800078efe15 */
[----:B------:R-:W-:Y:S01]  /*4450*/  LOP3.LUT R14, R7, R15, R13, 0xfe, !PT ;  /* 0x0000000f070e7212 */ /* 0x000fe200078efe0d */
[----:B-1----:R-:W-:Y:S01]  /*4460*/  IMAD.WIDE.U32 R4, R26, 0x100, RZ ;  /* 0x000001001a047825 */ /* 0x002fe200078e00ff */
[----:B------:R-:W-:Y:S02]  /*4470*/  LOP3.LUT R103, R6, R21, RZ, 0xfc, !PT ;  /* 0x0000001506677212 */ /* 0x000fe400078efcff */
[----:B------:R-:W-:Y:S01]  /*4480*/  LOP3.LUT R101, R10, R101, RZ, 0xfc, !PT ;  /* 0x000000650a657212 */ /* 0x000fe200078efcff */
[----:B------:R-:W-:Y:S01]  /*4490*/  IMAD.WIDE.U32 R8, R27, 0x10000, RZ ;  /* 0x000100001b087825 */ /* 0x000fe200078e00ff */
[----:B------:R-:W0:Y:S03]  /*44a0*/  LDC.64 R20, c[0x3][0x8f8] ;  /* 0x00c23e00ff147b82 */ /* 0x000e260000000a00 */
[----:B------:R-:W-:Y:S01]  /*44b0*/  IMAD.WIDE.U32 R6, R28, 0x1000000, RZ ;  /* 0x010000001c067825 */ /* 0x000fe200078e00ff */
[----:B------:R-:W-:-:S04]  /*44c0*/  LOP3.LUT R25, R8, R4, R25, 0xfe, !PT ;  /* 0x0000000408197212 */ /* 0x000fc800078efe19 */
[----:B------:R-:W-:Y:S01]  /*44d0*/  LOP3.LUT R8, R7, R9, R5, 0xfe, !PT ;  /* 0x0000000907087212 */ /* 0x000fe200078efe05 */
[----:B------:R-:W-:-:S04]  /*44e0*/  IMAD.WIDE.U32 R10, R32, 0x100, RZ ;  /* 0x00000100200a7825 */ /* 0x000fc800078e00ff */
[----:B------:R-:W-:-:S04]  /*44f0*/  IMAD.WIDE.U32 R12, R34, 0x10000, RZ ;  /* 0x00010000220c7825 */ /* 0x000fc800078e00ff */
[----:B------:R-:W-:-:S04]  /*4500*/  IMAD.WIDE.U32 R4, R35, 0x1000000, RZ ;  /* 0x0100000023047825 */ /* 0x000fc800078e00ff */
[----:B------:R-:W-:Y:S01]  /*4510*/  IMAD.SHL.U32 R15, R18, 0x100, RZ ;  /* 0x00000100120f7824 */ /* 0x000fe200078e00ff */
[----:B------:R-:W-:Y:S02]  /*4520*/  LOP3.LUT R33, R12, R10, R33, 0xfe, !PT ;  /* 0x0000000a0c217212 */ /* 0x000fe400078efe21 */
[----:B------:R-:W-:Y:S01]  /*4530*/  LOP3.LUT R10, R5, R13, R11, 0xfe, !PT ;  /* 0x0000000d050a7212 */ /* 0x000fe200078efe0b */
[----:B------:R-:W-:Y:S02]  /*4540*/  IMAD.SHL.U32 R23, R23, 0x100, RZ ;  /* 0x0000010017177824 */ /* 0x000fe400078e00ff */
[----:B------:R-:W-:Y:S01]  /*4550*/  IMAD.SHL.U32 R37, R37, 0x100, RZ ;  /* 0x0000010025257824 */ /* 0x000fe200078e00ff */
[----:B------:R-:W-:Y:S01]  /*4560*/  LOP3.LUT R15, R15, R16, R17, 0xfe, !PT ;  /* 0x000000100f0f7212 */ /* 0x000fe200078efe11 */
[----:B------:R-:W1:Y:S01]  /*4570*/  LDC.64 R12, c[0x3][0x8c0] ;  /* 0x00c23000ff0c7b82 */ /* 0x000e620000000a00 */
[----:B------:R-:W-:Y:S02]  /*4580*/  IMAD.U32 R19, R19, 0x10000, RZ ;  /* 0x0001000013137824 */ /* 0x000fe400078e00ff */
[----:B------:R-:W-:-:S02]  /*4590*/  IMAD.SHL.U32 R102, R39, 0x1000000, RZ ;  /* 0x0100000027667824 */ /* 0x000fc400078e00ff */
[----:B------:R-:W-:Y:S02]  /*45a0*/  IMAD.SHL.U32 R30, R30, 0x100, RZ ;  /* 0x000001001e1e7824 */ /* 0x000fe400078e00ff */
[----:B------:R-:W-:Y:S02]  /*45b0*/  IMAD.U32 R24, R24, 0x10000, RZ ;  /* 0x0001000018187824 */ /* 0x000fe400078e00ff */
[----:B------:R-:W-:Y:S02]  /*45c0*/  IMAD.SHL.U32 R5, R40, 0x1000000, RZ ;  /* 0x0100000028057824 */ /* 0x000fe400078e00ff */
[----:B------:R-:W-:Y:S02]  /*45d0*/  IMAD.U32 R38, R38, 0x10000, RZ ;  /* 0x0001000026267824 */ /* 0x000fe400078e00ff */
[----:B------:R-:W-:Y:S01]  /*45e0*/  IMAD.SHL.U32 R7, R42, 0x1000000, RZ ;  /* 0x010000002a077824 */ /* 0x000fe200078e00ff */
[----:B------:R-:W-:Y:S01]  /*45f0*/  LOP3.LUT R22, R23, R22, R14, 0xfe, !PT ;  /* 0x0000001617167212 */ /* 0x000fe200078efe0e */
[----:B------:R-:W2:Y:S01]  /*4600*/  LDC.64 R16, c[0x3][0x8e8] ;  /* 0x00c23a00ff107b82 */ /* 0x000ea20000000a00 */
[----:B------:R-:W-:-:S02]  /*4610*/  LOP3.LUT R36, R37, R36, R10, 0xfe, !PT ;  /* 0x0000002425247212 */ /* 0x000fc400078efe0a */
[----:B------:R-:W-:Y:S02]  /*4620*/  LOP3.LUT R105, R6, R25, RZ, 0xfc, !PT ;  /* 0x0000001906697212 */ /* 0x000fe400078efcff */
[----:B------:R-:W-:-:S03]  /*4630*/  LOP3.LUT R107, R4, R33, RZ, 0xfc, !PT ;  /* 0x00000021046b7212 */ /* 0x000fc600078efcff */
[----:B------:R-:W3:Y:S01]  /*4640*/  LDC.64 R10, c[0x3][0x970] ;  /* 0x00c25c00ff0a7b82 */ /* 0x000ee20000000a00 */
[----:B------:R-:W-:Y:S02]  /*4650*/  LOP3.LUT R102, R102, R19, R15, 0xfe, !PT ;  /* 0x0000001366667212 */ /* 0x000fe400078efe0f */
[----:B------:R-:W-:Y:S02]  /*4660*/  LOP3.LUT R29, R30, R29, R8, 0xfe, !PT ;  /* 0x0000001d1e1d7212 */ /* 0x000fe400078efe08 */
[----:B------:R-:W-:Y:S02]  /*4670*/  LOP3.LUT R104, R5, R24, R22, 0xfe, !PT ;  /* 0x0000001805687212 */ /* 0x000fe400078efe16 */
[----:B------:R-:W-:Y:S01]  /*4680*/  LOP3.LUT R108, R7, R38, R36, 0xfe, !PT ;  /* 0x00000026076c7212 */ /* 0x000fe200078efe24 */
[----:B------:R-:W4:Y:S08]  /*4690*/  LDC.64 R14, c[0x3][0x8c8] ;  /* 0x00c23200ff0e7b82 */ /* 0x000f300000000a00 */
[----:B------:R-:W5:Y:S08]  /*46a0*/  LDC.64 R8, c[0x3][0x8d0] ;  /* 0x00c23400ff087b82 */ /* 0x000f700000000a00 */
[----:B------:R-:W0:Y:S08]  /*46b0*/  LDC.64 R4, c[0x3][0x8d8] ;  /* 0x00c23600ff047b82 */ /* 0x000e300000000a00 */
[----:B------:R-:W2:Y:S01]  /*46c0*/  LDC.64 R6, c[0x3][0x8e0] ;  /* 0x00c23800ff067b82 */ /* 0x000ea20000000a00 */
[----:B-1----:R-:W-:-:S02]  /*46d0*/  IADD3 R98, PT, PT, -R12, 0x40, RZ ;  /* 0x000000400c627810 */ /* 0x002fc40007ffe1ff */
[----:B------:R-:W-:Y:S02]  /*46e0*/  IADD3 R96, PT, PT, -R13, 0x40, RZ ;  /* 0x000000400d607810 */ /* 0x000fe40007ffe1ff */
[----:B----4-:R-:W-:Y:S02]  /*46f0*/  IADD3 R94, PT, PT, -R14, 0x40, RZ ;  /* 0x000000400e5e7810 */ /* 0x010fe40007ffe1ff */
[----:B------:R-:W-:Y:S01]  /*4700*/  IADD3 R92, PT, PT, -R15, 0x40, RZ ;  /* 0x000000400f5c7810 */ /* 0x000fe20007ffe1ff */
[----:B------:R-:W1:Y:S01]  /*4710*/  LDC.64 R18, c[0x3][0x8f0] ;  /* 0x00c23c00ff127b82 */ /* 0x000e620000000a00 */
[----:B-----5:R-:W-:Y:S02]  /*4720*/  IADD3 R90, PT, PT, -R8, 0x40, RZ ;  /* 0x00000040085a7810 */ /* 0x020fe40007ffe1ff */
[----:B------:R-:W-:Y:S02]  /*4730*/  IADD3 R88, PT, PT, -R9, 0x40, RZ ;  /* 0x0000004009587810 */ /* 0x000fe40007ffe1ff */
[----:B0-----:R-:W-:-:S03]  /*4740*/  IADD3 R86, PT, PT, -R4, 0x40, RZ ;  /* 0x0000004004567810 */ /* 0x001fc60007ffe1ff */
[----:B------:R-:W0:Y:S01]  /*4750*/  LDC.64 R22, c[0x3][0x960] ;  /* 0x00c25800ff167b82 */ /* 0x000e220000000a00 */
[----:B------:R-:W-:Y:S02]  /*4760*/  IADD3 R84, PT, PT, -R5, 0x40, RZ ;  /* 0x0000004005547810 */ /* 0x000fe40007ffe1ff */
[----:B--2---:R-:W-:-:S05]  /*4770*/  IADD3 R82, PT, PT, -R6, 0x40, RZ ;  /* 0x0000004006527810 */ /* 0x004fca0007ffe1ff */
[----:B------:R-:W2:Y:S01]  /*4780*/  LDC.64 R24, c[0x3][0x968] ;  /* 0x00c25a00ff187b82 */ /* 0x000ea20000000a00 */
[----:B------:R-:W-:-:S07]  /*4790*/  IADD3 R80, PT, PT, -R7, 0x40, RZ ;  /* 0x0000004007507810 */ /* 0x000fce0007ffe1ff */
[----:B------:R-:W4:Y:S08]  /*47a0*/  LDC.64 R14, c[0x3][0x900] ;  /* 0x00c24000ff0e7b82 */ /* 0x000f300000000a00 */
[----:B------:R-:W5:Y:S08]  /*47b0*/  LDC.64 R12, c[0x3][0x908] ;  /* 0x00c24200ff0c7b82 */ /* 0x000f700000000a00 */
[----:B------:R-:W3:Y:S08]  /*47c0*/  LDC.64 R8, c[0x3][0x978] ;  /* 0x00c25e00ff087b82 */ /* 0x000ef00000000a00 */
[----:B------:R-:W3:Y:S08]  /*47d0*/  LDC.64 R6, c[0x3][0x910] ;  /* 0x00c24400ff067b82 */ /* 0x000ef00000000a00 */
[----:B------:R-:W3:Y:S01]  /*47e0*/  LDC.64 R4, c[0x3][0x918] ;  /* 0x00c24600ff047b82 */ /* 0x000ee20000000a00 */
[----:B------:R-:W-:-:S02]  /*47f0*/  IMAD.U32 R31, R31, 0x10000, RZ ;  /* 0x000100001f1f7824 */ /* 0x000fc400078e00ff */
[----:B------:R-:W-:Y:S01]  /*4800*/  IMAD.SHL.U32 R106, R41, 0x1000000, RZ ;  /* 0x01000000296a7824 */ /* 0x000fe200078e00ff */
[----:B------:R-:W-:Y:S02]  /*4810*/  IADD3 R78, PT, PT, -R16, 0x40, RZ ;  /* 0x00000040104e7810 */ /* 0x000fe40007ffe1ff */
[----:B------:R-:W-:Y:S02]  /*4820*/  IADD3 R76, PT, PT, -R17, 0x40, RZ ;  /* 0x00000040114c7810 */ /* 0x000fe40007ffe1ff */
[----:B------:R-:W-:Y:S02]  /*4830*/  LOP3.LUT R106, R106, R31, R29, 0xfe, !PT ;  /* 0x0000001f6a6a7212 */ /* 0x000fe400078efe1d */
[----:B-1----:R-:W-:Y:S02]  /*4840*/  IADD3 R74, PT, PT, -R18, 0x40, RZ ;  /* 0x00000040124a7810 */ /* 0x002fe40007ffe1ff */
[----:B------:R-:W-:Y:S02]  /*4850*/  IADD3 R72, PT, PT, -R19, 0x40, RZ ;  /* 0x0000004013487810 */ /* 0x000fe40007ffe1ff */
[----:B------:R-:W-:-:S02]  /*4860*/  IADD3 R70, PT, PT, -R20, 0x40, RZ ;  /* 0x0000004014467810 */ /* 0x000fc40007ffe1ff */
[----:B------:R-:W-:Y:S02]  /*4870*/  IADD3 R52, PT, PT, -R21, 0x40, RZ ;  /* 0x0000004015347810 */ /* 0x000fe40007ffe1ff */
[----:B0-----:R-:W-:Y:S02]  /*4880*/  LEA R53, R22, UR16, 0x3 ;  /* 0x0000001016357c11 */ /* 0x001fe4000f8e18ff */
[----:B------:R-:W-:Y:S02]  /*4890*/  LEA R54, R23, UR16, 0x3 ;  /* 0x0000001017367c11 */ /* 0x000fe4000f8e18ff */
[----:B--2---:R-:W-:Y:S02]  /*48a0*/  LEA R55, R24, UR16, 0x3 ;  /* 0x0000001018377c11 */ /* 0x004fe4000f8e18ff */
[----:B------:R-:W-:Y:S02]  /*48b0*/  LEA R56, R25, UR16, 0x3 ;  /* 0x0000001019387c11 */ /* 0x000fe4000f8e18ff */
[----:B----4-:R-:W-:-:S02]  /*48c0*/  IADD3 R57, PT, PT, -R14, 0x40, RZ ;  /* 0x000000400e397810 */ /* 0x010fc40007ffe1ff */
[----:B------:R-:W-:Y:S02]  /*48d0*/  IADD3 R58, PT, PT, -R15, 0x40, RZ ;  /* 0x000000400f3a7810 */ /* 0x000fe40007ffe1ff */
[----:B-----5:R-:W-:Y:S02]  /*48e0*/  IADD3 R59, PT, PT, -R12, 0x40, RZ ;  /* 0x000000400c3b7810 */ /* 0x020fe40007ffe1ff */
[----:B------:R-:W-:Y:S02]  /*48f0*/  IADD3 R60, PT, PT, -R13, 0x40, RZ ;  /* 0x000000400d3c7810 */ /* 0x000fe40007ffe1ff */
[----:B---3--:R-:W-:Y:S02]  /*4900*/  LEA R61, R10, UR16, 0x3 ;  /* 0x000000100a3d7c11 */ /* 0x008fe4000f8e18ff */
[----:B------:R-:W-:Y:S02]  /*4910*/  LEA R62, R11, UR16, 0x3 ;  /* 0x000000100b3e7c11 */ /* 0x000fe4000f8e18ff */
[----:B------:R-:W-:-:S02]  /*4920*/  LEA R63, R8, UR16, 0x3 ;  /* 0x00000010083f7c11 */ /* 0x000fc4000f8e18ff */
[----:B------:R-:W-:Y:S02]  /*4930*/  LEA R64, R9, UR16, 0x3 ;  /* 0x0000001009407c11 */ /* 0x000fe4000f8e18ff */
[----:B------:R-:W-:Y:S02]  /*4940*/  IADD3 R65, PT, PT, -R6, 0x40, RZ ;  /* 0x0000004006417810 */ /* 0x000fe40007ffe1ff */
[----:B------:R-:W-:Y:S02]  /*4950*/  IADD3 R66, PT, PT, -R7, 0x40, RZ ;  /* 0x0000004007427810 */ /* 0x000fe40007ffe1ff */
[----:B------:R-:W-:Y:S02]  /*4960*/  IADD3 R67, PT, PT, -R4, 0x40, RZ ;  /* 0x0000004004437810 */ /* 0x000fe40007ffe1ff */
[----:B------:R-:W-:-:S07]  /*4970*/  IADD3 R68, PT, PT, -R5, 0x40, RZ ;  /* 0x0000004005447810 */ /* 0x000fce0007ffe1ff */
.L_x_63:
[----:B------:R-:W-:Y:S02]  /*4980*/  IMAD.SHL.U32 R110, R109, 0x100, RZ ;  /* 0x000001006d6e7824 */ /* 0x000fe400078e00ff */
[----:B0-2---:R-:W-:-:S07]  /*4990*/  IMAD.MOV.U32 R112, RZ, RZ, RZ ;  /* 0x000000ffff707224 */ /* 0x005fce00078e00ff */
.L_x_55:
[----:B0-----:R0:W-:Y:S01]  /*49a0*/  STL.128 [R1+0xc40], RZ ;  /* 0x000c40ff01007387 */ /* 0x0011e20000100c00 */
[----:B------:R-:W-:Y:S02]  /*49b0*/  LOP3.LUT R5, R110, 0xff00, RZ, 0xc0, !PT ;  /* 0x0000ff006e057812 */ /* 0x000fe400078ec0ff */
[----:B------:R-:W-:Y:S01]  /*49c0*/  CS2R R14, SRZ ;  /* 0x00000000000e7805 */ /* 0x000fe2000001ff00 */
[----:B------:R-:W-:Y:S01]  /*49d0*/  IMAD.MOV.U32 R40, RZ, RZ, RZ ;  /* 0x000000ffff287224 */ /* 0x000fe200078e00ff */
[----:B------:R0:W-:Y:S01]  /*49e0*/  STL.128 [R1+0xc50], RZ ;  /* 0x000c50ff01007387 */ /* 0x0001e20000100c00 */
[----:B------:R-:W-:Y:S02]  /*49f0*/  LOP3.LUT R5, R5, 0xff, R112, 0xf8, !PT ;  /* 0x000000ff05057812 */ /* 0x000fe400078ef870 */
[----:B------:R-:W-:Y:S01]  /*4a00*/  CS2R R124, SRZ ;  /* 0x00000000007c7805 */ /* 0x000fe2000001ff00 */
[----:B------:R-:W-:Y:S01]  /*4a10*/  IMAD.MOV.U32 R123, RZ, RZ, -0x80000000 ;  /* 0x80000000ff7b7424 */ /* 0x000fe200078e00ff */
[----:B------:R0:W-:Y:S01]  /*4a20*/  STL.64 [R1+0xc68], RZ ;  /* 0x000c68ff01007387 */ /* 0x0001e20000100a00 */
[----:B------:R-:W-:Y:S01]  /*4a30*/  CS2R R24, SRZ ;  /* 0x0000000000187805 */ /* 0x000fe2000001ff00 */
[----:B------:R-:W-:Y:S01]  /*4a40*/  IMAD.MOV.U32 R26, RZ, RZ, RZ ;  /* 0x000000ffff1a7224 */ /* 0x000fe200078e00ff */
[----:B------:R-:W-:Y:S01]  /*4a50*/  CS2R R118, SRZ ;  /* 0x0000000000767805 */ /* 0x000fe2000001ff00 */
[----:B------:R0:W-:Y:S01]  /*4a60*/  STL.64 [R1+0xc70], RZ ;  /* 0x000c70ff01007387 */ /* 0x0001e20000100a00 */
[----:B------:R-:W-:Y:S01]  /*4a70*/  CS2R R50, SRZ ;  /* 0x0000000000327805 */ /* 0x000fe2000001ff00 */
[----:B------:R-:W-:Y:S01]  /*4a80*/  IMAD.MOV.U32 R111, RZ, RZ, RZ ;  /* 0x000000ffff6f7224 */ /* 0x000fe200078e00ff */
[----:B------:R-:W-:Y:S01]  /*4a90*/  CS2R R12, SRZ ;  /* 0x00000000000c7805 */ /* 0x000fe2000001ff00 */
[----:B------:R0:W-:Y:S01]  /*4aa0*/  STL.64 [R1+0xc90], RZ ;  /* 0x000c90ff01007387 */ /* 0x0001e20000100a00 */
[----:B------:R-:W-:Y:S01]  /*4ab0*/  IMAD.MOV.U32 R34, RZ, RZ, RZ ;  /* 0x000000ffff227224 */ /* 0x000fe200078e00ff */
[----:B------:R-:W-:Y:S01]  /*4ac0*/  CS2R R120, SRZ ;  /* 0x0000000000787805 */ /* 0x000fe2000001ff00 */
[----:B------:R-:W-:Y:S01]  /*4ad0*/  IMAD.MOV.U32 R131, RZ, RZ, RZ ;  /* 0x000000ffff837224 */ /* 0x000fe200078e00ff */
[----:B------:R-:W-:-:S02]  /*4ae0*/  CS2R R48, SRZ ;  /* 0x0000000000307805 */ /* 0x000fc4000001ff00 */
[----:B------:R-:W-:Y:S01]  /*4af0*/  CS2R R114, SRZ ;  /* 0x0000000000727805 */ /* 0x000fe2000001ff00 */
[----:B------:R-:W-:Y:S01]  /*4b00*/  IMAD.MOV.U32 R42, RZ, RZ, R107 ;  /* 0x000000ffff2a7224 */ /* 0x000fe200078e006b */
[----:B------:R-:W-:Y:S01]  /*4b10*/  CS2R R126, SRZ ;  /* 0x00000000007e7805 */ /* 0x000fe2000001ff00 */
[----:B------:R-:W-:Y:S01]  /*4b20*/  IMAD.MOV.U32 R43, RZ, RZ, R108 ;  /* 0x000000ffff2b7224 */ /* 0x000fe200078e006c */
[----:B------:R-:W-:Y:S01]  /*4b30*/  CS2R R128, SRZ ;  /* 0x0000000000807805 */ /* 0x000fe2000001ff00 */
[----:B------:R-:W-:Y:S01]  /*4b40*/  IMAD.MOV.U32 R21, RZ, RZ, RZ ;  /* 0x000000ffff157224 */ /* 0x000fe200078e00ff */
[----:B------:R-:W-:Y:S01]  /*4b50*/  CS2R R116, SRZ ;  /* 0x0000000000747805 */ /* 0x000fe2000001ff00 */
[----:B------:R-:W-:Y:S01]  /*4b60*/  IMAD.MOV.U32 R122, RZ, RZ, RZ ;  /* 0x000000ffff7a7224 */ /* 0x000fe200078e00ff */
[----:B------:R-:W-:Y:S01]  /*4b70*/  CS2R R44, SRZ ;  /* 0x00000000002c7805 */ /* 0x000fe2000001ff00 */
[----:B------:R-:W-:Y:S01]  /*4b80*/  IMAD.MOV.U32 R133, RZ, RZ, R105 ;  /* 0x000000ffff857224 */ /* 0x000fe200078e0069 */
[----:B------:R-:W-:Y:S01]  /*4b90*/  CS2R R8, SRZ ;  /* 0x0000000000087805 */ /* 0x000fe2000001ff00 */
[----:B------:R-:W-:Y:S01]  /*4ba0*/  IMAD.MOV.U32 R130, RZ, RZ, R106 ;  /* 0x000000ffff827224 */ /* 0x000fe200078e006a */
[----:B------:R-:W-:Y:S01]  /*4bb0*/  CS2R R46, SRZ ;  /* 0x00000000002e7805 */ /* 0x000fe2000001ff00 */
[----:B------:R-:W-:Y:S01]  /*4bc0*/  IMAD.MOV.U32 R113, RZ, RZ, RZ ;  /* 0x000000ffff717224 */ /* 0x000fe200078e00ff */
[----:B------:R-:W-:Y:S01]  /*4bd0*/  CS2R R10, SRZ ;  /* 0x00000000000a7805 */ /* 0x000fe2000001ff00 */
[----:B------:R-:W-:Y:S01]  /*4be0*/  IMAD.MOV.U32 R28, RZ, RZ, R103 ;  /* 0x000000ffff1c7224 */ /* 0x000fe200078e0067 */
[----:B------:R-:W-:Y:S01]  /*4bf0*/  LOP3.LUT R30, R5, 0x1f0000, RZ, 0xfc, !PT ;  /* 0x001f0000051e7812 */ /* 0x000fe200078efcff */
[----:B------:R-:W-:-:S02]  /*4c00*/  IMAD.MOV.U32 R29, RZ, RZ, R104 ;  /* 0x000000ffff1d7224 */ /* 0x000fc400078e0068 */
[----:B------:R-:W-:Y:S02]  /*4c10*/  IMAD.MOV.U32 R32, RZ, RZ, R101 ;  /* 0x000000ffff207224 */ /* 0x000fe400078e0065 */
[----:B------:R-:W-:Y:S02]  /*4c20*/  IMAD.MOV.U32 R33, RZ, RZ, R102 ;  /* 0x000000ffff217224 */ /* 0x000fe400078e0066 */
[----:B0-----:R-:W-:-:S07]  /*4c30*/  IMAD.MOV.U32 R31, RZ, RZ, RZ ;  /* 0x000000ffff1f7224 */ /* 0x001fce00078e00ff */
.L_x_27:
[----:B------:R-:W-:Y:S02]  /*4c40*/  LOP3.LUT R16, R113, R46, R28, 0x96, !PT ;  /* 0x0000002e71107212 */ /* 0x000fe400078e961c */
[----:B------:R-:W-:Y:S02]  /*4c50*/  LOP3.LUT R19, R116, R45, R29, 0x96, !PT ;  /* 0x0000002d74137212 */ /* 0x000fe400078e961d */
[----:B------:R-:W-:Y:S02]  /*4c60*/  LOP3.LUT R16, R9, R16, R125, 0x96, !PT ;  /* 0x0000001009107212 */ /* 0x000fe400078e967d */
[----:B------:R-:W-:Y:S02]  /*4c70*/  LOP3.LUT R19, R8, R19, R123, 0x96, !PT ;  /* 0x0000001308137212 */ /* 0x000fe400078e967b */
[----:B------:R-:W-:Y:S02]  /*4c80*/  LOP3.LUT R18, R119, R50, R30, 0x96, !PT ;  /* 0x0000003277127212 */ /* 0x000fe400078e961e */
[----:B------:R-:W-:-:S02]  /*4c90*/  LOP3.LUT R23, R124, R111, R31, 0x96, !PT ;  /* 0x0000006f7c177212 */ /* 0x000fc400078e961f */
[----:B------:R-:W-:Y:S02]  /*4ca0*/  LOP3.LUT R18, R14, R18, R25, 0x96, !PT ;  /* 0x000000120e127212 */ /* 0x000fe400078e9619 */
[----:B------:R-:W-:Y:S02]  /*4cb0*/  LOP3.LUT R23, R15, R23, R26, 0x96, !PT ;  /* 0x000000170f177212 */ /* 0x000fe400078e961a */
[----:B------:R-:W-:Y:S02]  /*4cc0*/  SHF.L.W.U32.HI R17, R19, 0x1, R16 ;  /* 0x0000000113117819 */ /* 0x000fe40000010e10 */
[----:B------:R-:W-:Y:S02]  /*4cd0*/  SHF.L.W.U32.HI R20, R16, 0x1, R19 ;  /* 0x0000000110147819 */ /* 0x000fe40000010e13 */
[----:B------:R-:W-:Y:S02]  /*4ce0*/  LOP3.LUT R17, R17, R18, RZ, 0x3c, !PT ;  /* 0x0000001211117212 */ /* 0x000fe400078e3cff */
[----:B------:R-:W-:-:S02]  /*4cf0*/  LOP3.LUT R20, R20, R23, RZ, 0x3c, !PT ;  /* 0x0000001714147212 */ /* 0x000fc400078e3cff */
[-C--:B-1----:R-:W-:Y:S02]  /*4d00*/  LOP3.LUT R4, R48, R17.reuse, RZ, 0x3c, !PT ;  /* 0x0000001130047212 */ /* 0x082fe400078e3cff */
[-C--:B------:R-:W-:Y:S02]  /*4d10*/  LOP3.LUT R5, R47, R20.reuse, RZ, 0x3c, !PT ;  /* 0x000000142f057212 */ /* 0x080fe400078e3cff */
[----:B------:R-:W-:Y:S02]  /*4d20*/  LOP3.LUT R6, R32, R17, RZ, 0x3c, !PT ;  /* 0x0000001120067212 */ /* 0x000fe400078e3cff */
[----:B------:R-:W-:Y:S01]  /*4d30*/  LOP3.LUT R7, R33, R20, RZ, 0x3c, !PT ;  /* 0x0000001421077212 */ /* 0x000fe200078e3cff */
[----:B------:R0:W-:Y:S01]  /*4d40*/  STL.64 [R1+0xc68], R4 ;  /* 0x000c680401007387 */ /* 0x0001e20000100a00 */
[----:B------:R-:W-:Y:S02]  /*4d50*/  SHF.L.W.U32.HI R27, R23, 0x1, R18 ;  /* 0x00000001171b7819 */ /* 0x000fe40000010e12 */
[----:B------:R-:W-:Y:S01]  /*4d60*/  LOP3.LUT R48, R115, R48, R32, 0x96, !PT ;  /* 0x0000003073307212 */ /* 0x000fe200078e9620 */
[----:B------:R1:W-:Y:S01]  /*4d70*/  STL.64 [R1+0xc40], R6 ;  /* 0x000c400601007387 */ /* 0x0003e20000100a00 */
[----:B------:R-:W-:-:S02]  /*4d80*/  LOP3.LUT R47, R118, R47, R33, 0x96, !PT ;  /* 0x0000002f762f7212 */ /* 0x000fc400078e9621 */
[-C--:B------:R-:W-:Y:S02]  /*4d90*/  LOP3.LUT R32, R115, R17.reuse, RZ, 0x3c, !PT ;  /* 0x0000001173207212 */ /* 0x080fe400078e3cff */
[----:B------:R-:W-:Y:S02]  /*4da0*/  LOP3.LUT R33, R118, R20, RZ, 0x3c, !PT ;  /* 0x0000001476217212 */ /* 0x000fe400078e3cff */
[----:B------:R-:W-:Y:S02]  /*4db0*/  LOP3.LUT R36, R128, R17, RZ, 0x3c, !PT ;  /* 0x0000001180247212 */ /* 0x000fe400078e3cff */
[----:B0-----:R-:W-:Y:S01]  /*4dc0*/  LOP3.LUT R5, R120, R49, R42, 0x96, !PT ;  /* 0x0000003178057212 */ /* 0x001fe200078e962a */
[----:B------:R0:W-:Y:S01]  /*4dd0*/  STL.64 [R1+0xc90], R32 ;  /* 0x000c902001007387 */ /* 0x0001e20000100a00 */
[----:B------:R-:W-:Y:S02]  /*4de0*/  LOP3.LUT R4, R121, R114, R43, 0x96, !PT ;  /* 0x0000007279047212 */ /* 0x000fe400078e962b */
[----:B------:R-:W-:-:S02]  /*4df0*/  LOP3.LUT R5, R13, R5, R24, 0x96, !PT ;  /* 0x000000050d057212 */ /* 0x000fc400078e9618 */
[----:B------:R-:W-:Y:S02]  /*4e00*/  LOP3.LUT R4, R34, R4, R131, 0x96, !PT ;  /* 0x0000000422047212 */ /* 0x000fe400078e9683 */
[----:B-1----:R-:W-:Y:S02]  /*4e10*/  SHF.L.W.U32.HI R6, R18, 0x1, R23 ;  /* 0x0000000112067819 */ /* 0x002fe40000010e17 */
[----:B------:R-:W-:Y:S02]  /*4e20*/  SHF.L.W.U32.HI R18, R5, 0x1, R4 ;  /* 0x0000000105127819 */ /* 0x000fe40000010e04 */
[----:B------:R-:W-:Y:S02]  /*4e30*/  LOP3.LUT R7, R122, R51, R130, 0x96, !PT ;  /* 0x000000337a077212 */ /* 0x000fe400078e9682 */
[----:B------:R-:W-:Y:S02]  /*4e40*/  LOP3.LUT R19, R18, R19, RZ, 0x3c, !PT ;  /* 0x0000001312137212 */ /* 0x000fe400078e3cff */
[----:B------:R-:W-:-:S02]  /*4e50*/  LOP3.LUT R18, R117, R44, R133, 0x96, !PT ;  /* 0x0000002c75127212 */ /* 0x000fc400078e9685 */
[----:B------:R-:W-:Y:S02]  /*4e60*/  SHF.L.W.U32.HI R23, R4, 0x1, R5 ;  /* 0x0000000104177819 */ /* 0x000fe40000010e05 */
[----:B------:R-:W-:Y:S02]  /*4e70*/  LOP3.LUT R18, R21, R18, R126, 0x96, !PT ;  /* 0x0000001215127212 */ /* 0x000fe400078e967e */
[----:B------:R-:W-:Y:S02]  /*4e80*/  LOP3.LUT R7, R12, R7, R129, 0x96, !PT ;  /* 0x000000070c077212 */ /* 0x000fe400078e9681 */
[----:B------:R-:W-:Y:S02]  /*4e90*/  LOP3.LUT R16, R23, R16, RZ, 0x3c, !PT ;  /* 0x0000001017107212 */ /* 0x000fe400078e3cff */
[----:B------:R-:W-:Y:S02]  /*4ea0*/  LOP3.LUT R37, R127, R20, RZ, 0x3c, !PT ;  /* 0x000000147f257212 */ /* 0x000fe400078e3cff */
[----:B------:R-:W-:-:S02]  /*4eb0*/  LOP3.LUT R128, R11, R48, R128, 0x96, !PT ;  /* 0x000000300b807212 */ /* 0x000fc400078e9680 */
[----:B------:R-:W-:Y:S01]  /*4ec0*/  SHF.L.W.U32.HI R23, R7, 0x1, R18 ;  /* 0x0000000107177819 */ /* 0x000fe20000010e12 */
[----:B------:R1:W-:Y:S01]  /*4ed0*/  STL.64 [R1+0xcb8], R36 ;  /* 0x000cb82401007387 */ /* 0x0003e20000100a00 */
[----:B------:R-:W-:Y:S02]  /*4ee0*/  LOP3.LUT R127, R10, R47, R127, 0x96, !PT ;  /* 0x0000002f0a7f7212 */ /* 0x000fe400078e967f */
[----:B------:R-:W-:Y:S02]  /*4ef0*/  SHF.L.W.U32.HI R22, R18, 0x1, R7 ;  /* 0x0000000112167819 */ /* 0x000fe40000010e07 */
[----:B0-----:R-:W-:Y:S02]  /*4f00*/  LOP3.LUT R32, R23, R128, RZ, 0x3c, !PT ;  /* 0x0000008017207212 */ /* 0x001fe400078e3cff */
[----:B------:R-:W-:Y:S02]  /*4f10*/  SHF.L.W.U32.HI R23, R128, 0x1, R127 ;  /* 0x0000000180177819 */ /* 0x000fe40000010e7f */
[----:B------:R-:W-:-:S02]  /*4f20*/  SHF.L.W.U32.HI R128, R127, 0x1, R128 ;  /* 0x000000017f807819 */ /* 0x000fc40000010e80 */
[----:B------:R-:W-:Y:S02]  /*4f30*/  LOP3.LUT R22, R22, R127, RZ, 0x3c, !PT ;  /* 0x0000007f16167212 */ /* 0x000fe400078e3cff */
[----:B------:R-:W-:Y:S02]  /*4f40*/  LOP3.LUT R27, R27, R18, RZ, 0x3c, !PT ;  /* 0x000000121b1b7212 */ /* 0x000fe400078e3cff */
[----:B------:R-:W-:Y:S02]  /*4f50*/  LOP3.LUT R18, R6, R7, RZ, 0x3c, !PT ;  /* 0x0000000706127212 */ /* 0x000fe400078e3cff */
[----:B------:R-:W-:Y:S02]  /*4f60*/  LOP3.LUT R33, R128, R5, RZ, 0x3c, !PT ;  /* 0x0000000580217212 */ /* 0x000fe400078e3cff */
[----:B------:R-:W-:Y:S02]  /*4f70*/  LOP3.LUT R23, R23, R4, RZ, 0x3c, !PT ;  /* 0x0000000417177212 */ /* 0x000fe400078e3cff */
[----:B------:R-:W-:-:S02]  /*4f80*/  LOP3.LUT R4, R11, R17, RZ, 0x3c, !PT ;  /* 0x000000110b047212 */ /* 0x000fc400078e3cff */
[----:B------:R-:W-:Y:S02]  /*4f90*/  LOP3.LUT R5, R10, R20, RZ, 0x3c, !PT ;  /* 0x000000140a057212 */ /* 0x000fe400078e3cff */
[----:B-1----:R-:W-:Y:S02]  /*4fa0*/  LOP3.LUT R37, R8, R22, RZ, 0x3c, !PT ;  /* 0x0000001608257212 */ /* 0x002fe400078e3cff */
[-C--:B------:R-:W-:Y:S01]  /*4fb0*/  LOP3.LUT R8, R133, R16.reuse, RZ, 0x3c, !PT ;  /* 0x0000001085087212 */ /* 0x080fe200078e3cff */
[----:B------:R0:W-:Y:S01]  /*4fc0*/  STL.64 [R1+0xce0], R4 ;  /* 0x000ce00401007387 */ /* 0x0001e20000100a00 */
[-C--:B------:R-:W-:Y:S02]  /*4fd0*/  LOP3.LUT R44, R44, R16.reuse, RZ, 0x3c, !PT ;  /* 0x000000102c2c7212 */ /* 0x080fe400078e3cff */
[-C--:B------:R-:W-:Y:S02]  /*4fe0*/  LOP3.LUT R20, R117, R16.reuse, RZ, 0x3c, !PT ;  /* 0x0000001075147212 */ /* 0x080fe400078e3cff */
[----:B------:R-:W-:-:S02]  /*4ff0*/  LOP3.LUT R126, R126, R16, RZ, 0x3c, !PT ;  /* 0x000000107e7e7212 */ /* 0x000fc400078e3cff */
[----:B------:R-:W-:Y:S02]  /*5000*/  LOP3.LUT R17, R12, R19, RZ, 0x3c, !PT ;  /* 0x000000130c117212 */ /* 0x000fe400078e3cff */
[-C--:B------:R-:W-:Y:S02]  /*5010*/  LOP3.LUT R6, R28, R32.reuse, RZ, 0x3c, !PT ;  /* 0x000000201c067212 */ /* 0x080fe400078e3cff */
[----:B------:R-:W-:Y:S02]  /*5020*/  LOP3.LUT R36, R9, R32, RZ, 0x3c, !PT ;  /* 0x0000002009247212 */ /* 0x000fe400078e3cff */
[----:B------:R-:W-:Y:S02]  /*5030*/  LOP3.LUT R47, R45, R22, RZ, 0x3c, !PT ;  /* 0x000000162d2f7212 */ /* 0x000fe400078e3cff */
[----:B------:R-:W-:Y:S01]  /*5040*/  LOP3.LUT R16, R21, R16, RZ, 0x3c, !PT ;  /* 0x0000001015107212 */ /* 0x000fe200078e3cff */
[----:B------:R-:W-:Y:S01]  /*5050*/  STL.64 [R1+0xce8], R36 ;  /* 0x000ce82401007387 */ /* 0x000fe20000100a00 */
[----:B------:R-:W-:-:S02]  /*5060*/  LOP3.LUT R12, R42, R27, RZ, 0x3c, !PT ;  /* 0x0000001b2a0c7212 */ /* 0x000fc400078e3cff */
[----:B------:R-:W-:Y:S01]  /*5070*/  LOP3.LUT R48, R13, R27, RZ, 0x3c, !PT ;  /* 0x0000001b0d307212 */ /* 0x000fe200078e3cff */
[----:B------:R-:W-:Y:S01]  /*5080*/  STL.64 [R1+0xcf0], R16 ;  /* 0x000cf01001007387 */ /* 0x000fe20000100a00 */
[----:B------:R-:W-:Y:S02]  /*5090*/  LOP3.LUT R28, R125, R32, RZ, 0x3c, !PT ;  /* 0x000000207d1c7212 */ /* 0x000fe400078e3cff */
[----:B------:R-:W-:Y:S02]  /*50a0*/  LOP3.LUT R7, R29, R22, RZ, 0x3c, !PT ;  /* 0x000000161d077212 */ /* 0x000fe400078e3cff */
[-C--:B------:R-:W-:Y:S02]  /*50b0*/  LOP3.LUT R9, R130, R19.reuse, RZ, 0x3c, !PT ;  /* 0x0000001382097212 */ /* 0x080fe400078e3cff */
[-C--:B------:R-:W-:Y:S01]  /*50c0*/  LOP3.LUT R45, R51, R19.reuse, RZ, 0x3c, !PT ;  /* 0x00000013332d7212 */ /* 0x080fe200078e3cff */
[----:B------:R-:W-:Y:S01]  /*50d0*/  STL.64 [R1+0xc48], R6 ;  /* 0x000c480601007387 */ /* 0x000fe20000100a00 */
[----:B------:R-:W-:-:S02]  /*50e0*/  LOP3.LUT R21, R122, R19, RZ, 0x3c, !PT ;  /* 0x000000137a157212 */ /* 0x000fc400078e3cff */
[----:B------:R-:W-:Y:S01]  /*50f0*/  LOP3.LUT R127, R129, R19, RZ, 0x3c, !PT ;  /* 0x00000013817f7212 */ /* 0x000fe200078e3cff */
[----:B------:R-:W-:Y:S01]  /*5100*/  STL.64 [R1+0xc50], R8 ;  /* 0x000c500801007387 */ /* 0x000fe20000100a00 */
[-C--:B------:R-:W-:Y:S02]  /*5110*/  LOP3.LUT R38, R49, R27.reuse, RZ, 0x3c, !PT ;  /* 0x0000001b31267212 */ /* 0x080fe400078e3cff */
[-C--:B------:R-:W-:Y:S01]  /*5120*/  LOP3.LUT R120, R120, R27.reuse, RZ, 0x3c, !PT ;  /* 0x0000001b78787212 */ /* 0x080fe200078e3cff */
[----:B------:R-:W-:Y:S01]  /*5130*/  STL.64 [R1+0xc78], R44 ;  /* 0x000c782c01007387 */ /* 0x000fe20000100a00 */
[----:B------:R-:W-:Y:S02]  /*5140*/  LOP3.LUT R42, R24, R27, RZ, 0x3c, !PT ;  /* 0x0000001b182a7212 */ /* 0x000fe400078e3cff */
[----:B------:R-:W-:Y:S01]  /*5150*/  LOP3.LUT R13, R43, R18, RZ, 0x3c, !PT ;  /* 0x000000122b0d7212 */ /* 0x000fe200078e3cff */
[----:B------:R-:W-:Y:S01]  /*5160*/  STL.64 [R1+0xca0], R20 ;  /* 0x000ca01401007387 */ /* 0x000fe20000100a00 */
[----:B------:R-:W-:-:S02]  /*5170*/  LOP3.LUT R11, R116, R22, RZ, 0x3c, !PT ;  /* 0x00000016740b7212 */ /* 0x000fc400078e3cff */
[----:B------:R-:W-:Y:S01]  /*5180*/  LOP3.LUT R29, R123, R22, RZ, 0x3c, !PT ;  /* 0x000000167b1d7212 */ /* 0x000fe200078e3cff */
[----:B------:R-:W-:Y:S01]  /*5190*/  STL.64 [R1+0xcc8], R126 ;  /* 0x000cc87e01007387 */ /* 0x000fe20000100a00 */
[-C--:B------:R-:W-:Y:S02]  /*51a0*/  LOP3.LUT R39, R114, R18.reuse, RZ, 0x3c, !PT ;  /* 0x0000001272277212 */ /* 0x080fe400078e3cff */
[-C--:B------:R-:W-:Y:S01]  /*51b0*/  LOP3.LUT R121, R121, R18.reuse, RZ, 0x3c, !PT ;  /* 0x0000001279797212 */ /* 0x080fe200078e3cff */
[----:B------:R-:W-:Y:S01]  /*51c0*/  STL.64 [R1+0xcc0], R28 ;  /* 0x000cc01c01007387 */ /* 0x000fe20000100a00 */
[-C--:B------:R-:W-:Y:S02]  /*51d0*/  LOP3.LUT R43, R131, R18.reuse, RZ, 0x3c, !PT ;  /* 0x00000012832b7212 */ /* 0x080fe400078e3cff */
[----:B------:R-:W-:Y:S01]  /*51e0*/  LOP3.LUT R49, R34, R18, RZ, 0x3c, !PT ;  /* 0x0000001222317212 */ /* 0x000fe200078e3cff */
[----:B------:R1:W-:Y:S01]  /*51f0*/  STL.64 [R1+0xc58], R12 ;  /* 0x000c580c01007387 */ /* 0x0003e20000100a00 */
        /* <DEDUP_REMOVED lines=8> */
[----:B------:R-:W-:Y:S01]  /*5280*/  STL.64 [R1+0xcd0], R42 ;  /* 0x000cd02a01007387 */ /* 0x000fe20000100a00 */
[----:B------:R-:W-:-:S02]  /*5290*/  LOP3.LUT R23, R31, R23, RZ, 0x3c, !PT ;  /* 0x000000171f177212 */ /* 0x000fc400078e3cff */
[-C--:B------:R-:W-:Y:S01]  /*52a0*/  LOP3.LUT R22, R30, R33.reuse, RZ, 0x3c, !PT ;  /* 0x000000211e167212 */ /* 0x080fe200078e3cff */
[----:B------:R-:W-:Y:S01]  /*52b0*/  STL.64 [R1+0xc70], R46 ;  /* 0x000c702e01007387 */ /* 0x000fe20000100a00 */
[-C--:B------:R-:W-:Y:S02]  /*52c0*/  LOP3.LUT R18, R50, R33.reuse, RZ, 0x3c, !PT ;  /* 0x0000002132127212 */ /* 0x080fe400078e3cff */
[-C--:B------:R-:W-:Y:S01]  /*52d0*/  LOP3.LUT R124, R119, R33.reuse, RZ, 0x3c, !PT ;  /* 0x00000021777c7212 */ /* 0x080fe200078e3cff */
[----:B------:R2:W-:Y:S01]  /*52e0*/  STL.64 [R1+0xc98], R10 ;  /* 0x000c980a01007387 */ /* 0x0005e20000100a00 */
[-C--:B------:R-:W-:Y:S02]  /*52f0*/  LOP3.LUT R26, R25, R33.reuse, RZ, 0x3c, !PT ;  /* 0x00000021191a7212 */ /* 0x080fe400078e3cff */
[----:B------:R-:W-:Y:S01]  /*5300*/  LOP3.LUT R14, R14, R33, RZ, 0x3c, !PT ;  /* 0x000000210e0e7212 */ /* 0x000fe200078e3cff */
[----:B------:R-:W-:Y:S04]  /*5310*/  STL.64 [R1+0xcf8], R48 ;  /* 0x000cf83001007387 */ /* 0x000fe80000100a00 */
[----:B------:R-:W-:Y:S04]  /*5320*/  STL.64 [R1+0xc88], R18 ;  /* 0x000c881201007387 */ /* 0x000fe80000100a00 */
[----:B------:R-:W-:Y:S04]  /*5330*/  STL.64 [R1+0xcb0], R124 ;  /* 0x000cb07c01007387 */ /* 0x000fe80000100a00 */
[----:B------:R-:W-:Y:S04]  /*5340*/  STL.64 [R1+0xcd8], R26 ;  /* 0x000cd81a01007387 */ /* 0x000fe80000100a00 */
[----:B------:R-:W-:Y:S04]  /*5350*/  STL.64 [R1+0xc60], R22 ;  /* 0x000c601601007387 */ /* 0x000fe80000100a00 */
[----:B------:R3:W-:Y:S04]  /*5360*/  STL.64 [R1+0xd00], R14 ;  /* 0x000d000e01007387 */ /* 0x0007e80000100a00 */
[----:B0-----:R-:W4:Y:S01]  /*5370*/  LDL.64 R4, [R99] ;  /* 0x0000000063047983 */ /* 0x001f220000100a00 */
[----:B-1----:R-:W-:-:S02]  /*5380*/  SHF.L.U32 R13, R6, UR36, RZ ;  /* 0x00000024060d7c19 */ /* 0x002fc400080006ff */
[CCC-:B------:R-:W-:Y:S02]  /*5390*/  SHF.R.U64 R12, R6.reuse, R98.reuse, R7.reuse ;  /* 0x00000062060c7219 */ /* 0x1c0fe40000001207 */
[--C-:B------:R-:W-:Y:S02]  /*53a0*/  SHF.L.U64.HI R9, R6, UR36, R7.reuse ;  /* 0x0000002406097c19 */ /* 0x100fe40008010207 */
[----:B------:R-:W-:Y:S02]  /*53b0*/  SHF.R.U32.HI R8, RZ, R98, R7 ;  /* 0x00000062ff087219 */ /* 0x000fe40000011607 */
[----:B------:R-:W-:Y:S02]  /*53c0*/  LOP3.LUT R12, R12, R13, RZ, 0xfc, !PT ;  /* 0x0000000d0c0c7212 */ /* 0x000fe400078efcff */
[----:B------:R-:W-:-:S05]  /*53d0*/  LOP3.LUT R13, R8, R9, RZ, 0xfc, !PT ;  /* 0x00000009080d7212 */ /* 0x000fca00078efcff */
[----:B------:R0:W-:Y:S04]  /*53e0*/  STL.64 [R99], R12 ;  /* 0x0000000c63007387 */ /* 0x0001e80000100a00 */
[----:B------:R-:W2:Y:S01]  /*53f0*/  LDL.64 R6, [R97] ;  /* 0x0000000061067983 */ /* 0x000ea20000100a00 */
[C---:B----4-:R-:W-:Y:S02]  /*5400*/  SHF.L.U32 R9, R4.reuse, UR37, RZ ;  /* 0x0000002504097c19 */ /* 0x050fe400080006ff */
[CCC-:B------:R-:W-:Y:S02]  /*5410*/  SHF.R.U64 R8, R4.reuse, R96.reuse, R5.reuse ;  /* 0x0000006004087219 */ /* 0x1c0fe40000001205 */
[--C-:B------:R-:W-:Y:S02]  /*5420*/  SHF.L.U64.HI R4, R4, UR37, R5.reuse ;  /* 0x0000002504047c19 */ /* 0x100fe40008010205 */
[----:B------:R-:W-:-:S02]  /*5430*/  SHF.R.U32.HI R5, RZ, R96, R5 ;  /* 0x00000060ff057219 */ /* 0x000fc40000011605 */
[----:B------:R-:W-:Y:S02]  /*5440*/  LOP3.LUT R8, R8, R9, RZ, 0xfc, !PT ;  /* 0x0000000908087212 */ /* 0x000fe400078efcff */
[----:B------:R-:W-:-:S05]  /*5450*/  LOP3.LUT R9, R5, R4, RZ, 0xfc, !PT ;  /* 0x0000000405097212 */ /* 0x000fca00078efcff */
[----:B------:R1:W-:Y:S04]  /*5460*/  STL.64 [R97], R8 ;  /* 0x0000000861007387 */ /* 0x0003e80000100a00 */
[----:B------:R-:W4:Y:S01]  /*5470*/  LDL.64 R4, [R95] ;  /* 0x000000005f047983 */ /* 0x000f220000100a00 */
[C---:B--2---:R-:W-:Y:S02]  /*5480*/  SHF.L.U32 R11, R6.reuse, UR38, RZ ;  /* 0x00000026060b7c19 */ /* 0x044fe400080006ff */
[CCC-:B------:R-:W-:Y:S02]  /*5490*/  SHF.R.U64 R10, R6.reuse, R94.reuse, R7.reuse ;  /* 0x0000005e060a7219 */ /* 0x1c0fe40000001207 */
[--C-:B---3--:R-:W-:Y:S02]  /*54a0*/  SHF.L.U64.HI R15, R6, UR38, R7.reuse ;  /* 0x00000026060f7c19 */ /* 0x108fe40008010207 */
[----:B------:R-:W-:-:S02]  /*54b0*/  SHF.R.U32.HI R6, RZ, R94, R7 ;  /* 0x0000005eff067219 */ /* 0x000fc40000011607 */
[----:B------:R-:W-:Y:S02]  /*54c0*/  LOP3.LUT R10, R10, R11, RZ, 0xfc, !PT ;  /* 0x0000000b0a0a7212 */ /* 0x000fe400078efcff */
[----:B------:R-:W-:-:S05]  /*54d0*/  LOP3.LUT R11, R6, R15, RZ, 0xfc, !PT ;  /* 0x0000000f060b7212 */ /* 0x000fca00078efcff */
[----:B------:R2:W-:Y:S01]  /*54e0*/  STL.64 [R95], R10 ;  /* 0x0000000a5f007387 */ /* 0x0005e20000100a00 */
[C---:B----4-:R-:W-:Y:S02]  /*54f0*/  SHF.L.U32 R7, R4.reuse, UR39, RZ ;  /* 0x0000002704077c19 */ /* 0x050fe400080006ff */
[CCC-:B------:R-:W-:Y:S02]  /*5500*/  SHF.R.U64 R6, R4.reuse, R92.reuse, R5.reuse ;  /* 0x0000005c04067219 */ /* 0x1c0fe40000001205 */
[--C-:B0-----:R-:W-:Y:S02]  /*5510*/  SHF.L.U64.HI R13, R4, UR39, R5.reuse ;  /* 0x00000027040d7c19 */ /* 0x101fe40008010205 */
[----:B------:R-:W-:Y:S02]  /*5520*/  SHF.R.U32.HI R4, RZ, R92, R5 ;  /* 0x0000005cff047219 */ /* 0x000fe40000011605 */
[----:B-1----:R-:W-:Y:S02]  /*5530*/  LOP3.LUT R8, R6, R7, RZ, 0xfc, !PT ;  /* 0x0000000706087212 */ /* 0x002fe400078efcff */
[----:B------:R-:W3:Y:S01]  /*5540*/  LDL.64 R6, [R93] ;  /* 0x000000005d067983 */ /* 0x000ee20000100a00 */
[----:B------:R-:W-:-:S05]  /*5550*/  LOP3.LUT R9, R4, R13, RZ, 0xfc, !PT ;  /* 0x0000000d04097212 */ /* 0x000fca00078efcff */
[----:B------:R0:W-:Y:S04]  /*5560*/  STL.64 [R93], R8 ;  /* 0x000000085d007387 */ /* 0x0001e80000100a00 */
[----:B------:R-:W4:Y:S01]  /*5570*/  LDL.64 R4, [R91] ;  /* 0x000000005b047983 */ /* 0x000f220000100a00 */
[C---:B---3--:R-:W-:Y:S02]  /*5580*/  SHF.L.U32 R13, R6.reuse, UR32, RZ ;  /* 0x00000020060d7c19 */ /* 0x048fe400080006ff */
[CCC-:B------:R-:W-:Y:S02]  /*5590*/  SHF.R.U64 R12, R6.reuse, R90.reuse, R7.reuse ;  /* 0x0000005a060c7219 */ /* 0x1c0fe40000001207 */
[--C-:B------:R-:W-:Y:S02]  /*55a0*/  SHF.L.U64.HI R15, R6, UR32, R7.reuse ;  /* 0x00000020060f7c19 */ /* 0x100fe40008010207 */
[----:B------:R-:W-:-:S02]  /*55b0*/  SHF.R.U32.HI R6, RZ, R90, R7 ;  /* 0x0000005aff067219 */ /* 0x000fc40000011607 */
[----:B------:R-:W-:Y:S02]  /*55c0*/  LOP3.LUT R12, R12, R13, RZ, 0xfc, !PT ;  /* 0x0000000d0c0c7212 */ /* 0x000fe400078efcff */
[----:B------:R-:W-:Y:S02]  /*55d0*/  LOP3.LUT R13, R6, R15, RZ, 0xfc, !PT ;  /* 0x0000000f060d7212 */ /* 0x000fe400078efcff */
[C---:B----4-:R-:W-:Y:S02]  /*55e0*/  SHF.L.U32 R7, R4.reuse, UR33, RZ ;  /* 0x0000002104077c19 */ /* 0x050fe400080006ff */
[CCC-:B------:R-:W-:Y:S02]  /*55f0*/  SHF.R.U64 R6, R4.reuse, R88.reuse, R5.reuse ;  /* 0x0000005804067219 */ /* 0x1c0fe40000001205 */
[--C-:B--2---:R-:W-:Y:S02]  /*5600*/  SHF.L.U64.HI R11, R4, UR33, R5.reuse ;  /* 0x00000021040b7c19 */ /* 0x104fe40008010205 */
[----:B------:R-:W-:Y:S01]  /*5610*/  SHF.R.U32.HI R4, RZ, R88, R5 ;  /* 0x00000058ff047219 */ /* 0x000fe20000011605 */
[----:B------:R1:W-:Y:S01]  /*5620*/  STL.64 [R91], R12 ;  /* 0x0000000c5b007387 */ /* 0x0003e20000100a00 */
[----:B0-----:R-:W-:-:S02]  /*5630*/  LOP3.LUT R8, R6, R7, RZ, 0xfc, !PT ;  /* 0x0000000706087212 */ /* 0x001fc400078efcff */
[----:B------:R-:W-:Y:S01]  /*5640*/  LOP3.LUT R9, R4, R11, RZ, 0xfc, !PT ;  /* 0x0000000b04097212 */ /* 0x000fe200078efcff */
[----:B------:R-:W2:Y:S04]  /*5650*/  LDL.64 R6, [R89] ;  /* 0x0000000059067983 */ /* 0x000ea80000100a00 */
[----:B------:R0:W-:Y:S04]  /*5660*/  STL.64 [R89], R8 ;  /* 0x0000000859007387 */ /* 0x0001e80000100a00 */
[----:B------:R-:W3:Y:S01]  /*5670*/  LDL.64 R4, [R87] ;  /* 0x0000000057047983 */ /* 0x000ee20000100a00 */
[----:B--2---:R-:W-:-:S02]  /*5680*/  SHF.L.U32 R11, R6, UR34, RZ ;  /* 0x00000022060b7c19 */ /* 0x004fc400080006ff */
[CCC-:B------:R-:W-:Y:S02]  /*5690*/  SHF.R.U64 R10, R6.reuse, R86.reuse, R7.reuse ;  /* 0x00000056060a7219 */ /* 0x1c0fe40000001207 */
[--C-:B------:R-:W-:Y:S02]  /*56a0*/  SHF.L.U64.HI R15, R6, UR34, R7.reuse ;  /* 0x00000022060f7c19 */ /* 0x100fe40008010207 */
[----:B------:R-:W-:Y:S02]  /*56b0*/  SHF.R.U32.HI R6, RZ, R86, R7 ;  /* 0x00000056ff067219 */ /* 0x000fe40000011607 */
[----:B------:R-:W-:Y:S02]  /*56c0*/  LOP3.LUT R10, R10, R11, RZ, 0xfc, !PT ;  /* 0x0000000b0a0a7212 */ /* 0x000fe400078efcff */
[----:B------:R-:W-:Y:S02]  /*56d0*/  LOP3.LUT R11, R6, R15, RZ, 0xfc, !PT ;  /* 0x0000000f060b7212 */ /* 0x000fe400078efcff */
[----:B---3--:R-:W-:-:S02]  /*56e0*/  SHF.L.U32 R7, R4, UR35, RZ ;  /* 0x0000002304077c19 */ /* 0x008fc400080006ff */
[CCC-:B------:R-:W-:Y:S02]  /*56f0*/  SHF.R.U64 R6, R4.reuse, R84.reuse, R5.reuse ;  /* 0x0000005404067219 */ /* 0x1c0fe40000001205 */
[--C-:B-1----:R-:W-:Y:S02]  /*5700*/  SHF.L.U64.HI R13, R4, UR35, R5.reuse ;  /* 0x00000023040d7c19 */ /* 0x102fe40008010205 */
[----:B------:R-:W-:Y:S01]  /*5710*/  SHF.R.U32.HI R4, RZ, R84, R5 ;  /* 0x00000054ff047219 */ /* 0x000fe20000011605 */
[----:B------:R1:W-:Y:S01]  /*5720*/  STL.64 [R87], R10 ;  /* 0x0000000a57007387 */ /* 0x0003e20000100a00 */
[----:B0-----:R-:W-:Y:S02]  /*5730*/  LOP3.LUT R8, R6, R7, RZ, 0xfc, !PT ;  /* 0x0000000706087212 */ /* 0x001fe400078efcff */
        /* <DEDUP_REMOVED lines=99> */
[----:B------:R-:W1:Y:S01]  /*5d70*/  LDL.64 R4, [R61] ;  /* 0x000000003d047983 */ /* 0x000e620000100a00 */
[----:B--2---:R-:W-:-:S02]  /*5d80*/  SHF.L.U32 R13, R6, UR12, RZ ;  /* 0x0000000c060d7c19 */ /* 0x004fc400080006ff */
[CCC-:B------:R-:W-:Y:S02]  /*5d90*/  SHF.R.U64 R12, R6.reuse, R65.reuse, R7.reuse ;  /* 0x00000041060c7219 */ /* 0x1c0fe40000001207 */
[--C-:B------:R-:W-:Y:S02]  /*5da0*/  SHF.L.U64.HI R14, R6, UR12, R7.reuse ;  /* 0x0000000c060e7c19 */ /* 0x100fe40008010207 */
[----:B------:R-:W-:Y:S02]  /*5db0*/  SHF.R.U32.HI R7, RZ, R65, R7 ;  /* 0x00000041ff077219 */ /* 0x000fe40000011607 */
[----:B------:R-:W-:Y:S02]  /*5dc0*/  LOP3.LUT R6, R12, R13, RZ, 0xfc, !PT ;  /* 0x0000000d0c067212 */ /* 0x000fe400078efcff */
[C-C-:B-1----:R-:W-:Y:S02]  /*5dd0*/  SHF.R.U64 R10, R4.reuse, R66, R5.reuse ;  /* 0x00000042040a7219 */ /* 0x142fe40000001205 */
[----:B------:R-:W-:-:S02]  /*5de0*/  SHF.L.U64.HI R12, R4, UR13, R5 ;  /* 0x0000000d040c7c19 */ /* 0x000fc40008010205 */
[----:B------:R-:W-:Y:S02]  /*5df0*/  SHF.L.U32 R11, R4, UR13, RZ ;  /* 0x0000000d040b7c19 */ /* 0x000fe400080006ff */
[----:B------:R-:W-:Y:S02]  /*5e00*/  SHF.R.U32.HI R5, RZ, R66, R5 ;  /* 0x00000042ff057219 */ /* 0x000fe40000011605 */
[----:B------:R-:W-:Y:S02]  /*5e10*/  LOP3.LUT R7, R7, R14, RZ, 0xfc, !PT ;  /* 0x0000000e07077212 */ /* 0x000fe400078efcff */
[----:B------:R-:W-:Y:S02]  /*5e20*/  LOP3.LUT R4, R10, R11, RZ, 0xfc, !PT ;  /* 0x0000000b0a047212 */ /* 0x000fe400078efcff */
[----:B------:R-:W-:Y:S01]  /*5e30*/  LOP3.LUT R5, R5, R12, RZ, 0xfc, !PT ;  /* 0x0000000c05057212 */ /* 0x000fe200078efcff */
[----:B------:R-:W-:Y:S04]  /*5e40*/  STL.64 [R61], R6 ;  /* 0x000000063d007387 */ /* 0x000fe80000100a00 */
[----:B0-----:R-:W2:Y:S04]  /*5e50*/  LDL.64 R8, [R62] ;  /* 0x000000003e087983 */ /* 0x001ea80000100a00 */
[----:B------:R0:W-:Y:S04]  /*5e60*/  STL.64 [R62], R4 ;  /* 0x000000043e007387 */ /* 0x0001e80000100a00 */
[----:B------:R-:W3:Y:S01]  /*5e70*/  LDL.64 R10, [R63] ;  /* 0x000000003f0a7983 */ /* 0x000ee20000100a00 */
[----:B--2---:R-:W-:-:S02]  /*5e80*/  SHF.L.U32 R31, R8, UR14, RZ ;  /* 0x0000000e081f7c19 */ /* 0x004fc400080006ff */
[CCC-:B------:R-:W-:Y:S02]  /*5e90*/  SHF.R.U64 R30, R8.reuse, R67.reuse, R9.reuse ;  /* 0x00000043081e7219 */ /* 0x1c0fe40000001209 */
[--C-:B------:R-:W-:Y:S02]  /*5ea0*/  SHF.L.U64.HI R13, R8, UR14, R9.reuse ;  /* 0x0000000e080d7c19 */ /* 0x100fe40008010209 */
[----:B------:R-:W-:Y:S02]  /*5eb0*/  SHF.R.U32.HI R8, RZ, R67, R9 ;  /* 0x00000043ff087219 */ /* 0x000fe40000011609 */
[C---:B---3--:R-:W-:Y:S02]  /*5ec0*/  SHF.L.U32 R29, R10.reuse, UR15, RZ ;  /* 0x0000000f0a1d7c19 */ /* 0x048fe400080006ff */
[C-C-:B------:R-:W-:Y:S02]  /*5ed0*/  SHF.R.U64 R28, R10.reuse, R68, R11.reuse ;  /* 0x000000440a1c7219 */ /* 0x140fe4000000120b */
[----:B------:R-:W-:-:S02]  /*5ee0*/  SHF.L.U64.HI R9, R10, UR15, R11 ;  /* 0x0000000f0a097c19 */ /* 0x000fc4000801020b */
[----:B------:R-:W-:Y:S02]  /*5ef0*/  SHF.R.U32.HI R10, RZ, R68, R11 ;  /* 0x00000044ff0a7219 */ /* 0x000fe4000001160b */
[----:B------:R-:W-:Y:S02]  /*5f00*/  LOP3.LUT R30, R30, R31, RZ, 0xfc, !PT ;  /* 0x0000001f1e1e7212 */ /* 0x000fe400078efcff */
[----:B------:R-:W-:Y:S02]  /*5f10*/  LOP3.LUT R31, R8, R13, RZ, 0xfc, !PT ;  /* 0x0000000d081f7212 */ /* 0x000fe400078efcff */
[----:B------:R-:W-:Y:S02]  /*5f20*/  LOP3.LUT R28, R28, R29, RZ, 0xfc, !PT ;  /* 0x0000001d1c1c7212 */ /* 0x000fe400078efcff */
[----:B------:R-:W-:Y:S01]  /*5f30*/  LOP3.LUT R29, R10, R9, RZ, 0xfc, !PT ;  /* 0x000000090a1d7212 */ /* 0x000fe200078efcff */
[----:B------:R-:W-:Y:S04]  /*5f40*/  STL.64 [R63], R30 ;  /* 0x0000001e3f007387 */ /* 0x000fe80000100a00 */
[----:B------:R1:W-:Y:S04]  /*5f50*/  STL.64 [R64], R28 ;  /* 0x0000001c40007387 */ /* 0x0003e80000100a00 */
[----:B------:R-:W2:Y:S04]  /*5f60*/  LDL.128 R12, [R1+0xc70] ;  /* 0x000c7000010c7983 */ /* 0x000ea80000100c00 */
[----:B------:R-:W2:Y:S04]  /*5f70*/  LDL.128 R16, [R1+0xc80] ;  /* 0x000c800001107983 */ /* 0x000ea80000100c00 */
[----:B------:R-:W3:Y:S04]  /*5f80*/  LDL.64 R116, [R1+0xc68] ;  /* 0x000c680001747983 */ /* 0x000ee80000100a00 */
[----:B------:R-:W4:Y:S04]  /*5f90*/  LDL.128 R20, [R1+0xc90] ;  /* 0x000c900001147983 */ /* 0x000f280000100c00 */
[----:B------:R-:W4:Y:S04]  /*5fa0*/  LDL.128 R24, [R1+0xca0] ;  /* 0x000ca00001187983 */ /* 0x000f280000100c00 */
[----:B------:R-:W5:Y:S04]  /*5fb0*/  LDL.64 R134, [R1+0xc60] ;  /* 0x000c600001867983 */ /* 0x000f680000100a00 */
[----:B0-----:R-:W5:Y:S04]  /*5fc0*/  LDL.128 R4, [R1+0xc50] ;  /* 0x000c500001047983 */ /* 0x001f680000100c00 */
[----:B------:R-:W5:Y:S04]  /*5fd0*/  LDL.128 R8, [R1+0xc40] ;  /* 0x000c400001087983 */ /* 0x000f680000100c00 */
[----:B------:R-:W5:Y:S04]  /*5fe0*/  LDL.64 R124, [R1+0xcb0] ;  /* 0x000cb000017c7983 */ /* 0x000f680000100a00 */
[----:B------:R-:W5:Y:S04]  /*5ff0*/  LDL.64 R136, [R1+0xcb8] ;  /* 0x000cb80001887983 */ /* 0x000f680000100a00 */
[----:B-1----:R-:W5:Y:S04]  /*6000*/  LDL.128 R28, [R1+0xcc0] ;  /* 0x000cc000011c7983 */ /* 0x002f680000100c00 */
[----:B------:R-:W5:Y:S01]  /*6010*/  LDL.128 R32, [R1+0xcd0] ;  /* 0x000cd00001207983 */ /* 0x000f620000100c00 */
[----:B--2---:R-:W-:-:S02]  /*6020*/  LOP3.LUT R46, R12, R16, R14, 0xb4, !PT ;  /* 0x000000100c2e7212 */ /* 0x004fc400078eb40e */
[----:B------:R-:W-:Y:S02]  /*6030*/  LOP3.LUT R45, R13, R17, R15, 0xb4, !PT ;  /* 0x000000110d2d7212 */ /* 0x000fe400078eb40f */
[----:B------:R-:W-:Y:S02]  /*6040*/  LOP3.LUT R44, R14, R18, R16, 0xb4, !PT ;  /* 0x000000120e2c7212 */ /* 0x000fe400078eb410 */
[----:B------:R-:W-:Y:S02]  /*6050*/  LOP3.LUT R51, R15, R19, R17, 0xb4, !PT ;  /* 0x000000130f337212 */ /* 0x000fe400078eb411 */
[----:B---3--:R-:W-:Y:S01]  /*6060*/  LOP3.LUT R48, R116, R14, R12, 0xb4, !PT ;  /* 0x0000000e74307212 */ /* 0x008fe200078eb40c */
[----:B------:R-:W-:Y:S01]  /*6070*/  IMAD.MOV.U32 R14, RZ, RZ, R44 ;  /* 0x000000ffff0e7224 */ /* 0x000fe200078e002c */
[----:B------:R-:W-:Y:S01]  /*6080*/  LOP3.LUT R47, R117, R15, R13, 0xb4, !PT ;  /* 0x0000000f752f7212 */ /* 0x000fe200078eb40d */
[----:B------:R-:W-:Y:S01]  /*6090*/  IMAD.MOV.U32 R15, RZ, RZ, R51 ;  /* 0x000000ffff0f7224 */ /* 0x000fe200078e0033 */
[----:B------:R-:W-:Y:S01]  /*60a0*/  LOP3.LUT R50, R18, R12, R116, 0xb4, !PT ;  /* 0x0000000c12327212 */ /* 0x000fe200078eb474 */
[----:B------:R-:W-:Y:S01]  /*60b0*/  IMAD.MOV.U32 R12, RZ, RZ, R46 ;  /* 0x000000ffff0c7224 */ /* 0x000fe200078e002e */
[----:B------:R-:W-:Y:S01]  /*60c0*/  LOP3.LUT R111, R19, R13, R117, 0xb4, !PT ;  /* 0x0000000d136f7212 */ /* 0x000fe200078eb475 */
[----:B------:R-:W-:Y:S01]  /*60d0*/  IMAD.MOV.U32 R13, RZ, RZ, R45 ;  /* 0x000000ffff0d7224 */ /* 0x000fe200078e002d */
[----:B------:R-:W-:-:S02]  /*60e0*/  LOP3.LUT R49, R16, R116, R18, 0xb4, !PT ;  /* 0x0000007410317212 */ /* 0x000fc400078eb412 */
[----:B------:R-:W-:Y:S02]  /*60f0*/  LOP3.LUT R114, R17, R117, R19, 0xb4, !PT ;  /* 0x0000007511727212 */ /* 0x000fe400078eb413 */
[----:B------:R0:W-:Y:S01]  /*6100*/  STL.128 [R1+0xc70], R12 ;  /* 0x000c700c01007387 */ /* 0x0001e20000100c00 */
[----:B----4-:R-:W-:Y:S02]  /*6110*/  LOP3.LUT R115, R20, R24, R22, 0xb4, !PT ;  /* 0x0000001814737212 */ /* 0x010fe400078eb416 */
[----:B------:R-:W-:Y:S01]  /*6120*/  LOP3.LUT R118, R21, R25, R23, 0xb4, !PT ;  /* 0x0000001915767212 */ /* 0x000fe200078eb417 */
[----:B------:R-:W2:Y:S01]  /*6130*/  LDL.128 R16, [R1+0xce0] ;  /* 0x000ce00001107983 */ /* 0x000ea20000100c00 */
[----:B------:R-:W-:Y:S02]  /*6140*/  LOP3.LUT R113, R22, R26, R24, 0xb4, !PT ;  /* 0x0000001a16717212 */ /* 0x000fe400078eb418 */
[----:B------:R-:W-:Y:S02]  /*6150*/  LOP3.LUT R116, R23, R27, R25, 0xb4, !PT ;  /* 0x0000001b17747212 */ /* 0x000fe400078eb419 */
[----:B-----5:R-:W-:-:S02]  /*6160*/  LOP3.LUT R133, R4, R134, R6, 0xb4, !PT ;  /* 0x0000008604857212 */ /* 0x020fc400078eb406 */
[----:B------:R-:W-:Y:S01]  /*6170*/  LOP3.LUT R130, R5, R135, R7, 0xb4, !PT ;  /* 0x0000008705827212 */ /* 0x000fe200078eb407 */
[----:B0-----:R-:W-:Y:S02]  /*6180*/  IMAD.MOV.U32 R12, RZ, RZ, R49 ;  /* 0x000000ffff0c7224 */ /* 0x001fe400078e0031 */
[----:B------:R-:W-:Y:S02]  /*6190*/  IMAD.MOV.U32 R13, RZ, RZ, R114 ;  /* 0x000000ffff0d7224 */ /* 0x000fe400078e0072 */
[----:B------:R-:W-:Y:S02]  /*61a0*/  IMAD.MOV.U32 R14, RZ, RZ, R50 ;  /* 0x000000ffff0e7224 */ /* 0x000fe400078e0032 */
[----:B------:R-:W-:Y:S01]  /*61b0*/  IMAD.MOV.U32 R15, RZ, RZ, R111 ;  /* 0x000000ffff0f7224 */ /* 0x000fe200078e006f */
[----:B------:R-:W-:Y:S02]  /*61c0*/  LOP3.LUT R42, R6, R8, R134, 0xb4, !PT ;  /* 0x00000008062a7212 */ /* 0x000fe400078eb486 */
[----:B------:R-:W-:-:S02]  /*61d0*/  LOP3.LUT R43, R7, R9, R135, 0xb4, !PT ;  /* 0x00000009072b7212 */ /* 0x000fc400078eb487 */
[----:B------:R0:W-:Y:S01]  /*61e0*/  STL.128 [R1+0xc80], R12 ;  /* 0x000c800c01007387 */ /* 0x0001e20000100c00 */
[----:B------:R-:W-:Y:S02]  /*61f0*/  IMAD.MOV.U32 R36, RZ, RZ, R133 ;  /* 0x000000ffff247224 */ /* 0x000fe400078e0085 */
[----:B------:R-:W-:Y:S02]  /*6200*/  IMAD.MOV.U32 R37, RZ, RZ, R130 ;  /* 0x000000ffff257224 */ /* 0x000fe400078e0082 */
[----:B------:R-:W-:Y:S02]  /*6210*/  IMAD.MOV.U32 R38, RZ, RZ, R42 ;  /* 0x000000ffff267224 */ /* 0x000fe400078e002a */
[----:B------:R-:W-:Y:S02]  /*6220*/  IMAD.MOV.U32 R39, RZ, RZ, R43 ;  /* 0x000000ffff277224 */ /* 0x000fe400078e002b */
[----:B0-----:R-:W-:Y:S02]  /*6230*/  IMAD.MOV.U32 R12, RZ, RZ, R115 ;  /* 0x000000ffff0c7224 */ /* 0x001fe400078e0073 */
[----:B------:R-:W-:-:S02]  /*6240*/  IMAD.MOV.U32 R13, RZ, RZ, R118 ;  /* 0x000000ffff0d7224 */ /* 0x000fc400078e0076 */
[----:B------:R-:W-:Y:S02]  /*6250*/  IMAD.MOV.U32 R14, RZ, RZ, R113 ;  /* 0x000000ffff0e7224 */ /* 0x000fe400078e0071 */
[----:B------:R-:W-:Y:S01]  /*6260*/  IMAD.MOV.U32 R15, RZ, RZ, R116 ;  /* 0x000000ffff0f7224 */ /* 0x000fe200078e0074 */
[----:B------:R0:W-:Y:S04]  /*6270*/  STL.128 [R1+0xc50], R36 ;  /* 0x000c502401007387 */ /* 0x0001e80000100c00 */
[----:B------:R1:W-:Y:S04]  /*6280*/  STL.128 [R1+0xc90], R12 ;  /* 0x000c900c01007387 */ /* 0x0003e80000100c00 */
[----:B0-----:R-:W3:Y:S04]  /*6290*/  LDL.64 R36, [R1+0xd00] ;  /* 0x000d000001247983 */ /* 0x001ee80000100a00 */
[----:B-1----:R-:W2:Y:S01]  /*62a0*/  LDL.128 R12, [R1+0xcf0] ;  /* 0x000cf000010c7983 */ /* 0x002ea20000100c00 */
[----:B------:R-:W-:Y:S01]  /*62b0*/  UMOV UR4, 0x800 ;  /* 0x0000080000047882 */ /* 0x000fe20000000000 */
[----:B------:R-:W-:-:S02]  /*62c0*/  LOP3.LUT R122, R25, R125, R27, 0xb4, !PT ;  /* 0x0000007d197a7212 */ /* 0x000fc400078eb41b */
[----:B------:R-:W-:Y:S02]  /*62d0*/  LOP3.LUT R121, R27, R21, R125, 0xb4, !PT ;  /* 0x000000151b797212 */ /* 0x000fe400078eb47d */
[----:B------:R-:W-:Y:S02]  /*62e0*/  LEA R27, R40, UR4, 0x3 ;  /* 0x00000004281b7c11 */ /* 0x000fe4000f8e18ff */
[----:B------:R-:W-:Y:S02]  /*62f0*/  LOP3.LUT R117, R24, R124, R26, 0xb4, !PT ;  /* 0x0000007c18757212 */ /* 0x000fe400078eb41a */
[----:B------:R-:W-:Y:S02]  /*6300*/  LOP3.LUT R120, R26, R20, R124, 0xb4, !PT ;  /* 0x000000141a787212 */ /* 0x000fe400078eb47c */
[----:B------:R-:W-:Y:S02]  /*6310*/  LOP3.LUT R119, R124, R22, R20, 0xb4, !PT ;  /* 0x000000167c777212 */ /* 0x000fe400078eb414 */
[----:B------:R-:W-:-:S02]  /*6320*/  LOP3.LUT R124, R125, R23, R21, 0xb4, !PT ;  /* 0x000000177d7c7212 */ /* 0x000fc400078eb415 */
[----:B------:R-:W-:Y:S02]  /*6330*/  LOP3.LUT R128, R136, R30, R28, 0xb4, !PT ;  /* 0x0000001e88807212 */ /* 0x000fe400078eb41c */
[----:B------:R-:W-:Y:S02]  /*6340*/  LOP3.LUT R127, R137, R31, R29, 0xb4, !PT ;  /* 0x0000001f897f7212 */ /* 0x000fe400078eb41d */
[----:B------:R-:W-:Y:S02]  /*6350*/  LOP3.LUT R125, R28, R32, R30, 0xb4, !PT ;  /* 0x000000201c7d7212 */ /* 0x000fe400078eb41e */
[----:B------:R-:W-:Y:S02]  /*6360*/  LOP3.LUT R123, R29, R33, R31, 0xb4, !PT ;  /* 0x000000211d7b7212 */ /* 0x000fe400078eb41f */
[----:B------:R-:W-:Y:S02]  /*6370*/  LOP3.LUT R126, R30, R34, R32, 0xb4, !PT ;  /* 0x000000221e7e7212 */ /* 0x000fe400078eb420 */
[----:B------:R-:W-:-:S02]  /*6380*/  LOP3.LUT R129, R31, R35, R33, 0xb4, !PT ;  /* 0x000000231f817212 */ /* 0x000fc400078eb421 */
[----:B------:R-:W0:Y:S01]  /*6390*/  LDC.64 R30, c[0x3][R27] ;  /* 0x00c000001b1e7b82 */ /* 0x000e220000000a00 */
        /* <DEDUP_REMOVED lines=10> */
[----:B------:R-:W-:Y:S02]  /*6440*/  LOP3.LUT R24, R32, R136, R34, 0xb4, !PT ;  /* 0x0000008820187212 */ /* 0x000fe400078eb422 */
[----:B0-----:R-:W-:Y:S02]  /*6450*/  LOP3.LUT R5, R31, R5, R11, 0xb4, !PT ;  /* 0x000000051f057212 */ /* 0x001fe400078eb40b */
[----:B------:R-:W-:Y:S01]  /*6460*/  LOP3.LUT R7, R30, R4, R10, 0xb4, !PT ;  /* 0x000000041e077212 */ /* 0x000fe200078eb40a */
[----:B------:R-:W-:Y:S01]  /*6470*/  IMAD.MOV.U32 R4, RZ, RZ, R48 ;  /* 0x000000ffff047224 */ /* 0x000fe200078e0030 */
[----:B------:R-:W-:Y:S01]  /*6480*/  LOP3.LUT R33, R5, R9, RZ, 0x3c, !PT ;  /* 0x0000000905217212 */ /* 0x000fe200078e3cff */
[----:B-1----:R-:W-:-:S02]  /*6490*/  IMAD.MOV.U32 R20, RZ, RZ, R125 ;  /* 0x000000ffff147224 */ /* 0x002fc400078e007d */
[----:B------:R-:W-:Y:S02]  /*64a0*/  IMAD.MOV.U32 R21, RZ, RZ, R123 ;  /* 0x000000ffff157224 */ /* 0x000fe400078e007b */
[----:B------:R-:W-:Y:S02]  /*64b0*/  IMAD.MOV.U32 R22, RZ, RZ, R126 ;  /* 0x000000ffff167224 */ /* 0x000fe400078e007e */
[----:B------:R-:W-:Y:S02]  /*64c0*/  IMAD.MOV.U32 R23, RZ, RZ, R129 ;  /* 0x000000ffff177224 */ /* 0x000fe400078e0081 */
[----:B------:R-:W-:Y:S01]  /*64d0*/  IMAD.MOV.U32 R5, RZ, RZ, R47 ;  /* 0x000000ffff057224 */ /* 0x000fe200078e002f */
[----:B------:R-:W-:Y:S02]  /*64e0*/  LOP3.LUT R30, R134, R10, R8, 0xb4, !PT ;  /* 0x0000000a861e7212 */ /* 0x000fe400078eb408 */
[----:B------:R0:W-:Y:S01]  /*64f0*/  STL.128 [R1+0xcc0], R20 ;  /* 0x000cc01401007387 */ /* 0x0001e20000100c00 */
[----:B------:R-:W-:-:S02]  /*6500*/  LOP3.LUT R31, R135, R11, R9, 0xb4, !PT ;  /* 0x0000000b871f7212 */ /* 0x000fc400078eb409 */
[----:B------:R-:W-:Y:S01]  /*6510*/  LOP3.LUT R32, R7, R8, RZ, 0x3c, !PT ;  /* 0x0000000807207212 */ /* 0x000fe200078e3cff */
[----:B------:R1:W-:Y:S01]  /*6520*/  STL.64 [R1+0xc68], R4 ;  /* 0x000c680401007387 */ /* 0x0003e20000100a00 */
[----:B0-----:R-:W-:Y:S02]  /*6530*/  IMAD.MOV.U32 R20, RZ, RZ, R24 ;  /* 0x000000ffff147224 */ /* 0x001fe400078e0018 */
[----:B------:R-:W-:Y:S02]  /*6540*/  IMAD.MOV.U32 R21, RZ, RZ, R131 ;  /* 0x000000ffff157224 */ /* 0x000fe400078e0083 */
[----:B------:R-:W-:Y:S02]  /*6550*/  IMAD.MOV.U32 R22, RZ, RZ, R25 ;  /* 0x000000ffff167224 */ /* 0x000fe400078e0019 */
[----:B------:R-:W-:Y:S02]  /*6560*/  IMAD.MOV.U32 R23, RZ, RZ, R26 ;  /* 0x000000ffff177224 */ /* 0x000fe400078e001a */
[----:B-1----:R-:W-:-:S02]  /*6570*/  IMAD.MOV.U32 R4, RZ, RZ, R128 ;  /* 0x000000ffff047224 */ /* 0x002fc400078e0080 */
[----:B------:R-:W-:Y:S01]  /*6580*/  IMAD.MOV.U32 R5, RZ, RZ, R127 ;  /* 0x000000ffff057224 */ /* 0x000fe200078e007f */
[----:B------:R-:W-:Y:S04]  /*6590*/  STL.128 [R1+0xcd0], R20 ;  /* 0x000cd01401007387 */ /* 0x000fe80000100c00 */
[----:B------:R0:W-:Y:S01]  /*65a0*/  STL.64 [R1+0xcb8], R4 ;  /* 0x000cb80401007387 */ /* 0x0001e20000100a00 */
[----:B------:R-:W-:-:S03]  /*65b0*/  VIADD R40, R40, 0x1 ;  /* 0x0000000128287836 */ /* 0x000fc60000000000 */
[----:B------:R-:W-:Y:S04]  /*65c0*/  STL.64 [R1+0xc48], R28 ;  /* 0x000c481c01007387 */ /* 0x000fe80000100a00 */
[----:B------:R-:W-:Y:S04]  /*65d0*/  STL.64 [R1+0xc40], R32 ;  /* 0x000c402001007387 */ /* 0x000fe80000100a00 */
[----:B------:R-:W-:Y:S01]  /*65e0*/  STL.64 [R1+0xc60], R30 ;  /* 0x000c601e01007387 */ /* 0x000fe20000100a00 */
[----:B------:R-:W-:Y:S02]  /*65f0*/  ISETP.NE.AND P0, PT, R40, 0x18, PT ;  /* 0x000000182800780c */ /* 0x000fe40003f05270 */
[----:B--2---:R-:W-:-:S02]  /*6600*/  LOP3.LUT R11, R16, R12, R18, 0xb4, !PT ;  /* 0x0000000c100b7212 */ /* 0x004fc400078eb412 */
[----:B------:R-:W-:Y:S02]  /*6610*/  LOP3.LUT R10, R17, R13, R19, 0xb4, !PT ;  /* 0x0000000d110a7212 */ /* 0x000fe400078eb413 */
[----:B------:R-:W-:Y:S02]  /*6620*/  LOP3.LUT R9, R18, R14, R12, 0xb4, !PT ;  /* 0x0000000e12097212 */ /* 0x000fe400078eb40c */
[----:B------:R-:W-:Y:S01]  /*6630*/  LOP3.LUT R8, R19, R15, R13, 0xb4, !PT ;  /* 0x0000000f13087212 */ /* 0x000fe200078eb40d */
[----:B0-----:R-:W-:Y:S01]  /*6640*/  IMAD.MOV.U32 R4, RZ, RZ, R11 ;  /* 0x000000ffff047224 */ /* 0x001fe200078e000b */
[----:B---3--:R-:W-:Y:S01]  /*6650*/  LOP3.LUT R21, R12, R36, R14, 0xb4, !PT ;  /* 0x000000240c157212 */ /* 0x008fe200078eb40e */
[----:B------:R-:W-:Y:S01]  /*6660*/  IMAD.MOV.U32 R5, RZ, RZ, R10 ;  /* 0x000000ffff057224 */ /* 0x000fe200078e000a */
[----:B------:R-:W-:Y:S01]  /*6670*/  LOP3.LUT R12, R13, R37, R15, 0xb4, !PT ;  /* 0x000000250d0c7212 */ /* 0x000fe200078eb40f */
[----:B------:R-:W-:Y:S01]  /*6680*/  IMAD.MOV.U32 R6, RZ, RZ, R9 ;  /* 0x000000ffff067224 */ /* 0x000fe200078e0009 */
[----:B------:R-:W-:Y:S01]  /*6690*/  LOP3.LUT R13, R14, R16, R36, 0xb4, !PT ;  /* 0x000000100e0d7212 */ /* 0x000fe200078eb424 */
[----:B------:R-:W-:Y:S01]  /*66a0*/  IMAD.MOV.U32 R7, RZ, RZ, R8 ;  /* 0x000000ffff077224 */ /* 0x000fe200078e0008 */
[----:B------:R-:W-:-:S04]  /*66b0*/  LOP3.LUT R34, R15, R17, R37, 0xb4, !PT ;  /* 0x000000110f227212 */ /* 0x000fc800078eb425 */
[----:B------:R0:W-:Y:S01]  /*66c0*/  STL.128 [R1+0xce0], R4 ;  /* 0x000ce00401007387 */ /* 0x0001e20000100c00 */
[----:B------:R-:W-:Y:S02]  /*66d0*/  LOP3.LUT R14, R36, R18, R16, 0xb4, !PT ;  /* 0x00000012240e7212 */ /* 0x000fe400078eb410 */
[----:B------:R-:W-:Y:S01]  /*66e0*/  LOP3.LUT R15, R37, R19, R17, 0xb4, !PT ;  /* 0x00000013250f7212 */ /* 0x000fe200078eb411 */
[----:B0-----:R-:W-:Y:S02]  /*66f0*/  IMAD.MOV.U32 R4, RZ, RZ, R21 ;  /* 0x000000ffff047224 */ /* 0x001fe400078e0015 */
[----:B------:R-:W-:Y:S02]  /*6700*/  IMAD.MOV.U32 R5, RZ, RZ, R12 ;  /* 0x000000ffff057224 */ /* 0x000fe400078e000c */
[----:B------:R-:W-:Y:S02]  /*6710*/  IMAD.MOV.U32 R6, RZ, RZ, R13 ;  /* 0x000000ffff067224 */ /* 0x000fe400078e000d */
[----:B------:R-:W-:-:S05]  /*6720*/  IMAD.MOV.U32 R7, RZ, RZ, R34 ;  /* 0x000000ffff077224 */ /* 0x000fca00078e0022 */
[----:B------:R0:W-:Y:S04]  /*6730*/  STL.128 [R1+0xcf0], R4 ;  /* 0x000cf00401007387 */ /* 0x0001e80000100c00 */
[----:B------:R1:W-:Y:S01]  /*6740*/  STL.64 [R1+0xd00], R14 ;  /* 0x000d000e01007387 */ /* 0x0003e20000100a00 */
[----:B0-----:R-:W-:Y:S02]  /*6750*/  IMAD.MOV.U32 R4, RZ, RZ, R119 ;  /* 0x000000ffff047224 */ /* 0x001fe400078e0077 */
[----:B------:R-:W-:-:S05]  /*6760*/  IMAD.MOV.U32 R5, RZ, RZ, R124 ;  /* 0x000000ffff057224 */ /* 0x000fca00078e007c */
[----:B------:R1:W-:Y:S01]  /*6770*/  STL.64 [R1+0xcb0], R4 ;  /* 0x000cb00401007387 */ /* 0x0003e20000100a00 */
[----:B------:R-:W-:Y:S05]  /*6780*/  @P0 BRA `(.L_x_27) ;  /* 0xffffffe4002c0947 */ /* 0x000fea000383ffff */
[----:B------:R-:W-:Y:S01]  /*6790*/  BSSY.RECONVERGENT B1, `(.L_x_28) ;  /* 0x00002bc000017945 */ /* 0x000fe20003800200 */
[----:B------:R-:W-:Y:S02]  /*67a0*/  IMAD.MOV.U32 R132, RZ, RZ, RZ ;  /* 0x000000ffff847224 */ /* 0x000fe400078e00ff */
[----:B-1----:R-:W-:-:S07]  /*67b0*/  IMAD.MOV.U32 R4, RZ, RZ, RZ ;  /* 0x000000ffff047224 */ /* 0x002fce00078e00ff */
.L_x_39:
[----:B------:R-:W-:Y:S01]  /*67c0*/  VIADD R5, R4, 0xfffffd02 ;  /* 0xfffffd0204057836 */ /* 0x000fe20000000000 */
[----:B------:R-:W-:Y:S04]  /*67d0*/  BSSY.RECONVERGENT B2, `(.L_x_29) ;  /* 0x00002a8000027945 */ /* 0x000fe80003800200 */
[----:B------:R-:W-:-:S13]  /*67e0*/  ISETP.GT.U32.AND P0, PT, R5, -0x302, PT ;  /* 0xfffffcfe0500780c */ /* 0x000fda0003f04070 */
[----:B------:R-:W-:Y:S05]  /*67f0*/  @P0 BRA `(.L_x_30) ;  /* 0x0000002800940947 */ /* 0x000fea0003800000 */
[----:B------:R-:W-:Y:S01]  /*6800*/  UMOV UR4, URZ ;  /* 0x000000ff00047c82 */ /* 0x000fe20008000000 */
[----:B------:R-:W-:Y:S01]  /*6810*/  UMOV UR61, 0x300 ;  /* 0x00000300003d7882 */ /* 0x000fe20000000000 */
[----:B------:R-:W-:-:S05]  /*6820*/  UMOV UR5, URZ ;  /* 0x000000ff00057c82 */ /* 0x000fca0008000000 */
.L_x_38:
[----:B------:R-:W-:Y:S01]  /*6830*/  UISETP.LT.U32.AND UP0, UPT, UR61, 0x88, UPT ;  /* 0x000000883d00788c */ /* 0x000fe2000bf01070 */
[----:B------:R-:W-:-:S03]  /*6840*/  UMOV UR6, URZ ;  /* 0x000000ff00067c82 */ /* 0x000fc60008000000 */
[----:B------:R-:W-:-:S04]  /*6850*/  UISETP.LT.U32.AND.EX UP0, UPT, UR5, URZ, UPT, UP0 ;  /* 0x000000ff0500728c */ /* 0x000fc8000bf01100 */
[----:B------:R-:W-:Y:S02]  /*6860*/  USEL UR10, UR61, 0x88, UP0 ;  /* 0x000000883d0a7887 */ /* 0x000fe40008000000 */
[----:B------:R-:W-:Y:S02]  /*6870*/  USEL UR11, UR5, URZ, UP0 ;  /* 0x000000ff050b7287 */ /* 0x000fe40008000000 */
[----:B------:R-:W-:-:S04]  /*6880*/  UISETP.GT.U32.AND UP0, UPT, UR10, 0x1, UPT ;  /* 0x000000010a00788c */ /* 0x000fc8000bf04070 */
[----:B------:R-:W-:-:S04]  /*6890*/  UISETP.GT.U32.AND.EX UP0, UPT, UR11, URZ, UPT, UP0 ;  /* 0x000000ff0b00728c */ /* 0x000fc8000bf04100 */
[----:B------:R-:W-:Y:S02]  /*68a0*/  USEL UR7, UR10, 0x1, UP0 ;  /* 0x000000010a077887 */ /* 0x000fe40008000000 */
[----:B------:R-:W-:Y:S02]  /*68b0*/  UISETP.GE.U32.AND UP0, UPT, UR61, 0x4, UPT ;  /* 0x000000043d00788c */ /* 0x000fe4000bf06070 */
[----:B------:R-:W-:Y:S02]  /*68c0*/  ULOP3.LUT UR43, UR7, 0x3, URZ, 0xc0, !UPT ;  /* 0x00000003072b7892 */ /* 0x000fe4000f8ec0ff */
[----:B------:R-:W-:-:S09]  /*68d0*/  UISETP.GE.U32.AND.EX UP0, UPT, UR5, URZ, UPT, UP0 ;  /* 0x000000ff0500728c */ /* 0x000fd2000bf06100 */
[----:B-1----:R-:W-:Y:S05]  /*68e0*/  BRA.U !UP0, `(.L_x_31) ;  /* 0x0000000908c47547 */ /* 0x002fea000b800000 */
[----:B------:R-:W-:Y:S01]  /*68f0*/  ULOP3.LUT UR6, UR7, 0xfc, URZ, 0xc0, !UPT ;  /* 0x000000fc07067892 */ /* 0x000fe2000f8ec0ff */
[----:B------:R-:W-:Y:S02]  /*6900*/  UMOV UR9, URZ ;  /* 0x000000ff00097c82 */ /* 0x000fe40008000000 */
[----:B------:R-:W-:Y:S01]  /*6910*/  UMOV UR7, URZ ;  /* 0x000000ff00077c82 */ /* 0x000fe20008000000 */
[----:B------:R-:W-:Y:S01]  /*6920*/  UISETP.GT.U32.AND UP0, UPT, UR6, URZ, UPT ;  /* 0x000000ff0600728c */ /* 0x000fe2000bf04070 */
[----:B------:R-:W-:-:S03]  /*6930*/  UMOV UR8, URZ ;  /* 0x000000ff00087c82 */ /* 0x000fc60008000000 */
[----:B------:R-:W-:-:S09]  /*6940*/  UISETP.GT.AND.EX UP0, UPT, URZ, URZ, UPT, UP0 ;  /* 0x000000ffff00728c */ /* 0x000fd2000bf04300 */
[----:B------:R-:W-:Y:S05]  /*6950*/  BRA.U !UP0, `(.L_x_32) ;  /* 0x0000000908447547 */ /* 0x000fea000b800000 */
[----:B------:R-:W-:-:S04]  /*6960*/  UIADD3 UR40, UP0, UPT, -UR9, UR6, URZ ;  /* 0x0000000609287290 */ /* 0x000fc8000ff1e1ff */
[----:B------:R-:W-:Y:S02]  /*6970*/  UIADD3.X UR41, UPT, UPT, ~UR8, UR7, URZ, UP0, !UPT ;  /* 0x0000000708297290 */ /* 0x000fe400087fe5ff */
[----:B------:R-:W-:Y:S02]  /*6980*/  UISETP.GT.U32.AND UP1, UPT, UR40, 0xc, UPT ;  /* 0x0000000c2800788c */ /* 0x000fe4000bf24070 */
[----:B------:R-:W-:Y:S02]  /*6990*/  UPLOP3.LUT UP0, UPT, UPT, UPT, UPT, 0x80, 0x8 ;  /* 0x000000000008789c */ /* 0x000fe40003f0f070 */
[----:B------:R-:W-:-:S09]  /*69a0*/  UISETP.GT.AND.EX UP1, UPT, UR41, URZ, UPT, UP1 ;  /* 0x000000ff2900728c */ /* 0x000fd2000bf24310 */
[----:B------:R-:W-:Y:S05]  /*69b0*/  BRA.U !UP1, `(.L_x_33) ;  /* 0x0000000509607547 */ /* 0x000fea000b800000 */
[----:B------:R-:W-:-:S04]  /*69c0*/  UIADD3 UR45, UP0, UPT, UR6, -0xc, URZ ;  /* 0xfffffff4062d7890 */ /* 0x000fc8000ff1e0ff */
[----:B------:R-:W-:Y:S02]  /*69d0*/  UIADD3.X UR44, UPT, UPT, UR7, -0x1, URZ, UP0, !UPT ;  /* 0xffffffff072c7890 */ /* 0x000fe400087fe4ff */
[----:B------:R-:W-:-:S11]  /*69e0*/  UPLOP3.LUT UP0, UPT, UPT, UPT, UPT, 0x40, 0x4 ;  /* 0x000000000004789c */ /* 0x000fd60003f0e870 */
.L_x_34:
[----:B------:R-:W-:-:S06]  /*69f0*/  ULOP3.LUT UR40, UR9, 0xfffffff8, URZ, 0xc0, !UPT ;  /* 0xfffffff809287892 */ /* 0x000fcc000f8ec0ff */
[----:B0-----:R-:W-:-:S06]  /*6a00*/  VIADD R4, R1, UR40 ;  /* 0x0000002801047c36 */ /* 0x001fcc0008000000 */
[----:B------:R-:W2:Y:S01]  /*6a10*/  LDL.64 R4, [R4+0xc40] ;  /* 0x000c400004047983 */ /* 0x000ea20000100a00 */
[----:B------:R-:W-:Y:S02]  /*6a20*/  USHF.L.U32 UR40, UR9, 0x3, URZ ;  /* 0x0000000309287899 */ /* 0x000fe400080006ff */
[----:B------:R-:W-:Y:S02]  /*6a30*/  UIADD3 UR46, UPT, UPT, UR17, UR9, UR4 ;  /* 0x00000009112e7290 */ /* 0x000fe4000fffe004 */
[----:B------:R-:W-:Y:S02]  /*6a40*/  ULOP3.LUT UR47, UR40, 0x20, URZ, 0xc0, !UPT ;  /* 0x00000020282f7892 */ /* 0x000fe4000f8ec0ff */
[----:B------:R-:W-:Y:S02]  /*6a50*/  UIADD3 UR41, UPT, UPT, UR40, 0x8, URZ ;  /* 0x0000000828297890 */ /* 0x000fe4000fffe0ff */
[----:B------:R-:W-:Y:S02]  /*6a60*/  UIADD3 UR42, UPT, UPT, UR40, 0x10, URZ ;  /* 0x00000010282a7890 */ /* 0x000fe4000fffe0ff */
[----:B------:R-:W-:-:S02]  /*6a70*/  UIADD3 UR40, UPT, UPT, UR40, 0x18, URZ ;  /* 0x0000001828287890 */ /* 0x000fc4000fffe0ff */
[----:B------:R-:W-:Y:S02]  /*6a80*/  ULOP3.LUT UR41, UR41, 0x28, URZ, 0xc0, !UPT ;  /* 0x0000002829297892 */ /* 0x000fe4000f8ec0ff */
[----:B------:R-:W-:Y:S02]  /*6a90*/  ULOP3.LUT UR40, UR40, 0x38, URZ, 0xc0, !UPT ;  /* 0x0000003828287892 */ /* 0x000fe4000f8ec0ff */
[----:B------:R-:W-:-:S04]  /*6aa0*/  ULOP3.LUT UR42, UR42, 0x30, URZ, 0xc0, !UPT ;  /* 0x000000302a2a7892 */ /* 0x000fc8000f8ec0ff */
[C-C-:B--2---:R-:W-:Y:S01]  /*6ab0*/  SHF.R.U64 R6, R4.reuse, UR40, R5.reuse ;  /* 0x0000002804067c19 */ /* 0x144fe20008001205 */
[----:B------:R-:W-:Y:S01]  /*6ac0*/  UIADD3 UR40, UPT, UPT, UR9, 0x4, URZ ;  /* 0x0000000409287890 */ /* 0x000fe2000fffe0ff */
[C-C-:B------:R-:W-:Y:S02]  /*6ad0*/  SHF.R.U64 R16, R4.reuse, UR41, R5.reuse ;  /* 0x0000002904107c19 */ /* 0x140fe40008001205 */
[C-C-:B------:R-:W-:Y:S01]  /*6ae0*/  SHF.R.U64 R17, R4.reuse, UR47, R5.reuse ;  /* 0x0000002f04117c19 */ /* 0x140fe20008001205 */
[----:B------:R-:W-:Y:S01]  /*6af0*/  ULOP3.LUT UR41, UR40, 0xfffffff8, URZ, 0xc0, !UPT ;  /* 0xfffffff828297892 */ /* 0x000fe2000f8ec0ff */
[----:B------:R-:W-:Y:S01]  /*6b00*/  SHF.R.U64 R7, R4, UR42, R5 ;  /* 0x0000002a04077c19 */ /* 0x000fe20008001205 */
[----:B------:R-:W-:Y:S04]  /*6b10*/  STL.U8 [UR46+0x1], R16 ;  /* 0x00000110ff007987 */ /* 0x000fe8000810002e */
[----:B------:R-:W-:Y:S01]  /*6b20*/  VIADD R4, R1, UR41 ;  /* 0x0000002901047c36 */ /* 0x000fe20008000000 */
[----:B------:R-:W-:Y:S04]  /*6b30*/  STL.U8 [UR46], R17 ;  /* 0x00000011ff007987 */ /* 0x000fe8000810002e */
[----:B------:R-:W-:Y:S04]  /*6b40*/  STL.U8 [UR46+0x2], R7 ;  /* 0x00000207ff007987 */ /* 0x000fe8000810002e */
[----:B------:R0:W-:Y:S04]  /*6b50*/  STL.U8 [UR46+0x3], R6 ;  /* 0x00000306ff007987 */ /* 0x0001e8000810002e */
[----:B------:R-:W0:Y:S01]  /*6b60*/  LDL.64 R4, [R4+0xc40] ;  /* 0x000c400004047983 */ /* 0x000e220000100a00 */
[----:B------:R-:W-:-:S04]  /*6b70*/  USHF.L.U32 UR40, UR40, 0x3, URZ ;  /* 0x0000000328287899 */ /* 0x000fc800080006ff */
[----:B------:R-:W-:Y:S02]  /*6b80*/  ULOP3.LUT UR47, UR40, 0x20, URZ, 0xc0, !UPT ;  /* 0x00000020282f7892 */ /* 0x000fe4000f8ec0ff */
[----:B------:R-:W-:Y:S02]  /*6b90*/  UIADD3 UR41, UPT, UPT, UR40, 0x8, URZ ;  /* 0x0000000828297890 */ /* 0x000fe4000fffe0ff */
[----:B------:R-:W-:Y:S02]  /*6ba0*/  UIADD3 UR42, UPT, UPT, UR40, 0x10, URZ ;  /* 0x00000010282a7890 */ /* 0x000fe4000fffe0ff */
[----:B------:R-:W-:Y:S02]  /*6bb0*/  UIADD3 UR40, UPT, UPT, UR40, 0x18, URZ ;  /* 0x0000001828287890 */ /* 0x000fe4000fffe0ff */
[----:B------:R-:W-:Y:S02]  /*6bc0*/  ULOP3.LUT UR41, UR41, 0x28, URZ, 0xc0, !UPT ;  /* 0x0000002829297892 */ /* 0x000fe4000f8ec0ff */
[----:B------:R-:W-:-:S02]  /*6bd0*/  ULOP3.LUT UR40, UR40, 0x38, URZ, 0xc0, !UPT ;  /* 0x0000003828287892 */ /* 0x000fc4000f8ec0ff */
[----:B------:R-:W-:-:S04]  /*6be0*/  ULOP3.LUT UR42, UR42, 0x30, URZ, 0xc0, !UPT ;  /* 0x000000302a2a7892 */ /* 0x000fc8000f8ec0ff */
[C-C-:B0-----:R-:W-:Y:S01]  /*6bf0*/  SHF.R.U64 R6, R4.reuse, UR40, R5.reuse ;  /* 0x0000002804067c19 */ /* 0x141fe20008001205 */
[----:B------:R-:W-:Y:S01]  /*6c00*/  UIADD3 UR40, UPT, UPT, UR9, 0x8, URZ ;  /* 0x0000000809287890 */ /* 0x000fe2000fffe0ff */
[C-C-:B------:R-:W-:Y:S02]  /*6c10*/  SHF.R.U64 R16, R4.reuse, UR41, R5.reuse ;  /* 0x0000002904107c19 */ /* 0x140fe40008001205 */
[C-C-:B------:R-:W-:Y:S01]  /*6c20*/  SHF.R.U64 R17, R4.reuse, UR47, R5.reuse ;  /* 0x0000002f04117c19 */ /* 0x140fe20008001205 */
[----:B------:R-:W-:Y:S01]  /*6c30*/  ULOP3.LUT UR41, UR40, 0xfffffff8, URZ, 0xc0, !UPT ;  /* 0xfffffff828297892 */ /* 0x000fe2000f8ec0ff */
[----:B------:R-:W-:Y:S01]  /*6c40*/  SHF.R.U64 R7, R4, UR42, R5 ;  /* 0x0000002a04077c19 */ /* 0x000fe20008001205 */
[----:B------:R-:W-:Y:S04]  /*6c50*/  STL.U8 [UR46+0x5], R16 ;  /* 0x00000510ff007987 */ /* 0x000fe8000810002e */
[----:B------:R-:W-:Y:S01]  /*6c60*/  VIADD R4, R1, UR41 ;  /* 0x0000002901047c36 */ /* 0x000fe20008000000 */
[----:B------:R-:W-:Y:S04]  /*6c70*/  STL.U8 [UR46+0x4], R17 ;  /* 0x00000411ff007987 */ /* 0x000fe8000810002e */
        /* <DEDUP_REMOVED lines=20> */
[----:B------:R0:W-:Y:S04]  /*6dc0*/  STL.U8 [UR46+0xa], R7 ;  /* 0x00000a07ff007987 */ /* 0x0001e8000810002e */
[----:B------:R1:W-:Y:S04]  /*6dd0*/  STL.U8 [UR46+0xb], R6 ;  /* 0x00000b06ff007987 */ /* 0x0003e8000810002e */
[----:B------:R-:W0:Y:S01]  /*6de0*/  LDL.64 R4, [R4+0xc40] ;  /* 0x000c400004047983 */ /* 0x000e220000100a00 */
[----:B------:R-:W-:-:S02]  /*6df0*/  USHF.L.U32 UR40, UR40, 0x3, URZ ;  /* 0x0000000328287899 */ /* 0x000fc400080006ff */
[----:B------:R-:W-:Y:S02]  /*6e00*/  UIADD3 UR9, UP1, UPT, UR9, 0x10, URZ ;  /* 0x0000001009097890 */ /* 0x000fe4000ff3e0ff */
[----:B------:R-:W-:Y:S02]  /*6e10*/  ULOP3.LUT UR47, UR40, 0x20, URZ, 0xc0, !UPT ;  /* 0x00000020282f7892 */ /* 0x000fe4000f8ec0ff */
[----:B------:R-:W-:Y:S02]  /*6e20*/  UIADD3 UR41, UPT, UPT, UR40, 0x8, URZ ;  /* 0x0000000828297890 */ /* 0x000fe4000fffe0ff */
[----:B------:R-:W-:Y:S02]  /*6e30*/  UIADD3 UR42, UPT, UPT, UR40, 0x10, URZ ;  /* 0x00000010282a7890 */ /* 0x000fe4000fffe0ff */
[----:B------:R-:W-:Y:S02]  /*6e40*/  UIADD3 UR40, UPT, UPT, UR40, 0x18, URZ ;  /* 0x0000001828287890 */ /* 0x000fe4000fffe0ff */
[----:B------:R-:W-:-:S02]  /*6e50*/  ULOP3.LUT UR41, UR41, 0x28, URZ, 0xc0, !UPT ;  /* 0x0000002829297892 */ /* 0x000fc4000f8ec0ff */
[----:B------:R-:W-:Y:S02]  /*6e60*/  ULOP3.LUT UR42, UR42, 0x30, URZ, 0xc0, !UPT ;  /* 0x000000302a2a7892 */ /* 0x000fe4000f8ec0ff */
[----:B------:R-:W-:Y:S02]  /*6e70*/  ULOP3.LUT UR40, UR40, 0x38, URZ, 0xc0, !UPT ;  /* 0x0000003828287892 */ /* 0x000fe4000f8ec0ff */
[----:B------:R-:W-:Y:S02]  /*6e80*/  UIADD3.X UR8, UPT, UPT, URZ, UR8, URZ, UP1, !UPT ;  /* 0x00000008ff087290 */ /* 0x000fe40008ffe4ff */
[----:B------:R-:W-:-:S04]  /*6e90*/  UISETP.GE.U32.AND UP1, UPT, UR9, UR45, UPT ;  /* 0x0000002d0900728c */ /* 0x000fc8000bf26070 */
[----:B------:R-:W-:Y:S01]  /*6ea0*/  UISETP.GE.AND.EX UP1, UPT, UR8, UR44, UPT, UP1 ;  /* 0x0000002c0800728c */ /* 0x000fe2000bf26310 */
[C-C-:B0-----:R-:W-:Y:S02]  /*6eb0*/  SHF.R.U64 R7, R4.reuse, UR47, R5.reuse ;  /* 0x0000002f04077c19 */ /* 0x141fe40008001205 */
[C-C-:B-1----:R-:W-:Y:S02]  /*6ec0*/  SHF.R.U64 R6, R4.reuse, UR41, R5.reuse ;  /* 0x0000002904067c19 */ /* 0x142fe40008001205 */
[C-C-:B------:R-:W-:Y:S01]  /*6ed0*/  SHF.R.U64 R16, R4.reuse, UR42, R5.reuse ;  /* 0x0000002a04107c19 */ /* 0x140fe20008001205 */
[----:B------:R0:W-:Y:S01]  /*6ee0*/  STL.U8 [UR46+0xc], R7 ;  /* 0x00000c07ff007987 */ /* 0x0001e2000810002e */
[----:B------:R-:W-:-:S03]  /*6ef0*/  SHF.R.U64 R4, R4, UR40, R5 ;  /* 0x0000002804047c19 */ /* 0x000fc60008001205 */
[----:B------:R0:W-:Y:S04]  /*6f00*/  STL.U8 [UR46+0xd], R6 ;  /* 0x00000d06ff007987 */ /* 0x0001e8000810002e */
[----:B------:R0:W-:Y:S04]  /*6f10*/  STL.U8 [UR46+0xe], R16 ;  /* 0x00000e10ff007987 */ /* 0x0001e8000810002e */
[----:B------:R0:W-:Y:S01]  /*6f20*/  STL.U8 [UR46+0xf], R4 ;  /* 0x00000f04ff007987 */ /* 0x0001e2000810002e */
[----:B------:R-:W-:Y:S05]  /*6f30*/  BRA.U !UP1, `(.L_x_34) ;  /* 0xfffffff909ac7547 */ /* 0x000fea000b83ffff */
.L_x_33:
[----:B------:R-:W-:-:S04]  /*6f40*/  UIADD3 UR40, UP1, UPT, -UR9, UR6, URZ ;  /* 0x0000000609287290 */ /* 0x000fc8000ff3e1ff */
[----:B------:R-:W-:Y:S02]  /*6f50*/  UIADD3.X UR41, UPT, UPT, ~UR8, UR7, URZ, UP1, !UPT ;  /* 0x0000000708297290 */ /* 0x000fe40008ffe5ff */
[----:B------:R-:W-:-:S04]  /*6f60*/  UISETP.GT.U32.AND UP1, UPT, UR40, 0x4, UPT ;  /* 0x000000042800788c */ /* 0x000fc8000bf24070 */
[----:B------:R-:W-:-:S09]  /*6f70*/  UISETP.GT.AND.EX UP1, UPT, UR41, URZ, UPT, UP1 ;  /* 0x000000ff2900728c */ /* 0x000fd2000bf24310 */
[----:B------:R-:W-:Y:S05]  /*6f80*/  BRA.U !UP1, `(.L_x_35) ;  /* 0x0000000109ac7547 */ /* 0x000fea000b800000 */
        /* <DEDUP_REMOVED lines=34> */
[----:B------:R-:W-:Y:S01]  /*71b0*/  UPLOP3.LUT UP0, UPT, UPT, UPT, UPT, 0x40, 0x4 ;  /* 0x000000000004789c */ /* 0x000fe20003f0e870 */
[C-C-:B0-----:R-:W-:Y:S02]  /*71c0*/  SHF.R.U64 R7, R4.reuse, UR44, R5.reuse ;  /* 0x0000002c04077c19 */ /* 0x141fe40008001205 */
[C-C-:B-1----:R-:W-:Y:S02]  /*71d0*/  SHF.R.U64 R6, R4.reuse, UR41, R5.reuse ;  /* 0x0000002904067c19 */ /* 0x142fe40008001205 */
[C-C-:B------:R-:W-:Y:S01]  /*71e0*/  SHF.R.U64 R16, R4.reuse, UR42, R5.reuse ;  /* 0x0000002a04107c19 */ /* 0x140fe20008001205 */
[----:B------:R1:W-:Y:S01]  /*71f0*/  STL.U8 [UR45+0x4], R7 ;  /* 0x00000407ff007987 */ /* 0x0003e2000810002d */
[----:B------:R-:W-:-:S03]  /*7200*/  SHF.R.U64 R4, R4, UR40, R5 ;  /* 0x0000002804047c19 */ /* 0x000fc60008001205 */
[----:B------:R1:W-:Y:S04]  /*7210*/  STL.U8 [UR45+0x5], R6 ;  /* 0x00000506ff007987 */ /* 0x0003e8000810002d */
[----:B------:R1:W-:Y:S04]  /*7220*/  STL.U8 [UR45+0x6], R16 ;  /* 0x00000610ff007987 */ /* 0x0003e8000810002d */
[----:B------:R1:W-:Y:S02]  /*7230*/  STL.U8 [UR45+0x7], R4 ;  /* 0x00000704ff007987 */ /* 0x0003e4000810002d */
.L_x_35:
[----:B------:R-:W-:-:S04]  /*7240*/  UISETP.NE.U32.AND UP1, UPT, UR9, UR6, UPT ;  /* 0x000000060900728c */ /* 0x000fc8000bf25070 */
[----:B------:R-:W-:-:S09]  /*7250*/  UISETP.NE.OR.EX UP0, UPT, UR8, UR7, UP0, UP1 ;  /* 0x000000070800728c */ /* 0x000fd20008705710 */
[----:B------:R-:W-:Y:S05]  /*7260*/  BRA.U !UP0, `(.L_x_31) ;  /* 0x0000000108647547 */ /* 0x000fea000b800000 */
.L_x_32:
[----:B------:R-:W-:-:S06]  /*7270*/  ULOP3.LUT UR40, UR9, 0xfffffff8, URZ, 0xc0, !UPT ;  /* 0xfffffff809287892 */ /* 0x000fcc000f8ec0ff */
[----:B012---:R-:W-:-:S06]  /*7280*/  VIADD R4, R1, UR40 ;  /* 0x0000002801047c36 */ /* 0x007fcc0008000000 */
        /* <DEDUP_REMOVED lines=9> */
[----:B------:R-:W-:Y:S02]  /*7320*/  ULOP3.LUT UR40, UR40, 0x38, URZ, 0xc0, !UPT ;  /* 0x0000003828287892 */ /* 0x000fe4000f8ec0ff */
[----:B------:R-:W-:-:S04]  /*7330*/  UIADD3 UR9, UP0, UPT, UR9, 0x4, URZ ;  /* 0x0000000409097890 */ /* 0x000fc8000ff1e0ff */
[----:B------:R-:W-:Y:S02]  /*7340*/  UIADD3.X UR8, UPT, UPT, URZ, UR8, URZ, UP0, !UPT ;  /* 0x00000008ff087290 */ /* 0x000fe400087fe4ff */
[----:B------:R-:W-:-:S04]  /*7350*/  UISETP.NE.U32.AND UP0, UPT, UR9, UR6, UPT ;  /* 0x000000060900728c */ /* 0x000fc8000bf05070 */
[----:B------:R-:W-:Y:S01]  /*7360*/  UISETP.NE.AND.EX UP0, UPT, UR8, UR7, UPT, UP0 ;  /* 0x000000070800728c */ /* 0x000fe2000bf05300 */
[C-C-:B--2---:R-:W-:Y:S02]  /*7370*/  SHF.R.U64 R6, R4.reuse, UR44, R5.reuse ;  /* 0x0000002c04067c19 */ /* 0x144fe40008001205 */
[C-C-:B------:R-:W-:Y:S02]  /*7380*/  SHF.R.U64 R16, R4.reuse, UR41, R5.reuse ;  /* 0x0000002904107c19 */ /* 0x140fe40008001205 */
[C-C-:B------:R-:W-:Y:S01]  /*7390*/  SHF.R.U64 R7, R4.reuse, UR42, R5.reuse ;  /* 0x0000002a04077c19 */ /* 0x140fe20008001205 */
[----:B------:R2:W-:Y:S01]  /*73a0*/  STL.U8 [UR45], R6 ;  /* 0x00000006ff007987 */ /* 0x0005e2000810002d */
[----:B------:R-:W-:-:S03]  /*73b0*/  SHF.R.U64 R4, R4, UR40, R5 ;  /* 0x0000002804047c19 */ /* 0x000fc60008001205 */
[----:B------:R2:W-:Y:S04]  /*73c0*/  STL.U8 [UR45+0x1], R16 ;  /* 0x00000110ff007987 */ /* 0x0005e8000810002d */
[----:B------:R2:W-:Y:S04]  /*73d0*/  STL.U8 [UR45+0x2], R7 ;  /* 0x00000207ff007987 */ /* 0x0005e8000810002d */
[----:B------:R2:W-:Y:S01]  /*73e0*/  STL.U8 [UR45+0x3], R4 ;  /* 0x00000304ff007987 */ /* 0x0005e2000810002d */
[----:B------:R-:W-:Y:S05]  /*73f0*/  BRA.U UP0, `(.L_x_32) ;  /* 0xfffffffd009c7547 */ /* 0x000fea000b83ffff */
.L_x_31:
[----:B------:R-:W-:-:S04]  /*7400*/  UISETP.NE.U32.AND UP0, UPT, UR43, URZ, UPT ;  /* 0x000000ff2b00728c */ /* 0x000fc8000bf05070 */
[----:B------:R-:W-:-:S09]  /*7410*/  UISETP.NE.AND.EX UP0, UPT, URZ, URZ, UPT, UP0 ;  /* 0x000000ffff00728c */ /* 0x000fd2000bf05300 */
[----:B------:R-:W-:Y:S05]  /*7420*/  BRA.U !UP0, `(.L_x_36) ;  /* 0x0000000108787547 */ /* 0x000fea000b800000 */
[----:B------:R-:W-:-:S06]  /*7430*/  ULOP3.LUT UR7, UR6, 0xf8, URZ, 0xc0, !UPT ;  /* 0x000000f806077892 */ /* 0x000fcc000f8ec0ff */
[----:B012---:R-:W-:-:S06]  /*7440*/  VIADD R4, R1, UR7 ;  /* 0x0000000701047c36 */ /* 0x007fcc0008000000 */
[----:B------:R-:W2:Y:S01]  /*7450*/  LDL.64 R4, [R4+0xc40] ;  /* 0x000c400004047983 */ /* 0x000ea20000100a00 */
[----:B------:R-:W-:Y:S02]  /*7460*/  USHF.L.U32 UR7, UR6, 0x3, URZ ;  /* 0x0000000306077899 */ /* 0x000fe400080006ff */
[----:B------:R-:W-:Y:S02]  /*7470*/  UIADD3 UR9, UPT, UPT, UR17, UR6, UR4 ;  /* 0x0000000611097290 */ /* 0x000fe4000fffe004 */
[----:B------:R-:W-:Y:S02]  /*7480*/  ULOP3.LUT UR7, UR7, 0x38, URZ, 0xc0, !UPT ;  /* 0x0000003807077892 */ /* 0x000fe4000f8ec0ff */
[----:B------:R-:W-:-:S04]  /*7490*/  UISETP.NE.U32.AND UP0, UPT, UR43, 0x1, UPT ;  /* 0x000000012b00788c */ /* 0x000fc8000bf05070 */
[----:B------:R-:W-:Y:S01]  /*74a0*/  UISETP.NE.AND.EX UP0, UPT, URZ, URZ, UPT, UP0 ;  /* 0x000000ffff00728c */ /* 0x000fe2000bf05300 */
[----:B--2---:R-:W-:-:S05]  /*74b0*/  SHF.R.U64 R5, R4, UR7, R5 ;  /* 0x0000000704057c19 */ /* 0x004fca0008001205 */
[----:B------:R3:W-:Y:S03]  /*74c0*/  STL.U8 [UR9], R5 ;  /* 0x00000005ff007987 */ /* 0x0007e60008100009 */
[----:B------:R-:W-:Y:S05]  /*74d0*/  BRA.U !UP0, `(.L_x_36) ;  /* 0x00000001084c7547 */ /* 0x000fea000b800000 */
[----:B------:R-:W-:-:S04]  /*74e0*/  UIADD3 UR7, UPT, UPT, UR6, 0x1, URZ ;  /* 0x0000000106077890 */ /* 0x000fc8000fffe0ff */
[----:B------:R-:W-:-:S06]  /*74f0*/  ULOP3.LUT UR8, UR7, 0x1f8, URZ, 0xc0, !UPT ;  /* 0x000001f807087892 */ /* 0x000fcc000f8ec0ff */
[----:B------:R-:W-:-:S06]  /*7500*/  VIADD R4, R1, UR8 ;  /* 0x0000000801047c36 */ /* 0x000fcc0008000000 */
[----:B---3--:R-:W2:Y:S01]  /*7510*/  LDL.64 R4, [R4+0xc40] ;  /* 0x000c400004047983 */ /* 0x008ea20000100a00 */
[----:B------:R-:W-:Y:S02]  /*7520*/  USHF.L.U32 UR7, UR7, 0x3, URZ ;  /* 0x0000000307077899 */ /* 0x000fe400080006ff */
[----:B------:R-:W-:Y:S02]  /*7530*/  UISETP.NE.U32.AND UP0, UPT, UR43, 0x2, UPT ;  /* 0x000000022b00788c */ /* 0x000fe4000bf05070 */
[----:B------:R-:W-:Y:S02]  /*7540*/  ULOP3.LUT UR7, UR7, 0x38, URZ, 0xc0, !UPT ;  /* 0x0000003807077892 */ /* 0x000fe4000f8ec0ff */
[----:B------:R-:W-:-:S04]  /*7550*/  UISETP.NE.AND.EX UP0, UPT, URZ, URZ, UPT, UP0 ;  /* 0x000000ffff00728c */ /* 0x000fc8000bf05300 */
[----:B--2---:R-:W-:-:S05]  /*7560*/  SHF.R.U64 R5, R4, UR7, R5 ;  /* 0x0000000704057c19 */ /* 0x004fca0008001205 */
[----:B------:R4:W-:Y:S01]  /*7570*/  STL.U8 [UR9+0x1], R5 ;  /* 0x00000105ff007987 */ /* 0x0009e20008100009 */
[----:B------:R-:W-:Y:S05]  /*7580*/  BRA.U !UP0, `(.L_x_36) ;  /* 0x0000000108207547 */ /* 0x000fea000b800000 */
[----:B------:R-:W-:-:S04]  /*7590*/  UIADD3 UR6, UPT, UPT, UR6, 0x2, URZ ;  /* 0x0000000206067890 */ /* 0x000fc8000fffe0ff */
[----:B------:R-:W-:-:S06]  /*75a0*/  ULOP3.LUT UR7, UR6, 0x1f8, URZ, 0xc0, !UPT ;  /* 0x000001f806077892 */ /* 0x000fcc000f8ec0ff */
[----:B------:R-:W-:-:S06]  /*75b0*/  VIADD R4, R1, UR7 ;  /* 0x0000000701047c36 */ /* 0x000fcc0008000000 */
[----:B----4-:R-:W2:Y:S01]  /*75c0*/  LDL.64 R4, [R4+0xc40] ;  /* 0x000c400004047983 */ /* 0x010ea20000100a00 */
[----:B------:R-:W-:-:S04]  /*75d0*/  USHF.L.U32 UR6, UR6, 0x3, URZ ;  /* 0x0000000306067899 */ /* 0x000fc800080006ff */
[----:B------:R-:W-:-:S06]  /*75e0*/  ULOP3.LUT UR6, UR6, 0x38, URZ, 0xc0, !UPT ;  /* 0x0000003806067892 */ /* 0x000fcc000f8ec0ff */
[----:B--2---:R-:W-:-:S05]  /*75f0*/  SHF.R.U64 R5, R4, UR6, R5 ;  /* 0x0000000604057c19 */ /* 0x004fca0008001205 */
[----:B------:R0:W-:Y:S02]  /*7600*/  STL.U8 [UR9+0x2], R5 ;  /* 0x00000205ff007987 */ /* 0x0001e40008100009 */
.L_x_36:
[----:B------:R-:W-:Y:S01]  /*7610*/  UIADD3 UR61, UP0, UPT, UR61, -UR10, URZ ;  /* 0x8000000a3d3d7290 */ /* 0x000fe2000ff1e0ff */
[----:B012---:R-:W-:Y:S01]  /*7620*/  IMAD.MOV.U32 R4, RZ, RZ, RZ ;  /* 0x000000ffff047224 */ /* 0x007fe200078e00ff */
[----:B------:R-:W-:Y:S02]  /*7630*/  UIADD3 UR4, UPT, UPT, UR4, UR10, URZ ;  /* 0x0000000a04047290 */ /* 0x000fe4000fffe0ff */
[----:B------:R-:W-:Y:S02]  /*7640*/  UIADD3.X UR5, UPT, UPT, UR5, ~UR11, URZ, UP0, !UPT ;  /* 0x8000000b05057290 */ /* 0x000fe400087fe4ff */
[----:B------:R-:W-:-:S04]  /*7650*/  UISETP.NE.U32.AND UP0, UPT, UR61, URZ, UPT ;  /* 0x000000ff3d00728c */ /* 0x000fc8000bf05070 */
[----:B------:R-:W-:-:S09]  /*7660*/  UISETP.NE.AND.EX UP0, UPT, UR5, URZ, UPT, UP0 ;  /* 0x000000ff0500728c */ /* 0x000fd2000bf05300 */
[----:B------:R-:W-:Y:S05]  /*7670*/  BRA.U !UP0, `(.L_x_30) ;  /* 0x0000001908f47547 */ /* 0x000fea000b800000 */
[----:B------:R-:W0:Y:S01]  /*7680*/  LDCU.128 UR8, c[0x3][0x8c0] ;  /* 0x00c11800ff0877ac */ /* 0x000e220008000c00 */
[----:B------:R-:W1:Y:S01]  /*7690*/  LDCU.128 UR40, c[0x3][0x8d0] ;  /* 0x00c11a00ff2877ac */ /* 0x000e620008000c00 */
[----:B------:R-:W2:Y:S01]  /*76a0*/  LDCU.128 UR44, c[0x3][0x8e0] ;  /* 0x00c11c00ff2c77ac */ /* 0x000ea20008000c00 */
[----:B------:R-:W0:Y:S01]  /*76b0*/  LDCU.128 UR48, c[0x3][0x8f0] ;  /* 0x00c11e00ff3077ac */ /* 0x000e220008000c00 */
[----:B------:R-:W0:Y:S01]  /*76c0*/  LDCU.128 UR52, c[0x3][0x900] ;  /* 0x00c12000ff3477ac */ /* 0x000e220008000c00 */
[----:B------:R-:W0:Y:S01]  /*76d0*/  LDCU.128 UR56, c[0x3][0x910] ;  /* 0x00c12200ff3877ac */ /* 0x000e220008000c00 */
[----:B------:R-:W-:-:S05]  /*76e0*/  UMOV UR6, URZ ;  /* 0x000000ff00067c82 */ /* 0x000fca0008000000 */
.L_x_37:
        /* <DEDUP_REMOVED lines=13> */
[-C--:B---34-:R-:W-:Y:S02]  /*77c0*/  LOP3.LUT R5, R47, R20.reuse, RZ, 0x3c, !PT ;  /* 0x000000142f057212 */ /* 0x098fe400078e3cff */
        /* <DEDUP_REMOVED lines=10> */
[----:B---3--:R-:W-:Y:S01]  /*7870*/  LOP3.LUT R5, R120, R49, R42, 0x96, !PT ;  /* 0x0000003178057212 */ /* 0x008fe200078e962a */
[----:B------:R3:W-:Y:S01]  /*7880*/  STL.64 [R1+0xc90], R32 ;  /* 0x000c902001007387 */ /* 0x0007e20000100a00 */
[----:B------:R-:W-:Y:S02]  /*7890*/  LOP3.LUT R4, R121, R114, R43, 0x96, !PT ;  /* 0x0000007279047212 */ /* 0x000fe400078e962b */
[----:B------:R-:W-:-:S02]  /*78a0*/  LOP3.LUT R5, R13, R5, R24, 0x96, !PT ;  /* 0x000000050d057212 */ /* 0x000fc400078e9618 */
[----:B------:R-:W-:Y:S02]  /*78b0*/  LOP3.LUT R4, R34, R4, R131, 0x96, !PT ;  /* 0x0000000422047212 */ /* 0x000fe400078e9683 */
[----:B----4-:R-:W-:Y:S02]  /*78c0*/  SHF.L.W.U32.HI R6, R18, 0x1, R23 ;  /* 0x0000000112067819 */ /* 0x010fe40000010e17 */
        /* <DEDUP_REMOVED lines=14> */
[----:B---3--:R-:W-:Y:S02]  /*79b0*/  LOP3.LUT R32, R23, R128, RZ, 0x3c, !PT ;  /* 0x0000008017207212 */ /* 0x008fe400078e3cff */
        /* <DEDUP_REMOVED lines=9> */
[----:B----4-:R-:W-:Y:S02]  /*7a50*/  LOP3.LUT R37, R8, R22, RZ, 0x3c, !PT ;  /* 0x0000001608257212 */ /* 0x010fe400078e3cff */
[----:B------:R-:W-:Y:S01]  /*7a60*/  LOP3.LUT R17, R12, R19, RZ, 0x3c, !PT ;  /* 0x000000130c117212 */ /* 0x000fe200078e3cff */
[----:B------:R3:W-:Y:S01]  /*7a70*/  STL.64 [R1+0xce0], R4 ;  /* 0x000ce00401007387 */ /* 0x0007e20000100a00 */
[-C--:B------:R-:W-:Y:S02]  /*7a80*/  LOP3.LUT R8, R133, R16.reuse, RZ, 0x3c, !PT ;  /* 0x0000001085087212 */ /* 0x080fe400078e3cff */
[-C--:B------:R-:W-:Y:S02]  /*7a90*/  LOP3.LUT R44, R44, R16.reuse, RZ, 0x3c, !PT ;  /* 0x000000102c2c7212 */ /* 0x080fe400078e3cff */
[----:B------:R-:W-:-:S02]  /*7aa0*/  LOP3.LUT R20, R117, R16, RZ, 0x3c, !PT ;  /* 0x0000001075147212 */ /* 0x000fc400078e3cff */
[----:B------:R-:W-:Y:S02]  /*7ab0*/  LOP3.LUT R126, R126, R16, RZ, 0x3c, !PT ;  /* 0x000000107e7e7212 */ /* 0x000fe400078e3cff */
[-C--:B------:R-:W-:Y:S02]  /*7ac0*/  LOP3.LUT R12, R42, R27.reuse, RZ, 0x3c, !PT ;  /* 0x0000001b2a0c7212 */ /* 0x080fe400078e3cff */
        /* <DEDUP_REMOVED lines=18> */
[----:B------:R-:W-:Y:S02]  /*7bf0*/  LOP3.LUT R40, R24, R27, RZ, 0x3c, !PT ;  /* 0x0000001b18287212 */ /* 0x000fe400078e3cff */
[----:B------:R-:W-:Y:S01]  /*7c00*/  LOP3.LUT R13, R43, R18, RZ, 0x3c, !PT ;  /* 0x000000122b0d7212 */ /* 0x000fe200078e3cff */
        /* <DEDUP_REMOVED lines=8> */
[----:B------:R-:W-:Y:S01]  /*7c90*/  LOP3.LUT R43, R34, R18, RZ, 0x3c, !PT ;  /* 0x00000012222b7212 */ /* 0x000fe200078e3cff */
        /* <DEDUP_REMOVED lines=8> */
[----:B------:R-:W-:Y:S01]  /*7d20*/  LOP3.LUT R10, R113, R32, RZ, 0x3c, !PT ;  /* 0x00000020710a7212 */ /* 0x000fe200078e3cff */
[----:B------:R-:W-:Y:S01]  /*7d30*/  STL.64 [R1+0xcd0], R40 ;  /* 0x000cd02801007387 */ /* 0x000fe20000100a00 */
[----:B------:R-:W-:Y:S02]  /*7d40*/  LOP3.LUT R23, R31, R23, RZ, 0x3c, !PT ;  /* 0x000000171f177212 */ /* 0x000fe400078e3cff */
[-C--:B------:R-:W-:Y:S01]  /*7d50*/  LOP3.LUT R22, R30, R33.reuse, RZ, 0x3c, !PT ;  /* 0x000000211e167212 */ /* 0x080fe200078e3cff */
[----:B------:R-:W-:Y:S01]  /*7d60*/  STL.64 [R1+0xc70], R46 ;  /* 0x000c702e01007387 */ /* 0x000fe20000100a00 */
[----:B------:R-:W-:-:S02]  /*7d70*/  LOP3.LUT R18, R50, R33, RZ, 0x3c, !PT ;  /* 0x0000002132127212 */ /* 0x000fc400078e3cff */
        /* <DEDUP_REMOVED lines=10> */
[----:B---3--:R-:W3:Y:S01]  /*7e20*/  LDL.64 R4, [R99] ;  /* 0x0000000063047983 */ /* 0x008ee20000100a00 */
[----:B0-----:R-:W-:-:S02]  /*7e30*/  SHF.L.U64.HI R9, R6, UR8, R7 ;  /* 0x0000000806097c19 */ /* 0x001fc40008010207 */
[C---:B------:R-:W-:Y:S02]  /*7e40*/  SHF.L.U32 R8, R6.reuse, UR8, RZ ;  /* 0x0000000806087c19 */ /* 0x040fe400080006ff */
[-CC-:B----4-:R-:W-:Y:S02]  /*7e50*/  SHF.R.U64 R11, R6, R98.reuse, R7.reuse ;  /* 0x00000062060b7219 */ /* 0x190fe40000001207 */
[----:B------:R-:W-:Y:S02]  /*7e60*/  SHF.R.U32.HI R10, RZ, R98, R7 ;  /* 0x00000062ff0a7219 */ /* 0x000fe40000011607 */
[----:B------:R-:W-:Y:S02]  /*7e70*/  LOP3.LUT R8, R11, R8, RZ, 0xfc, !PT ;  /* 0x000000080b087212 */ /* 0x000fe400078efcff */
        /* <DEDUP_REMOVED lines=8> */
[----:B------:R-:W-:-:S05]  /*7f00*/  LOP3.LUT R13, R5, R4, RZ, 0xfc, !PT ;  /* 0x00000004050d7212 */ /* 0x000fca00078efcff */
[----:B------:R1:W-:Y:S04]  /*7f10*/  STL.64 [R97], R12 ;  /* 0x0000000c61007387 */ /* 0x0003e80000100a00 */
[----:B------:R-:W0:Y:S01]  /*7f20*/  LDL.64 R4, [R95] ;  /* 0x000000005f047983 */ /* 0x000e220000100a00 */
[C---:B----4-:R-:W-:Y:S02]  /*7f30*/  SHF.L.U32 R11, R6.reuse, UR10, RZ ;  /* 0x0000000a060b7c19 */ /* 0x050fe400080006ff */
[CCC-:B------:R-:W-:Y:S02]  /*7f40*/  SHF.R.U64 R10, R6.reuse, R94.reuse, R7.reuse ;  /* 0x0000005e060a7219 */ /* 0x1c0fe40000001207 */
[--C-:B-----5:R-:W-:Y:S02]  /*7f50*/  SHF.L.U64.HI R15, R6, UR10, R7.reuse ;  /* 0x0000000a060f7c19 */ /* 0x120fe40008010207 */
[----:B------:R-:W-:-:S02]  /*7f60*/  SHF.R.U32.HI R6, RZ, R94, R7 ;  /* 0x0000005eff067219 */ /* 0x000fc40000011607 */
[----:B------:R-:W-:Y:S02]  /*7f70*/  LOP3.LUT R10, R10, R11, RZ, 0xfc, !PT ;  /* 0x0000000b0a0a7212 */ /* 0x000fe400078efcff */
[----:B------:R-:W-:-:S05]  /*7f80*/  LOP3.LUT R11, R6, R15, RZ, 0xfc, !PT ;  /* 0x0000000f060b7212 */ /* 0x000fca00078efcff */
[----:B------:R3:W-:Y:S04]  /*7f90*/  STL.64 [R95], R10 ;  /* 0x0000000a5f007387 */ /* 0x0007e80000100a00 */
[----:B------:R-:W1:Y:S01]  /*7fa0*/  LDL.64 R6, [R93] ;  /* 0x000000005d067983 */ /* 0x000e620000100a00 */
[C---:B0-----:R-:W-:Y:S02]  /*7fb0*/  SHF.L.U32 R9, R4.reuse, UR11, RZ ;  /* 0x0000000b04097c19 */ /* 0x041fe400080006ff */
[CCC-:B------:R-:W-:Y:S02]  /*7fc0*/  SHF.R.U64 R8, R4.reuse, R92.reuse, R5.reuse ;  /* 0x0000005c04087219 */ /* 0x1c0fe40000001205 */
[--C-:B------:R-:W-:Y:S02]  /*7fd0*/  SHF.L.U64.HI R15, R4, UR11, R5.reuse ;  /* 0x0000000b040f7c19 */ /* 0x100fe40008010205 */
[----:B------:R-:W-:-:S02]  /*7fe0*/  SHF.R.U32.HI R4, RZ, R92, R5 ;  /* 0x0000005cff047219 */ /* 0x000fc40000011605 */
[----:B------:R-:W-:Y:S02]  /*7ff0*/  LOP3.LUT R8, R8, R9, RZ, 0xfc, !PT ;  /* 0x0000000908087212 */ /* 0x000fe400078efcff */
[----:B------:R-:W-:-:S05]  /*8000*/  LOP3.LUT R9, R4, R15, RZ, 0xfc, !PT ;  /* 0x0000000f04097212 */ /* 0x000fca00078efcff */
[----:B------:R0:W-:Y:S04]  /*8010*/  STL.64 [R93], R8 ;  /* 0x000000085d007387 */ /* 0x0001e80000100a00 */
[----:B------:R-:W4:Y:S01]  /*8020*/  LDL.64 R4, [R91] ;  /* 0x000000005b047983 */ /* 0x000f220000100a00 */
[C---:B-1----:R-:W-:Y:S02]  /*8030*/  SHF.L.U32 R13, R6.reuse, UR40, RZ ;  /* 0x00000028060d7c19 */ /* 0x042fe400080006ff */
[CCC-:B------:R-:W-:Y:S02]  /*8040*/  SHF.R.U64 R12, R6.reuse, R90.reuse, R7.reuse ;  /* 0x0000005a060c7219 */ /* 0x1c0fe40000001207 */
[--C-:B------:R-:W-:Y:S02]  /*8050*/  SHF.L.U64.HI R15, R6, UR40, R7.reuse ;  /* 0x00000028060f7c19 */ /* 0x100fe40008010207 */
[----:B------:R-:W-:-:S02]  /*8060*/  SHF.R.U32.HI R6, RZ, R90, R7 ;  /* 0x0000005aff067219 */ /* 0x000fc40000011607 */
[----:B------:R-:W-:Y:S02]  /*8070*/  LOP3.LUT R12, R12, R13, RZ, 0xfc, !PT ;  /* 0x0000000d0c0c7212 */ /* 0x000fe400078efcff */
[----:B------:R-:W-:-:S05]  /*8080*/  LOP3.LUT R13, R6, R15, RZ, 0xfc, !PT ;  /* 0x0000000f060d7212 */ /* 0x000fca00078efcff */
[----:B------:R1:W-:Y:S01]  /*8090*/  STL.64 [R91], R12 ;  /* 0x0000000c5b007387 */ /* 0x0003e20000100a00 */
[C---:B----4-:R-:W-:Y:S02]  /*80a0*/  SHF.L.U32 R7, R4.reuse, UR41, RZ ;  /* 0x0000002904077c19 */ /* 0x050fe400080006ff */
[CCC-:B------:R-:W-:Y:S02]  /*80b0*/  SHF.R.U64 R6, R4.reuse, R88.reuse, R5.reuse ;  /* 0x0000005804067219 */ /* 0x1c0fe40000001205 */
[--C-:B---3--:R-:W-:Y:S02]  /*80c0*/  SHF.L.U64.HI R11, R4, UR41, R5.reuse ;  /* 0x00000029040b7c19 */ /* 0x108fe40008010205 */
[----:B------:R-:W-:Y:S02]  /*80d0*/  SHF.R.U32.HI R4, RZ, R88, R5 ;  /* 0x00000058ff047219 */ /* 0x000fe40000011605 */
[----:B0-----:R-:W-:Y:S02]  /*80e0*/  LOP3.LUT R8, R6, R7, RZ, 0xfc, !PT ;  /* 0x0000000706087212 */ /* 0x001fe400078efcff */
        /* <DEDUP_REMOVED lines=12> */
[--C-:B-1----:R-:W-:Y:S02]  /*81b0*/  SHF.L.U64.HI R13, R4, UR43, R5.reuse ;  /* 0x0000002b040d7c19 */ /* 0x102fe40008010205 */
        /* <DEDUP_REMOVED lines=131> */
[----:B------:R1:W-:Y:S04]  /*89f0*/  STL.64 [R63], R28 ;  /* 0x0000001c3f007387 */ /* 0x0003e80000100a00 */
[----:B------:R2:W-:Y:S04]  /*8a00*/  STL.64 [R64], R32 ;  /* 0x0000002040007387 */ /* 0x0005e80000100a00 */
[----:B0-----:R-:W3:Y:S04]  /*8a10*/  LDL.128 R4, [R1+0xc70] ;  /* 0x000c700001047983 */ /* 0x001ee80000100c00 */
[----:B------:R-:W3:Y:S04]  /*8a20*/  LDL.128 R8, [R1+0xc80] ;  /* 0x000c800001087983 */ /* 0x000ee80000100c00 */
[----:B------:R-:W4:Y:S04]  /*8a30*/  LDL.64 R116, [R1+0xc68] ;  /* 0x000c680001747983 */ /* 0x000f280000100a00 */
[----:B------:R-:W5:Y:S04]  /*8a40*/  LDL.128 R12, [R1+0xc90] ;  /* 0x000c9000010c7983 */ /* 0x000f680000100c00 */
[----:B------:R-:W5:Y:S04]  /*8a50*/  LDL.128 R16, [R1+0xca0] ;  /* 0x000ca00001107983 */ /* 0x000f680000100c00 */
[----:B------:R-:W5:Y:S04]  /*8a60*/  LDL.64 R124, [R1+0xcb0] ;  /* 0x000cb000017c7983 */ /* 0x000f680000100a00 */
[----:B------:R-:W5:Y:S04]  /*8a70*/  LDL.128 R20, [R1+0xcc0] ;  /* 0x000cc00001147983 */ /* 0x000f680000100c00 */
[----:B------:R-:W5:Y:S04]  /*8a80*/  LDL.128 R24, [R1+0xcd0] ;  /* 0x000cd00001187983 */ /* 0x000f680000100c00 */
[----:B------:R-:W5:Y:S04]  /*8a90*/  LDL.64 R138, [R1+0xcb8] ;  /* 0x000cb800018a7983 */ /* 0x000f680000100a00 */
[----:B-1----:R-:W5:Y:S04]  /*8aa0*/  LDL.128 R28, [R1+0xce0] ;  /* 0x000ce000011c7983 */ /* 0x002f680000100c00 */
[----:B--2---:R-:W2:Y:S04]  /*8ab0*/  LDL.128 R32, [R1+0xcf0] ;  /* 0x000cf00001207983 */ /* 0x004ea80000100c00 */
[----:B------:R-:W2:Y:S04]  /*8ac0*/  LDL.64 R136, [R1+0xd00] ;  /* 0x000d000001887983 */ /* 0x000ea80000100a00 */
[----:B------:R-:W2:Y:S04]  /*8ad0*/  LDL.128 R36, [R1+0xc40] ;  /* 0x000c400001247983 */ /* 0x000ea80000100c00 */
[----:B------:R-:W2:Y:S04]  /*8ae0*/  LDL.128 R40, [R1+0xc50] ;  /* 0x000c500001287983 */ /* 0x000ea80000100c00 */
[----:B------:R-:W2:Y:S01]  /*8af0*/  LDL.64 R134, [R1+0xc60] ;  /* 0x000c600001867983 */ /* 0x000ea20000100a00 */
[----:B------:R-:W-:-:S02]  /*8b00*/  UMOV UR62, 0x800 ;  /* 0x00000800003e7882 */ /* 0x000fc40000000000 */
[----:B------:R-:W-:-:S12]  /*8b10*/  ULEA UR62, UR6, UR62, 0x3 ;  /* 0x0000003e063e7291 */ /* 0x000fd8000f8e18ff */
[----:B------:R-:W0:Y:S01]  /*8b20*/  LDCU.64 UR62, c[0x3][UR62] ;  /* 0x00c000003e3e77ac */ /* 0x000e220008000a00 */
[----:B------:R-:W-:-:S04]  /*8b30*/  UIADD3 UR6, UPT, UPT, UR6, 0x1, URZ ;  /* 0x0000000106067890 */ /* 0x000fc8000fffe0ff */
[----:B------:R-:W-:Y:S01]  /*8b40*/  UISETP.NE.AND UP0, UPT, UR6, 0x18, UPT ;  /* 0x000000180600788c */ /* 0x000fe2000bf05270 */
[----:B---3--:R-:W-:Y:S02]  /*8b50*/  LOP3.LUT R46, R4, R8, R6, 0xb4, !PT ;  /* 0x00000008042e7212 */ /* 0x008fe400078eb406 */
[----:B------:R-:W-:Y:S02]  /*8b60*/  LOP3.LUT R45, R5, R9, R7, 0xb4, !PT ;  /* 0x00000009052d7212 */ /* 0x000fe400078eb407 */
[----:B------:R-:W-:Y:S02]  /*8b70*/  LOP3.LUT R44, R6, R10, R8, 0xb4, !PT ;  /* 0x0000000a062c7212 */ /* 0x000fe400078eb408 */
[----:B------:R-:W-:Y:S02]  /*8b80*/  LOP3.LUT R51, R7, R11, R9, 0xb4, !PT ;  /* 0x0000000b07337212 */ /* 0x000fe400078eb409 */
[----:B----4-:R-:W-:Y:S01]  /*8b90*/  LOP3.LUT R48, R116, R6, R4, 0xb4, !PT ;  /* 0x0000000674307212 */ /* 0x010fe200078eb404 */
        /* <DEDUP_REMOVED lines=10> */
[----:B-----5:R-:W-:Y:S02]  /*8c40*/  LOP3.LUT R115, R12, R16, R14, 0xb4, !PT ;  /* 0x000000100c737212 */ /* 0x020fe400078eb40e */
[----:B------:R-:W-:Y:S02]  /*8c50*/  LOP3.LUT R118, R13, R17, R15, 0xb4, !PT ;  /* 0x000000110d767212 */ /* 0x000fe400078eb40f */
[----:B------:R-:W-:Y:S02]  /*8c60*/  LOP3.LUT R113, R14, R18, R16, 0xb4, !PT ;  /* 0x000000120e717212 */ /* 0x000fe400078eb410 */
[----:B------:R-:W-:Y:S02]  /*8c70*/  LOP3.LUT R116, R15, R19, R17, 0xb4, !PT ;  /* 0x000000130f747212 */ /* 0x000fe400078eb411 */
[----:B------:R-:W-:Y:S01]  /*8c80*/  LOP3.LUT R117, R16, R124, R18, 0xb4, !PT ;  /* 0x0000007c10757212 */ /* 0x000fe200078eb412 */
[----:B-1----:R-:W-:-:S02]  /*8c90*/  IMAD.MOV.U32 R4, RZ, RZ, R49 ;  /* 0x000000ffff047224 */ /* 0x002fc400078e0031 */
[----:B------:R-:W-:Y:S02]  /*8ca0*/  IMAD.MOV.U32 R5, RZ, RZ, R114 ;  /* 0x000000ffff057224 */ /* 0x000fe400078e0072 */
[----:B------:R-:W-:Y:S02]  /*8cb0*/  IMAD.MOV.U32 R6, RZ, RZ, R50 ;  /* 0x000000ffff067224 */ /* 0x000fe400078e0032 */
[----:B------:R-:W-:Y:S01]  /*8cc0*/  IMAD.MOV.U32 R7, RZ, RZ, R111 ;  /* 0x000000ffff077224 */ /* 0x000fe200078e006f */
[----:B------:R-:W-:Y:S02]  /*8cd0*/  LOP3.LUT R122, R17, R125, R19, 0xb4, !PT ;  /* 0x0000007d117a7212 */ /* 0x000fe400078eb413 */
[----:B------:R-:W-:Y:S02]  /*8ce0*/  LOP3.LUT R120, R18, R12, R124, 0xb4, !PT ;  /* 0x0000000c12787212 */ /* 0x000fe400078eb47c */
[----:B------:R1:W-:Y:S01]  /*8cf0*/  STL.128 [R1+0xc80], R4 ;  /* 0x000c800401007387 */ /* 0x0003e20000100c00 */
[----:B------:R-:W-:-:S02]  /*8d00*/  LOP3.LUT R121, R19, R13, R125, 0xb4, !PT ;  /* 0x0000000d13797212 */ /* 0x000fc400078eb47d */
[----:B------:R-:W-:Y:S02]  /*8d10*/  LOP3.LUT R119, R124, R14, R12, 0xb4, !PT ;  /* 0x0000000e7c777212 */ /* 0x000fe400078eb40c */
[----:B------:R-:W-:Y:S02]  /*8d20*/  LOP3.LUT R124, R125, R15, R13, 0xb4, !PT ;  /* 0x0000000f7d7c7212 */ /* 0x000fe400078eb40d */
[----:B------:R-:W-:Y:S02]  /*8d30*/  LOP3.LUT R125, R20, R24, R22, 0xb4, !PT ;  /* 0x00000018147d7212 */ /* 0x000fe400078eb416 */
[----:B------:R-:W-:Y:S01]  /*8d40*/  LOP3.LUT R123, R21, R25, R23, 0xb4, !PT ;  /* 0x00000019157b7212 */ /* 0x000fe200078eb417 */
[----:B-1----:R-:W-:Y:S02]  /*8d50*/  IMAD.MOV.U32 R4, RZ, RZ, R115 ;  /* 0x000000ffff047224 */ /* 0x002fe400078e0073 */
[----:B------:R-:W-:Y:S02]  /*8d60*/  IMAD.MOV.U32 R5, RZ, RZ, R118 ;  /* 0x000000ffff057224 */ /* 0x000fe400078e0076 */
[----:B------:R-:W-:-:S02]  /*8d70*/  IMAD.MOV.U32 R6, RZ, RZ, R113 ;  /* 0x000000ffff067224 */ /* 0x000fc400078e0071 */
[----:B------:R-:W-:Y:S01]  /*8d80*/  IMAD.MOV.U32 R7, RZ, RZ, R116 ;  /* 0x000000ffff077224 */ /* 0x000fe200078e0074 */
[----:B------:R-:W-:Y:S02]  /*8d90*/  LOP3.LUT R126, R22, R26, R24, 0xb4, !PT ;  /* 0x0000001a167e7212 */ /* 0x000fe400078eb418 */
[----:B------:R-:W-:Y:S02]  /*8da0*/  LOP3.LUT R129, R23, R27, R25, 0xb4, !PT ;  /* 0x0000001b17817212 */ /* 0x000fe400078eb419 */
[----:B------:R1:W-:Y:S01]  /*8db0*/  STL.128 [R1+0xc90], R4 ;  /* 0x000c900401007387 */ /* 0x0003e20000100c00 */
[----:B------:R-:W-:Y:S02]  /*8dc0*/  LOP3.LUT R131, R25, R139, R27, 0xb4, !PT ;  /* 0x0000008b19837212 */ /* 0x000fe400078eb41b */
[----:B------:R-:W-:Y:S02]  /*8dd0*/  LOP3.LUT R24, R24, R138, R26, 0xb4, !PT ;  /* 0x0000008a18187212 */ /* 0x000fe400078eb41a */
[----:B------:R-:W-:-:S02]  /*8de0*/  LOP3.LUT R25, R26, R20, R138, 0xb4, !PT ;  /* 0x000000141a197212 */ /* 0x000fc400078eb48a */
[----:B------:R-:W-:Y:S01]  /*8df0*/  LOP3.LUT R26, R27, R21, R139, 0xb4, !PT ;  /* 0x000000151b1a7212 */ /* 0x000fe200078eb48b */
[----:B-1----:R-:W-:Y:S02]  /*8e00*/  IMAD.MOV.U32 R4, RZ, RZ, R117 ;  /* 0x000000ffff047224 */ /* 0x002fe400078e0075 */
[----:B------:R-:W-:Y:S02]  /*8e10*/  IMAD.MOV.U32 R5, RZ, RZ, R122 ;  /* 0x000000ffff057224 */ /* 0x000fe400078e007a */
[----:B------:R-:W-:Y:S02]  /*8e20*/  IMAD.MOV.U32 R6, RZ, RZ, R120 ;  /* 0x000000ffff067224 */ /* 0x000fe400078e0078 */
[----:B------:R-:W-:-:S05]  /*8e30*/  IMAD.MOV.U32 R7, RZ, RZ, R121 ;  /* 0x000000ffff077224 */ /* 0x000fca00078e0079 */
[----:B------:R1:W-:Y:S01]  /*8e40*/  STL.128 [R1+0xca0], R4 ;  /* 0x000ca00401007387 */ /* 0x0003e20000100c00 */
[----:B--2---:R-:W-:Y:S02]  /*8e50*/  LOP3.LUT R11, R28, R32, R30, 0xb4, !PT ;  /* 0x000000201c0b7212 */ /* 0x004fe400078eb41e */
[----:B------:R-:W-:Y:S02]  /*8e60*/  LOP3.LUT R10, R29, R33, R31, 0xb4, !PT ;  /* 0x000000211d0a7212 */ /* 0x000fe400078eb41f */
[----:B------:R-:W-:Y:S02]  /*8e70*/  LOP3.LUT R9, R30, R34, R32, 0xb4, !PT ;  /* 0x000000221e097212 */ /* 0x000fe400078eb420 */
[----:B------:R-:W-:Y:S01]  /*8e80*/  LOP3.LUT R8, R31, R35, R33, 0xb4, !PT ;  /* 0x000000231f087212 */ /* 0x000fe200078eb421 */
[----:B-1----:R-:W-:Y:S02]  /*8e90*/  IMAD.MOV.U32 R4, RZ, RZ, R125 ;  /* 0x000000ffff047224 */ /* 0x002fe400078e007d */
[----:B------:R-:W-:-:S02]  /*8ea0*/  IMAD.MOV.U32 R5, RZ, RZ, R123 ;  /* 0x000000ffff057224 */ /* 0x000fc400078e007b */
[----:B------:R-:W-:Y:S02]  /*8eb0*/  IMAD.MOV.U32 R6, RZ, RZ, R126 ;  /* 0x000000ffff067224 */ /* 0x000fe400078e007e */
[----:B------:R-:W-:-:S05]  /*8ec0*/  IMAD.MOV.U32 R7, RZ, RZ, R129 ;  /* 0x000000ffff077224 */ /* 0x000fca00078e0081 */
[----:B------:R1:W-:Y:S01]  /*8ed0*/  STL.128 [R1+0xcc0], R4 ;  /* 0x000cc00401007387 */ /* 0x0003e20000100c00 */
[----:B------:R-:W-:Y:S02]  /*8ee0*/  LOP3.LUT R127, R139, R23, R21, 0xb4, !PT ;  /* 0x000000178b7f7212 */ /* 0x000fe400078eb415 */
[----:B------:R-:W-:Y:S02]  /*8ef0*/  LOP3.LUT R21, R32, R136, R34, 0xb4, !PT ;  /* 0x0000008820157212 */ /* 0x000fe400078eb422 */
[----:B------:R-:W-:Y:S02]  /*8f00*/  LOP3.LUT R13, R34, R28, R136, 0xb4, !PT ;  /* 0x0000001c220d7212 */ /* 0x000fe400078eb488 */
[----:B------:R-:W-:Y:S02]  /*8f10*/  LOP3.LUT R12, R33, R137, R35, 0xb4, !PT ;  /* 0x00000089210c7212 */ /* 0x000fe400078eb423 */
[----:B------:R-:W-:Y:S01]  /*8f20*/  LOP3.LUT R34, R35, R29, R137, 0xb4, !PT ;  /* 0x0000001d23227212 */ /* 0x000fe200078eb489 */
[----:B-1----:R-:W-:-:S02]  /*8f30*/  IMAD.MOV.U32 R4, RZ, RZ, R24 ;  /* 0x000000ffff047224 */ /* 0x002fc400078e0018 */
[----:B------:R-:W-:Y:S02]  /*8f40*/  IMAD.MOV.U32 R5, RZ, RZ, R131 ;  /* 0x000000ffff057224 */ /* 0x000fe400078e0083 */
[----:B------:R-:W-:Y:S02]  /*8f50*/  IMAD.MOV.U32 R6, RZ, RZ, R25 ;  /* 0x000000ffff067224 */ /* 0x000fe400078e0019 */
[----:B------:R-:W-:-:S05]  /*8f60*/  IMAD.MOV.U32 R7, RZ, RZ, R26 ;  /* 0x000000ffff077224 */ /* 0x000fca00078e001a */
[----:B------:R1:W-:Y:S01]  /*8f70*/  STL.128 [R1+0xcd0], R4 ;  /* 0x000cd00401007387 */ /* 0x0003e20000100c00 */
[----:B------:R-:W-:Y:S01]  /*8f80*/  LOP3.LUT R128, R138, R22, R20, 0xb4, !PT ;  /* 0x000000168a807212 */ /* 0x000fe200078eb414 */
[----:B-1----:R-:W-:Y:S02]  /*8f90*/  IMAD.MOV.U32 R4, RZ, RZ, R11 ;  /* 0x000000ffff047224 */ /* 0x002fe400078e000b */
[----:B------:R-:W-:Y:S02]  /*8fa0*/  IMAD.MOV.U32 R5, RZ, RZ, R10 ;  /* 0x000000ffff057224 */ /* 0x000fe400078e000a */
[----:B------:R-:W-:Y:S02]  /*8fb0*/  IMAD.MOV.U32 R6, RZ, RZ, R9 ;  /* 0x000000ffff067224 */ /* 0x000fe400078e0009 */
[----:B------:R-:W-:-:S05]  /*8fc0*/  IMAD.MOV.U32 R7, RZ, RZ, R8 ;  /* 0x000000ffff077224 */ /* 0x000fca00078e0008 */
[----:B------:R1:W-:Y:S01]  /*8fd0*/  STL.128 [R1+0xce0], R4 ;  /* 0x000ce00401007387 */ /* 0x0003e20000100c00 */
[----:B------:R-:W-:Y:S02]  /*8fe0*/  LOP3.LUT R14, R136, R30, R28, 0xb4, !PT ;  /* 0x0000001e880e7212 */ /* 0x000fe400078eb41c */
[----:B------:R-:W-:Y:S01]  /*8ff0*/  LOP3.LUT R15, R137, R31, R29, 0xb4, !PT ;  /* 0x0000001f890f7212 */ /* 0x000fe200078eb41d */
[----:B-1----:R-:W-:Y:S02]  /*9000*/  IMAD.MOV.U32 R4, RZ, RZ, R21 ;  /* 0x000000ffff047224 */ /* 0x002fe400078e0015 */
[----:B------:R-:W-:Y:S02]  /*9010*/  IMAD.MOV.U32 R5, RZ, RZ, R12 ;  /* 0x000000ffff057224 */ /* 0x000fe400078e000c */
        /* <DEDUP_REMOVED lines=9> */
[----:B------:R-:W-:Y:S01]  /*90b0*/  IMAD.MOV.U32 R5, RZ, RZ, R47 ;  /* 0x000000ffff057224 */ /* 0x000fe200078e002f */
[----:B------:R-:W-:-:S04]  /*90c0*/  LOP3.LUT R43, R43, R37, R135, 0xb4, !PT ;  /* 0x000000252b2b7212 */ /* 0x000fc800078eb487 */
[----:B------:R1:W-:Y:S01]  /*90d0*/  STL.64 [R1+0xc68], R4 ;  /* 0x000c680401007387 */ /* 0x0003e20000100a00 */
[----:B------:R-:W-:Y:S02]  /*90e0*/  IMAD.MOV.U32 R6, RZ, RZ, R42 ;  /* 0x000000ffff067224 */ /* 0x000fe400078e002a */
[----:B------:R-:W-:Y:S01]  /*90f0*/  IMAD.MOV.U32 R7, RZ, RZ, R43 ;  /* 0x000000ffff077224 */ /* 0x000fe200078e002b */
[----:B0-----:R-:W-:Y:S01]  /*9100*/  LOP3.LUT R17, R40, UR62, R38, 0x9c, !PT ;  /* 0x0000003e28117c12 */ /* 0x001fe2000f8e9c26 */
[----:B-1----:R-:W-:Y:S02]  /*9110*/  IMAD.MOV.U32 R4, RZ, RZ, R128 ;  /* 0x000000ffff047224 */ /* 0x002fe400078e0080 */
[----:B------:R-:W-:Y:S01]  /*9120*/  IMAD.MOV.U32 R5, RZ, RZ, R127 ;  /* 0x000000ffff057224 */ /* 0x000fe200078e007f */
[----:B------:R-:W-:-:S04]  /*9130*/  LOP3.LUT R33, R41, UR63, R39, 0x9c, !PT ;  /* 0x0000003f29217c12 */ /* 0x000fc8000f8e9c27 */
[----:B------:R0:W-:Y:S01]  /*9140*/  STL.64 [R1+0xcb8], R4 ;  /* 0x000cb80401007387 */ /* 0x0001e20000100a00 */
[----:B------:R-:W-:Y:S02]  /*9150*/  LOP3.LUT R30, R134, R38, R36, 0xb4, !PT ;  /* 0x00000026861e7212 */ /* 0x000fe400078eb424 */
[----:B------:R-:W-:Y:S02]  /*9160*/  LOP3.LUT R31, R135, R39, R37, 0xb4, !PT ;  /* 0x00000027871f7212 */ /* 0x000fe400078eb425 */
[----:B------:R-:W-:Y:S01]  /*9170*/  LOP3.LUT R32, R17, R36, RZ, 0x3c, !PT ;  /* 0x0000002411207212 */ /* 0x000fe200078e3cff */
[----:B0-----:R-:W-:Y:S02]  /*9180*/  IMAD.MOV.U32 R4, RZ, RZ, R133 ;  /* 0x000000ffff047224 */ /* 0x001fe400078e0085 */
[----:B------:R-:W-:Y:S01]  /*9190*/  IMAD.MOV.U32 R5, RZ, RZ, R130 ;  /* 0x000000ffff057224 */ /* 0x000fe200078e0082 */
[----:B------:R-:W-:-:S04]  /*91a0*/  LOP3.LUT R33, R33, R37, RZ, 0x3c, !PT ;  /* 0x0000002521217212 */ /* 0x000fc800078e3cff */
[----:B------:R0:W-:Y:S04]  /*91b0*/  STL.128 [R1+0xc50], R4 ;  /* 0x000c500401007387 */ /* 0x0001e80000100c00 */
[----:B------:R1:W-:Y:S04]  /*91c0*/  STL.64 [R1+0xc48], R28 ;  /* 0x000c481c01007387 */ /* 0x0003e80000100a00 */
[----:B------:R1:W-:Y:S01]  /*91d0*/  STL.64 [R1+0xd00], R14 ;  /* 0x000d000e01007387 */ /* 0x0003e20000100a00 */
[----:B0-----:R-:W-:Y:S02]  /*91e0*/  IMAD.MOV.U32 R4, RZ, RZ, R119 ;  /* 0x000000ffff047224 */ /* 0x001fe400078e0077 */
[----:B------:R-:W-:Y:S01]  /*91f0*/  IMAD.MOV.U32 R5, RZ, RZ, R124 ;  /* 0x000000ffff057224 */ /* 0x000fe200078e007c */
[----:B------:R1:W-:Y:S04]  /*9200*/  STL.64 [R1+0xc40], R32 ;  /* 0x000c402001007387 */ /* 0x0003e80000100a00 */
[----:B------:R1:W-:Y:S04]  /*9210*/  STL.64 [R1+0xcb0], R4 ;  /* 0x000cb00401007387 */ /* 0x0003e80000100a00 */
[----:B------:R1:W-:Y:S01]  /*9220*/  STL.64 [R1+0xc60], R30 ;  /* 0x000c601e01007387 */ /* 0x0003e20000100a00 */
[----:B------:R-:W-:Y:S05]  /*9230*/  BRA.U UP0, `(.L_x_37) ;  /* 0xffffffe5002c7547 */ /* 0x000fea000b83ffff */
[----:B------:R-:W-:Y:S05]  /*9240*/  BRA `(.L_x_38) ;  /* 0xffffffd400787947 */ /* 0x000fea000383ffff */
.L_x_30:
[----:B------:R-:W-:Y:S05]  /*9250*/  BSYNC.RECONVERGENT B2 ;  /* 0x0000000000027941 */ /* 0x000fea0003800200 */
.L_x_29:
[----:B------:R-:W2:Y:S04]  /*9260*/  LDL.U8 R7, [R4+UR17+0x2] ;  /* 0x0000021104077983 */ /* 0x000ea80008100000 */
[----:B---34-:R-:W3:Y:S04]  /*9270*/  LDL.U8 R5, [R4+UR17] ;  /* 0x0000001104057983 */ /* 0x018ee80008100000 */
[----:B------:R0:W3:Y:S02]  /*9280*/  LDL.U8 R6, [R4+UR17+0x1] ;  /* 0x0000011104067983 */ /* 0x0000e40008100000 */
[----:B0-----:R-:W-:-:S02]  /*9290*/  VIADD R4, R4, 0x3 ;  /* 0x0000000304047836 */ /* 0x001fc40000000000 */
[----:B--2---:R-:W-:Y:S02]  /*92a0*/  IMAD.U32 R7, R7, 0x10000, RZ ;  /* 0x0001000007077824 */ /* 0x004fe400078e00ff */
[----:B---3--:R-:W-:-:S03]  /*92b0*/  IMAD R5, R6, 0x100, R5 ;  /* 0x0000010006057824 */ /* 0x008fc600078e0205 */
[----:B------:R-:W-:-:S05]  /*92c0*/  LOP3.LUT R6, R7, 0x7f0000, RZ, 0xc0, !PT ;  /* 0x007f000007067812 */ /* 0x000fca00078ec0ff */
[----:B------:R-:W-:-:S05]  /*92d0*/  IMAD.IADD R7, R5, 0x1, R6 ;  /* 0x0000000105077824 */ /* 0x000fca00078e0206 */
[----:B------:R-:W-:-:S13]  /*92e0*/  ISETP.GT.U32.AND P0, PT, R7, 0x7fe000, PT ;  /* 0x007fe0000700780c */ /* 0x000fda0003f04070 */
[C---:B------:R-:W-:Y:S01]  /*92f0*/  @!P0 VIADD R5, R132.reuse, 0x1 ;  /* 0x0000000184058836 */ /* 0x040fe20000000000 */
[----:B------:R-:W-:-:S03]  /*9300*/  @!P0 LEA R6, R132, UR60, 0x2 ;  /* 0x0000003c84068c11 */ /* 0x000fc6000f8e10ff */
[----:B------:R-:W-:Y:S02]  /*9310*/  @!P0 IMAD.MOV.U32 R132, RZ, RZ, R5 ;  /* 0x000000ffff848224 */ /* 0x000fe400078e0005 */
[----:B------:R0:W-:Y:S03]  /*9320*/  @!P0 STL [R6], R7 ;  /* 0x0000000706008387 */ /* 0x0001e60000100800 */
[----:B------:R-:W-:-:S13]  /*9330*/  ISETP.GE.AND P0, PT, R132, 0x100, PT ;  /* 0x000001008400780c */ /* 0x000fda0003f06270 */
[----:B0-----:R-:W-:Y:S05]  /*9340*/  @!P0 BRA `(.L_x_39) ;  /* 0xffffffd4001c8947 */ /* 0x001fea000383ffff */
[----:B------:R-:W-:Y:S05]  /*9350*/  BSYNC.RECONVERGENT B1 ;  /* 0x0000000000017941 */ /* 0x000fea0003800200 */
.L_x_28:
[----:B------:R-:W-:Y:S01]  /*9360*/  UMOV UR6, 0x80 ;  /* 0x0000008000067882 */ /* 0x000fe20000000000 */
[----:B------:R-:W-:-:S05]  /*9370*/  UMOV UR4, URZ ;  /* 0x000000ff00047c82 */ /* 0x000fca0008000000 */
.L_x_45:
[----:B------:R-:W-:Y:S01]  /*9380*/  USHF.L.U32 UR41, UR6, 0x1, URZ ;  /* 0x0000000106297899 */ /* 0x000fe200080006ff */
[----:B------:R-:W-:Y:S01]  /*9390*/  UMOV UR7, 0xff ;  /* 0x000000ff00077882 */ /* 0x000fe20000000000 */
[----:B------:R-:W-:Y:S02]  /*93a0*/  UIADD3 UR8, UPT, UPT, UR6, -0x1, URZ ;  /* 0xffffffff06087890 */ /* 0x000fe4000fffe0ff */
[----:B------:R-:W-:Y:S02]  /*93b0*/  UIADD3 UR5, UPT, UPT, UR41, -0x1, URZ ;  /* 0xffffffff29057890 */ /* 0x000fe4000fffe0ff */
[----:B------:R-:W-:Y:S02]  /*93c0*/  ULOP3.LUT UR42, UR6, 0x3, URZ, 0xc0, !UPT ;  /* 0x00000003062a7892 */ /* 0x000fe4000f8ec0ff */
[----:B------:R-:W-:Y:S02]  /*93d0*/  ULOP3.LUT UR5, UR41, UR5, URZ, 0xc, !UPT ;  /* 0x0000000529057292 */ /* 0x000fe4000f8e0cff */
[----:B------:R-:W-:-:S02]  /*93e0*/  ULOP3.LUT UR43, UR6, 0xfc, URZ, 0xc0, !UPT ;  /* 0x000000fc062b7892 */ /* 0x000fc4000f8ec0ff */
[----:B------:R-:W-:Y:S02]  /*93f0*/  UPOPC UR5, UR5 ;  /* 0x00000005000572bf */ /* 0x000fe40008000000 */
[----:B------:R-:W-:Y:S02]  /*9400*/  UISETP.GE.U32.AND UP0, UPT, UR8, 0x3, UPT ;  /* 0x000000030800788c */ /* 0x000fe4000bf06070 */
[----:B------:R-:W-:-:S04]  /*9410*/  USHF.R.U32.HI UR5, URZ, UR5, UR7 ;  /* 0x00000005ff057299 */ /* 0x000fc80008011607 */
[----:B------:R-:W-:-:S03]  /*9420*/  UIADD3 UR9, UPT, UPT, UR4, 0x1, UR5 ;  /* 0x0000000104097890 */ /* 0x000fc6000fffe005 */
[----:B0123--:R-:W-:-:S09]  /*9430*/  UMOV UR5, URZ ;  /* 0x000000ff00057c82 */ /* 0x00ffd20008000000 */
.L_x_44:
[----:B------:R-:W-:Y:S01]  /*9440*/  UMOV UR8, 0x4 ;  /* 0x0000000400087882 */ /* 0x000fe20000000000 */
[----:B------:R-:W-:Y:S02]  /*9450*/  UIADD3 UR7, UPT, UPT, UR4, 0x1, URZ ;  /* 0x0000000104077890 */ /* 0x000fe4000fffe0ff */
[----:B------:R-:W-:Y:S02]  /*9460*/  ULEA UR8, UR4, UR8, 0x2 ;  /* 0x0000000804087291 */ /* 0x000fe4000f8e10ff */
[----:B------:R-:W-:Y:S02]  /*9470*/  UISETP.NE.AND UP3, UPT, UR42, URZ, UPT ;  /* 0x000000ff2a00728c */ /* 0x000fe4000bf65270 */
[----:B------:R-:W-:-:S08]  /*9480*/  UISETP.NE.AND UP1, UPT, UR7, UR9, UPT ;  /* 0x000000090700728c */ /* 0x000fd0000bf25270 */
[----:B0-----:R-:W0:Y:S01]  /*9490*/  LDCU UR10, c[0x3][UR8] ;  /* 0x00c00000080a77ac */ /* 0x001e220008000800 */
[----:B------:R-:W-:Y:S01]  /*94a0*/  UMOV UR8, UR5 ;  /* 0x0000000500087c82 */ /* 0x000fe20008000000 */
[----:B-123--:R-:W-:Y:S05]  /*94b0*/  BRA.U !UP0, `(.L_x_40) ;  /* 0x0000000508a07547 */ /* 0x00efea000b800000 */
[----:B------:R-:W-:Y:S01]  /*94c0*/  UMOV UR4, URZ ;  /* 0x000000ff00047c82 */ /* 0x000fe20008000000 */
[----:B------:R-:W-:-:S05]  /*94d0*/  UMOV UR8, UR5 ;  /* 0x0000000500087c82 */ /* 0x000fca0008000000 */
.L_x_41:
[----:B------:R-:W-:-:S04]  /*94e0*/  UIMAD UR11, UR8, 0x4, UR60 ;  /* 0x00000004080b78a4 */ /* 0x000fc8000f8e023c */
[----:B------:R-:W-:-:S05]  /*94f0*/  ULEA UR40, UR6, UR11, 0x2 ;  /* 0x0000000b06287291 */ /* 0x000fca000f8e10ff */
[----:B--2---:R-:W2:Y:S04]  /*9500*/  LDL R6, [UR11] ;  /* 0x0000000bff067983 */ /* 0x004ea80008100800 */
[----:B------:R-:W0:Y:S02]  /*9510*/  LDL R4, [UR40] ;  /* 0x00000028ff047983 */ /* 0x000e240008100800 */
[----:B0-----:R-:W-:-:S05]  /*9520*/  IMAD.WIDE R4, R4, UR10, RZ ;  /* 0x0000000a04047c25 */ /* 0x001fca000f8e02ff */
[--C-:B------:R-:W-:Y:S02]  /*9530*/  SHF.R.S32.HI R8, RZ, 0x17, R5.reuse ;  /* 0x00000017ff087819 */ /* 0x100fe40000011405 */
[----:B------:R-:W-:-:S03]  /*9540*/  SHF.R.S64 R7, R4, 0x17, R5 ;  /* 0x0000001704077819 */ /* 0x000fc60000001005 */
[----:B------:R-:W-:Y:S02]  /*9550*/  IMAD R8, R8, -0x7fe001, RZ ;  /* 0xff801fff08087824 */ /* 0x000fe400078e02ff */
[----:B------:R-:W-:-:S05]  /*9560*/  IMAD.WIDE.U32 R4, R7, -0x7fe001, R4 ;  /* 0xff801fff07047825 */ /* 0x000fca00078e0004 */
[----:B------:R-:W-:Y:S02]  /*9570*/  IADD3 R8, PT, PT, R5, -R7, R8 ;  /* 0x8000000705087210 */ /* 0x000fe40007ffe008 */
[C---:B------:R-:W-:Y:S02]  /*9580*/  ISETP.GT.U32.AND P0, PT, R4.reuse, 0x7fe000, PT ;  /* 0x007fe0000400780c */ /* 0x040fe40003f04070 */
[----:B------:R-:W-:Y:S02]  /*9590*/  IADD3 R7, P1, PT, R4, -0x7fe001, RZ ;  /* 0xff801fff04077810 */ /* 0x000fe40007f3e0ff */
[C---:B------:R-:W-:Y:S02]  /*95a0*/  ISETP.GT.AND.EX P0, PT, R8.reuse, RZ, PT, P0 ;  /* 0x000000ff0800720c */ /* 0x040fe40003f04300 */
[----:B------:R-:W-:-:S04]  /*95b0*/  IADD3.X R5, PT, PT, R8, -0x1, RZ, P1, !PT ;  /* 0xffffffff08057810 */ /* 0x000fc80000ffe4ff */
[----:B------:R-:W-:-:S04]  /*95c0*/  SEL R5, R5, R8, P0 ;  /* 0x0000000805057207 */ /* 0x000fc80000000000 */
[----:B------:R-:W-:Y:S02]  /*95d0*/  ISETP.GE.AND P1, PT, R5, RZ, PT ;  /* 0x000000ff0500720c */ /* 0x000fe40003f26270 */
[----:B------:R-:W-:-:S11]  /*95e0*/  SEL R5, R7, R4, P0 ;  /* 0x0000000407057207 */ /* 0x000fd60000000000 */
[----:B------:R-:W-:-:S04]  /*95f0*/  @!P1 VIADD R5, R5, 0x7fe001 ;  /* 0x007fe00105059836 */ /* 0x000fc80000000000 */
[C-C-:B--2---:R-:W-:Y:S02]  /*9600*/  IMAD.IADD R7, R6.reuse, 0x1, -R5.reuse ;  /* 0x0000000106077824 */ /* 0x144fe400078e0a05 */
[----:B------:R-:W-:-:S03]  /*9610*/  IMAD.IADD R6, R6, 0x1, R5 ;  /* 0x0000000106067824 */ /* 0x000fc600078e0205 */
[----:B------:R-:W-:Y:S02]  /*9620*/  ISETP.GE.AND P1, PT, R7, RZ, PT ;  /* 0x000000ff0700720c */ /* 0x000fe40003f26270 */
[----:B------:R-:W-:-:S11]  /*9630*/  ISETP.GT.U32.AND P0, PT, R6, 0x7fe000, PT ;  /* 0x007fe0000600780c */ /* 0x000fd60003f04070 */
[----:B------:R-:W-:Y:S02]  /*9640*/  @!P1 VIADD R7, R7, 0x7fe001 ;  /* 0x007fe00107079836 */ /* 0x000fe40000000000 */
[----:B------:R-:W-:-:S03]  /*9650*/  @P0 VIADD R6, R6, 0xff801fff ;  /* 0xff801fff06060836 */ /* 0x000fc60000000000 */
[----:B------:R0:W-:Y:S04]  /*9660*/  STL [UR40], R7 ;  /* 0x00000007ff007987 */ /* 0x0001e80008100828 */
[----:B------:R1:W-:Y:S04]  /*9670*/  STL [UR11], R6 ;  /* 0x00000006ff007987 */ /* 0x0003e8000810080b */
[----:B------:R-:W2:Y:S04]  /*9680*/  LDL R4, [UR40+0x4] ;  /* 0x00000428ff047983 */ /* 0x000ea80008100800 */
[----:B------:R-:W1:Y:S01]  /*9690*/  LDL R11, [UR11+0x4] ;  /* 0x0000040bff0b7983 */ /* 0x000e620008100800 */
[----:B--2---:R-:W-:-:S05]  /*96a0*/  IMAD.WIDE R4, R4, UR10, RZ ;  /* 0x0000000a04047c25 */ /* 0x004fca000f8e02ff */
[--C-:B------:R-:W-:Y:S02]  /*96b0*/  SHF.R.S32.HI R8, RZ, 0x17, R5.reuse ;  /* 0x00000017ff087819 */ /* 0x100fe40000011405 */
[----:B------:R-:W-:-:S03]  /*96c0*/  SHF.R.S64 R9, R4, 0x17, R5 ;  /* 0x0000001704097819 */ /* 0x000fc60000001005 */
[----:B------:R-:W-:Y:S02]  /*96d0*/  IMAD R8, R8, -0x7fe001, RZ ;  /* 0xff801fff08087824 */ /* 0x000fe400078e02ff */
[----:B------:R-:W-:-:S05]  /*96e0*/  IMAD.WIDE.U32 R4, R9, -0x7fe001, R4 ;  /* 0xff801fff09047825 */ /* 0x000fca00078e0004 */
[----:B------:R-:W-:Y:S02]  /*96f0*/  IADD3 R8, PT, PT, R5, -R9, R8 ;  /* 0x8000000905087210 */ /* 0x000fe40007ffe008 */
[C---:B------:R-:W-:Y:S02]  /*9700*/  ISETP.GT.U32.AND P0, PT, R4.reuse, 0x7fe000, PT ;  /* 0x007fe0000400780c */ /* 0x040fe40003f04070 */
[----:B0-----:R-:W-:Y:S02]  /*9710*/  IADD3 R7, P1, PT, R4, -0x7fe001, RZ ;  /* 0xff801fff04077810 */ /* 0x001fe40007f3e0ff */
[C---:B------:R-:W-:Y:S02]  /*9720*/  ISETP.GT.AND.EX P0, PT, R8.reuse, RZ, PT, P0 ;  /* 0x000000ff0800720c */ /* 0x040fe40003f04300 */
[----:B------:R-:W-:-:S04]  /*9730*/  IADD3.X R5, PT, PT, R8, -0x1, RZ, P1, !PT ;  /* 0xffffffff08057810 */ /* 0x000fc80000ffe4ff */
[----:B------:R-:W-:-:S04]  /*9740*/  SEL R5, R5, R8, P0 ;  /* 0x0000000805057207 */ /* 0x000fc80000000000 */
[----:B------:R-:W-:Y:S02]  /*9750*/  ISETP.GE.AND P1, PT, R5, RZ, PT ;  /* 0x000000ff0500720c */ /* 0x000fe40003f26270 */
[----:B------:R-:W-:-:S11]  /*9760*/  SEL R4, R7, R4, P0 ;  /* 0x0000000407047207 */ /* 0x000fd60000000000 */
[----:B------:R-:W-:-:S04]  /*9770*/  @!P1 VIADD R4, R4, 0x7fe001 ;  /* 0x007fe00104049836 */ /* 0x000fc80000000000 */
[----:B-1----:R-:W-:Y:S02]  /*9780*/  IMAD.IADD R6, R11, 0x1, -R4 ;  /* 0x000000010b067824 */ /* 0x002fe400078e0a04 */
[----:B------:R-:W-:-:S03]  /*9790*/  IMAD.IADD R7, R4, 0x1, R11 ;  /* 0x0000000104077824 */ /* 0x000fc600078e020b */
[----:B------:R-:W-:Y:S02]  /*97a0*/  ISETP.GE.AND P1, PT, R6, RZ, PT ;  /* 0x000000ff0600720c */ /* 0x000fe40003f26270 */
[----:B------:R-:W-:-:S11]  /*97b0*/  ISETP.GT.U32.AND P0, PT, R7, 0x7fe000, PT ;  /* 0x007fe0000700780c */ /* 0x000fd60003f04070 */
[----:B------:R-:W-:Y:S02]  /*97c0*/  @!P1 VIADD R6, R6, 0x7fe001 ;  /* 0x007fe00106069836 */ /* 0x000fe40000000000 */
[----:B------:R-:W-:-:S03]  /*97d0*/  @P0 VIADD R7, R7, 0xff801fff ;  /* 0xff801fff07070836 */ /* 0x000fc60000000000 */
[----:B------:R0:W-:Y:S04]  /*97e0*/  STL [UR40+0x4], R6 ;  /* 0x00000406ff007987 */ /* 0x0001e80008100828 */
[----:B------:R1:W-:Y:S04]  /*97f0*/  STL [UR11+0x4], R7 ;  /* 0x00000407ff007987 */ /* 0x0003e8000810080b */
[----:B------:R-:W2:Y:S04]  /*9800*/  LDL R4, [UR40+0x8] ;  /* 0x00000828ff047983 */ /* 0x000ea80008100800 */
[----:B------:R-:W0:Y:S01]  /*9810*/  LDL R8, [UR11+0x8] ;  /* 0x0000080bff087983 */ /* 0x000e220008100800 */
[----:B--2---:R-:W-:-:S05]  /*9820*/  IMAD.WIDE R4, R4, UR10, RZ ;  /* 0x0000000a04047c25 */ /* 0x004fca000f8e02ff */
        /* <DEDUP_REMOVED lines=13> */
[C-C-:B0-----:R-:W-:Y:S02]  /*9900*/  IMAD.IADD R6, R8.reuse, 0x1, -R5.reuse ;  /* 0x0000000108067824 */ /* 0x141fe400078e0a05 */
[----:B------:R-:W-:-:S03]  /*9910*/  IMAD.IADD R8, R8, 0x1, R5 ;  /* 0x0000000108087824 */ /* 0x000fc600078e0205 */
[----:B------:R-:W-:Y:S02]  /*9920*/  ISETP.GE.AND P1, PT, R6, RZ, PT ;  /* 0x000000ff0600720c */ /* 0x000fe40003f26270 */
[----:B------:R-:W-:-:S11]  /*9930*/  ISETP.GT.U32.AND P0, PT, R8, 0x7fe000, PT ;  /* 0x007fe0000800780c */ /* 0x000fd60003f04070 */
[----:B------:R-:W-:Y:S02]  /*9940*/  @!P1 VIADD R6, R6, 0x7fe001 ;  /* 0x007fe00106069836 */ /* 0x000fe40000000000 */
[----:B------:R-:W-:-:S03]  /*9950*/  @P0 VIADD R8, R8, 0xff801fff ;  /* 0xff801fff08080836 */ /* 0x000fc60000000000 */
[----:B------:R2:W-:Y:S04]  /*9960*/  STL [UR40+0x8], R6 ;  /* 0x00000806ff007987 */ /* 0x0005e80008100828 */
[----:B------:R2:W-:Y:S04]  /*9970*/  STL [UR11+0x8], R8 ;  /* 0x00000808ff007987 */ /* 0x0005e8000810080b */
[----:B------:R-:W3:Y:S04]  /*9980*/  LDL R4, [UR40+0xc] ;  /* 0x00000c28ff047983 */ /* 0x000ee80008100800 */
[----:B------:R-:W4:Y:S01]  /*9990*/  LDL R11, [UR11+0xc] ;  /* 0x00000c0bff0b7983 */ /* 0x000f220008100800 */
[----:B------:R-:W-:-:S04]  /*99a0*/  UIADD3 UR4, UPT, UPT, UR4, 0x4, URZ ;  /* 0x0000000404047890 */ /* 0x000fc8000fffe0ff */
[----:B------:R-:W-:Y:S02]  /*99b0*/  UISETP.NE.AND UP2, UPT, UR4, UR43, UPT ;  /* 0x0000002b0400728c */ /* 0x000fe4000bf45270 */
[----:B------:R-:W-:Y:S01]  /*99c0*/  UIADD3 UR8, UPT, UPT, UR8, 0x4, URZ ;  /* 0x0000000408087890 */ /* 0x000fe2000fffe0ff */
[----:B---3--:R-:W-:-:S05]  /*99d0*/  IMAD.WIDE R4, R4, UR10, RZ ;  /* 0x0000000a04047c25 */ /* 0x008fca000f8e02ff */
[--C-:B------:R-:W-:Y:S02]  /*99e0*/  SHF.R.S32.HI R9, RZ, 0x17, R5.reuse ;  /* 0x00000017ff097819 */ /* 0x100fe40000011405 */
[----:B-1----:R-:W-:-:S03]  /*99f0*/  SHF.R.S64 R7, R4, 0x17, R5 ;  /* 0x0000001704077819 */ /* 0x002fc60000001005 */
        /* <DEDUP_REMOVED lines=11> */
[----:B----4-:R-:W-:Y:S02]  /*9ab0*/  IMAD.IADD R5, R11, 0x1, -R4 ;  /* 0x000000010b057824 */ /* 0x010fe400078e0a04 */
[----:B------:R-:W-:-:S03]  /*9ac0*/  IMAD.IADD R4, R4, 0x1, R11 ;  /* 0x0000000104047824 */ /* 0x000fc600078e020b */
[----:B------:R-:W-:Y:S02]  /*9ad0*/  ISETP.GE.AND P1, PT, R5, RZ, PT ;  /* 0x000000ff0500720c */ /* 0x000fe40003f26270 */
[----:B------:R-:W-:-:S11]  /*9ae0*/  ISETP.GT.U32.AND P0, PT, R4, 0x7fe000, PT ;  /* 0x007fe0000400780c */ /* 0x000fd60003f04070 */
[----:B------:R-:W-:Y:S02]  /*9af0*/  @!P1 VIADD R5, R5, 0x7fe001 ;  /* 0x007fe00105059836 */ /* 0x000fe40000000000 */
[----:B------:R-:W-:-:S03]  /*9b00*/  @P0 VIADD R4, R4, 0xff801fff ;  /* 0xff801fff04040836 */ /* 0x000fc60000000000 */
[----:B------:R2:W-:Y:S04]  /*9b10*/  STL [UR40+0xc], R5 ;  /* 0x00000c05ff007987 */ /* 0x0005e80008100828 */
[----:B------:R2:W-:Y:S01]  /*9b20*/  STL [UR11+0xc], R4 ;  /* 0x00000c04ff007987 */ /* 0x0005e2000810080b */
[----:B------:R-:W-:Y:S05]  /*9b30*/  BRA.U UP2, `(.L_x_41) ;  /* 0xfffffff902687547 */ /* 0x000fea000b83ffff */
.L_x_40:
[----:B------:R-:W-:Y:S01]  /*9b40*/  UMOV UR4, UR7 ;  /* 0x0000000700047c82 */ /* 0x000fe20008000000 */
[----:B------:R-:W-:Y:S05]  /*9b50*/  BRA.U !UP3, `(.L_x_42) ;  /* 0x000000050b507547 */ /* 0x000fea000b800000 */
[----:B------:R-:W-:Y:S02]  /*9b60*/  UISETP.NE.AND UP2, UPT, UR42, 0x1, UPT ;  /* 0x000000012a00788c */ /* 0x000fe4000bf45270 */
[----:B------:R-:W-:-:S07]  /*9b70*/  ULOP3.LUT UP3, URZ, UR6, 0x1, URZ, 0xc0, !UPT ;  /* 0x0000000106ff7892 */ /* 0x000fce000f86c0ff */
[----:B------:R-:W-:Y:S05]  /*9b80*/  BRA.U !UP2, `(.L_x_43) ;  /* 0x000000010ad47547 */ /* 0x000fea000b800000 */
[----:B------:R-:W-:-:S04]  /*9b90*/  UIADD3 UR7, UPT, UPT, UR8, UR6, URZ ;  /* 0x0000000608077290 */ /* 0x000fc8000fffe0ff */
[----:B------:R-:W-:-:S09]  /*9ba0*/  ULEA UR7, UR7, UR60, 0x2 ;  /* 0x0000003c07077291 */ /* 0x000fd2000f8e10ff */
[----:B--2---:R-:W0:Y:S01]  /*9bb0*/  LDL R4, [UR7] ;  /* 0x00000007ff047983 */ /* 0x004e220008100800 */
[----:B------:R-:W-:-:S09]  /*9bc0*/  ULEA UR11, UR8, UR60, 0x2 ;  /* 0x0000003c080b7291 */ /* 0x000fd2000f8e10ff */
[----:B------:R-:W2:Y:S01]  /*9bd0*/  LDL R6, [UR11] ;  /* 0x0000000bff067983 */ /* 0x000ea20008100800 */
[----:B------:R-:W-:Y:S01]  /*9be0*/  ULEA UR40, UR6, UR11, 0x2 ;  /* 0x0000000b06287291 */ /* 0x000fe2000f8e10ff */
        /* <DEDUP_REMOVED lines=23> */
[----:B------:R-:W3:Y:S01]  /*9d60*/  LDL R11, [UR11+0x4] ;  /* 0x0000040bff0b7983 */ /* 0x000ee20008100800 */
[----:B------:R-:W-:Y:S01]  /*9d70*/  UIADD3 UR8, UPT, UPT, UR8, 0x2, URZ ;  /* 0x0000000208087890 */ /* 0x000fe2000fffe0ff */
        /* <DEDUP_REMOVED lines=9> */
[----:B------:R-:W-:Y:S02]  /*9e10*/  IADD3.X R5, PT, PT, R8, -0x1, RZ, P1, !PT ;  /* 0xffffffff08057810 */ /* 0x000fe40000ffe4ff */
[----:B------:R-:W-:-:S02]  /*9e20*/  SEL R4, R7, R4, P0 ;  /* 0x0000000407047207 */ /* 0x000fc40000000000 */
[----:B------:R-:W-:-:S04]  /*9e30*/  SEL R5, R5, R8, P0 ;  /* 0x0000000805057207 */ /* 0x000fc80000000000 */
[----:B------:R-:W-:-:S13]  /*9e40*/  ISETP.GE.AND P1, PT, R5, RZ, PT ;  /* 0x000000ff0500720c */ /* 0x000fda0003f26270 */
[----:B------:R-:W-:-:S04]  /*9e50*/  @!P1 VIADD R4, R4, 0x7fe001 ;  /* 0x007fe00104049836 */ /* 0x000fc80000000000 */
[----:B---3--:R-:W-:Y:S02]  /*9e60*/  IMAD.IADD R5, R11, 0x1, -R4 ;  /* 0x000000010b057824 */ /* 0x008fe400078e0a04 */
[----:B------:R-:W-:-:S03]  /*9e70*/  IMAD.IADD R4, R4, 0x1, R11 ;  /* 0x0000000104047824 */ /* 0x000fc600078e020b */
[----:B------:R-:W-:Y:S02]  /*9e80*/  ISETP.GE.AND P1, PT, R5, RZ, PT ;  /* 0x000000ff0500720c */ /* 0x000fe40003f26270 */
[----:B------:R-:W-:-:S11]  /*9e90*/  ISETP.GT.U32.AND P0, PT, R4, 0x7fe000, PT ;  /* 0x007fe0000400780c */ /* 0x000fd60003f04070 */
[----:B------:R-:W-:Y:S02]  /*9ea0*/  @!P1 VIADD R5, R5, 0x7fe001 ;  /* 0x007fe00105059836 */ /* 0x000fe40000000000 */
[----:B------:R-:W-:-:S03]  /*9eb0*/  @P0 VIADD R4, R4, 0xff801fff ;  /* 0xff801fff04040836 */ /* 0x000fc60000000000 */
[----:B------:R1:W-:Y:S04]  /*9ec0*/  STL [UR40+0x4], R5 ;  /* 0x00000405ff007987 */ /* 0x0003e80008100828 */
[----:B------:R1:W-:Y:S02]  /*9ed0*/  STL [UR11+0x4], R4 ;  /* 0x00000404ff007987 */ /* 0x0003e4000810080b */
.L_x_43:
[----:B------:R-:W-:Y:S05]  /*9ee0*/  BRA.U !UP3, `(.L_x_42) ;  /* 0x000000010b6c7547 */ /* 0x000fea000b800000 */
[----:B------:R-:W-:-:S04]  /*9ef0*/  UIADD3 UR7, UPT, UPT, UR8, UR6, URZ ;  /* 0x0000000608077290 */ /* 0x000fc8000fffe0ff */
[----:B------:R-:W-:-:S09]  /*9f00*/  ULEA UR7, UR7, UR60, 0x2 ;  /* 0x0000003c07077291 */ /* 0x000fd2000f8e10ff */
[----:B-12---:R-:W0:Y:S01]  /*9f10*/  LDL R4, [UR7] ;  /* 0x00000007ff047983 */ /* 0x006e220008100800 */
[----:B------:R-:W-:-:S09]  /*9f20*/  ULEA UR8, UR8, UR60, 0x2 ;  /* 0x0000003c08087291 */ /* 0x000fd2000f8e10ff */
[----:B------:R-:W2:Y:S01]  /*9f30*/  LDL R6, [UR8] ;  /* 0x00000008ff067983 */ /* 0x000ea20008100800 */
        /* <DEDUP_REMOVED lines=21> */
[----:B------:R3:W-:Y:S02]  /*a090*/  STL [UR8], R6 ;  /* 0x00000006ff007987 */ /* 0x0007e40008100808 */
.L_x_42:
[----:B------:R-:W-:Y:S01]  /*a0a0*/  UIADD3 UR5, UPT, UPT, UR41, UR5, URZ ;  /* 0x0000000529057290 */ /* 0x000fe2000fffe0ff */
[----:B------:R-:W-:Y:S11]  /*a0b0*/  BRA.U UP1, `(.L_x_44) ;  /* 0xfffffff101e07547 */ /* 0x000ff6000b83ffff */
[----:B------:R-:W-:Y:S02]  /*a0c0*/  UISETP.GT.U32.AND UP0, UPT, UR6, 0x1, UPT ;  /* 0x000000010600788c */ /* 0x000fe4000bf04070 */
[----:B------:R-:W-:Y:S01]  /*a0d0*/  USHF.R.U32.HI UR5, URZ, 0x1, UR6 ;  /* 0x00000001ff057899 */ /* 0x000fe20008011606 */
[----:B------:R-:W-:-:S06]  /*a0e0*/  UMOV UR4, UR9 ;  /* 0x0000000900047c82 */ /* 0x000fcc0008000000 */
[----:B------:R-:W-:Y:S01]  /*a0f0*/  UMOV UR6, UR5 ;  /* 0x0000000500067c82 */ /* 0x000fe20008000000 */
[----:B------:R-:W-:Y:S05]  /*a100*/  BRA.U UP0, `(.L_x_45) ;  /* 0xfffffff1009c7547 */ /* 0x000fea000b83ffff */
[----:B------:R-:W-:Y:S02]  /*a110*/  IMAD R111, R3, 0x5, R112 ;  /* 0x00000005036f7824 */ /* 0x000fe400078e0270 */
[----:B------:R-:W-:Y:S02]  /*a120*/  IMAD.MOV.U32 R113, RZ, RZ, RZ ;  /* 0x000000ffff717224 */ /* 0x000fe400078e00ff */
[----:B------:R-:W-:-:S07]  /*a130*/  IMAD.SHL.U32 R111, R111, 0x100, RZ ;  /* 0x000001006f6f7824 */ /* 0x000fce00078e00ff */
.L_x_46:
[----:B------:R-:W4:Y:S01]  /*a140*/  LDC.64 R120, c[0x0][0x3a0] ;  /* 0x0000e800ff787b82 */ /* 0x000f220000000a00 */
[----:B0-----:R-:W-:Y:S02]  /*a150*/  VIADD R39, R113, 0x10 ;  /* 0x0000001071277836 */ /* 0x001fe40000000000 */
[C---:B------:R-:W-:Y:S02]  /*a160*/  IMAD.IADD R31, R111.reuse, 0x1, R113 ;  /* 0x000000016f1f7824 */ /* 0x040fe400078e0271 */
[----:B------:R-:W-:Y:S02]  /*a170*/  IMAD.IADD R37, R111, 0x1, R39 ;  /* 0x000000016f257824 */ /* 0x000fe400078e0227 */
[----:B----4-:R-:W-:-:S04]  /*a180*/  IMAD.WIDE.U32 R30, R31, 0x4, R120 ;  /* 0x000000041f1e7825 */ /* 0x010fc800078e0078 */
[----:B------:R-:W-:Y:S01]  /*a190*/  IMAD.WIDE.U32 R36, R37, 0x4, R120 ;  /* 0x0000000425247825 */ /* 0x000fe200078e0078 */
[----:B-123--:R-:W2:Y:S04]  /*a1a0*/  LDG.E.CONSTANT R4, desc[UR68][R30.64] ;  /* 0x000000441e047981 */ /* 0x00eea8000c1e9900 */
[----:B------:R-:W2:Y:S04]  /*a1b0*/  LDG.E.CONSTANT R5, desc[UR68][R30.64+0x4] ;  /* 0x000004441e057981 */ /* 0x000ea8000c1e9900 */
[----:B------:R-:W2:Y:S04]  /*a1c0*/  LDG.E.CONSTANT R6, desc[UR68][R30.64+0x8] ;  /* 0x000008441e067981 */ /* 0x000ea8000c1e9900 */
[----:B------:R-:W2:Y:S04]  /*a1d0*/  LDG.E.CONSTANT R7, desc[UR68][R30.64+0xc] ;  /* 0x00000c441e077981 */ /* 0x000ea8000c1e9900 */
[----:B------:R-:W3:Y:S04]  /*a1e0*/  LDG.E.CONSTANT R8, desc[UR68][R30.64+0x10] ;  /* 0x000010441e087981 */ /* 0x000ee8000c1e9900 */
[----:B------:R-:W3:Y:S04]  /*a1f0*/  LDG.E.CONSTANT R9, desc[UR68][R30.64+0x14] ;  /* 0x000014441e097981 */ /* 0x000ee8000c1e9900 */
[----:B------:R-:W3:Y:S04]  /*a200*/  LDG.E.CONSTANT R10, desc[UR68][R30.64+0x18] ;  /* 0x000018441e0a7981 */ /* 0x000ee8000c1e9900 */
[----:B------:R-:W3:Y:S04]  /*a210*/  LDG.E.CONSTANT R11, desc[UR68][R30.64+0x1c] ;  /* 0x00001c441e0b7981 */ /* 0x000ee8000c1e9900 */
[----:B------:R-:W4:Y:S04]  /*a220*/  LDG.E.CONSTANT R12, desc[UR68][R30.64+0x20] ;  /* 0x000020441e0c7981 */ /* 0x000f28000c1e9900 */
[----:B------:R-:W4:Y:S04]  /*a230*/  LDG.E.CONSTANT R13, desc[UR68][R30.64+0x24] ;  /* 0x000024441e0d7981 */ /* 0x000f28000c1e9900 */
[----:B------:R-:W4:Y:S04]  /*a240*/  LDG.E.CONSTANT R14, desc[UR68][R30.64+0x28] ;  /* 0x000028441e0e7981 */ /* 0x000f28000c1e9900 */
[----:B------:R-:W4:Y:S04]  /*a250*/  LDG.E.CONSTANT R15, desc[UR68][R30.64+0x2c] ;  /* 0x00002c441e0f7981 */ /* 0x000f28000c1e9900 */
[----:B------:R-:W5:Y:S04]  /*a260*/  LDG.E.CONSTANT R16, desc[UR68][R30.64+0x30] ;  /* 0x000030441e107981 */ /* 0x000f68000c1e9900 */
        /* <DEDUP_REMOVED lines=18> */
[----:B------:R1:W5:Y:S01]  /*a390*/  LDG.E.CONSTANT R35, desc[UR68][R36.64+0x3c] ;  /* 0x00003c4424237981 */ /* 0x000362000c1e9900 */
[----:B------:R-:W-:-:S02]  /*a3a0*/  VIADD R114, R113, 0x20 ;  /* 0x0000002071727836 */ /* 0x000fc40000000000 */
[C---:B------:R-:W-:Y:S02]  /*a3b0*/  VIADD R117, R113.reuse, 0x30 ;  /* 0x0000003071757836 */ /* 0x040fe40000000000 */
[----:B------:R-:W-:Y:S02]  /*a3c0*/  VIADD R118, R113, 0x40 ;  /* 0x0000004071767836 */ /* 0x000fe40000000000 */
[C---:B------:R-:W-:Y:S02]  /*a3d0*/  IMAD.IADD R41, R111.reuse, 0x1, R114 ;  /* 0x000000016f297824 */ /* 0x040fe400078e0272 */
[C---:B------:R-:W-:Y:S02]  /*a3e0*/  IMAD.IADD R47, R111.reuse, 0x1, R117 ;  /* 0x000000016f2f7824 */ /* 0x040fe400078e0275 */
[----:B------:R-:W-:Y:S02]  /*a3f0*/  IMAD.IADD R123, R111, 0x1, R118 ;  /* 0x000000016f7b7824 */ /* 0x000fe400078e0276 */
[----:B------:R-:W-:-:S02]  /*a400*/  IMAD R38, R113, 0x4, R100 ;  /* 0x0000000471267824 */ /* 0x000fc400078e0264 */
[----:B------:R-:W-:Y:S02]  /*a410*/  IMAD R39, R39, 0x4, R100 ;  /* 0x0000000427277824 */ /* 0x000fe400078e0264 */
[----:B-1----:R-:W-:-:S04]  /*a420*/  IMAD.WIDE.U32 R36, R41, 0x4, R120 ;  /* 0x0000000429247825 */ /* 0x002fc800078e0078 */
[----:B------:R-:W-:-:S04]  /*a430*/  IMAD.WIDE.U32 R46, R47, 0x4, R120 ;  /* 0x000000042f2e7825 */ /* 0x000fc800078e0078 */
[----:B------:R-:W-:-:S05]  /*a440*/  IMAD.WIDE.U32 R122, R123, 0x4, R120 ;  /* 0x000000047b7a7825 */ /* 0x000fca00078e0078 */
        /* <DEDUP_REMOVED lines=10> */
[----:B--2---:R1:W-:Y:S04]  /*a4f0*/  STL.128 [R38], R4 ;  /* 0x0000000426007387 */ /* 0x0043e80000100c00 */
[----:B---3--:R2:W-:Y:S04]  /*a500*/  STL.128 [R38+0x10], R8 ;  /* 0x0000100826007387 */ /* 0x0085e80000100c00 */
[----:B-1----:R-:W3:Y:S04]  /*a510*/  LDG.E.CONSTANT R4, desc[UR68][R36.64] ;  /* 0x0000004424047981 */ /* 0x002ee8000c1e9900 */
[----:B------:R-:W3:Y:S04]  /*a520*/  LDG.E.CONSTANT R5, desc[UR68][R36.64+0x4] ;  /* 0x0000044424057981 */ /* 0x000ee8000c1e9900 */
[----:B------:R-:W3:Y:S04]  /*a530*/  LDG.E.CONSTANT R6, desc[UR68][R36.64+0x8] ;  /* 0x0000084424067981 */ /* 0x000ee8000c1e9900 */
[----:B----4-:R1:W-:Y:S04]  /*a540*/  STL.128 [R38+0x20], R12 ;  /* 0x0000200c26007387 */ /* 0x0103e80000100c00 */
[----:B------:R-:W3:Y:S04]  /*a550*/  LDG.E.CONSTANT R7, desc[UR68][R36.64+0xc] ;  /* 0x00000c4424077981 */ /* 0x000ee8000c1e9900 */
[----:B--2---:R-:W2:Y:S04]  /*a560*/  LDG.E.CONSTANT R8, desc[UR68][R36.64+0x10] ;  /* 0x0000104424087981 */ /* 0x004ea8000c1e9900 */
[----:B------:R-:W2:Y:S04]  /*a570*/  LDG.E.CONSTANT R9, desc[UR68][R36.64+0x14] ;  /* 0x0000144424097981 */ /* 0x000ea8000c1e9900 */
[----:B-----5:R4:W-:Y:S04]  /*a580*/  STL.128 [R38+0x30], R16 ;  /* 0x0000301026007387 */ /* 0x0209e80000100c00 */
[----:B------:R-:W2:Y:S04]  /*a590*/  LDG.E.CONSTANT R10, desc[UR68][R36.64+0x18] ;  /* 0x00001844240a7981 */ /* 0x000ea8000c1e9900 */
[----:B------:R-:W2:Y:S04]  /*a5a0*/  LDG.E.CONSTANT R11, desc[UR68][R36.64+0x1c] ;  /* 0x00001c44240b7981 */ /* 0x000ea8000c1e9900 */
[----:B-1----:R-:W5:Y:S04]  /*a5b0*/  LDG.E.CONSTANT R12, desc[UR68][R36.64+0x20] ;  /* 0x00002044240c7981 */ /* 0x002f68000c1e9900 */
[----:B------:R1:W-:Y:S04]  /*a5c0*/  STL.128 [R39], R20 ;  /* 0x0000001427007387 */ /* 0x0003e80000100c00 */
[----:B------:R-:W5:Y:S04]  /*a5d0*/  LDG.E.CONSTANT R13, desc[UR68][R36.64+0x24] ;  /* 0x00002444240d7981 */ /* 0x000f68000c1e9900 */
[----:B------:R-:W5:Y:S04]  /*a5e0*/  LDG.E.CONSTANT R14, desc[UR68][R36.64+0x28] ;  /* 0x00002844240e7981 */ /* 0x000f68000c1e9900 */
[----:B------:R-:W5:Y:S04]  /*a5f0*/  LDG.E.CONSTANT R15, desc[UR68][R36.64+0x2c] ;  /* 0x00002c44240f7981 */ /* 0x000f68000c1e9900 */
[----:B------:R0:W-:Y:S04]  /*a600*/  STL.128 [R39+0x10], R24 ;  /* 0x0000101827007387 */ /* 0x0001e80000100c00 */
[----:B----4-:R-:W4:Y:S04]  /*a610*/  LDG.E.CONSTANT R16, desc[UR68][R36.64+0x30] ;  /* 0x0000304424107981 */ /* 0x010f28000c1e9900 */
[----:B------:R-:W4:Y:S04]  /*a620*/  LDG.E.CONSTANT R17, desc[UR68][R36.64+0x34] ;  /* 0x0000344424117981 */ /* 0x000f28000c1e9900 */
[----:B------:R-:W4:Y:S04]  /*a630*/  LDG.E.CONSTANT R18, desc[UR68][R36.64+0x38] ;  /* 0x0000384424127981 */ /* 0x000f28000c1e9900 */
[----:B------:R0:W-:Y:S04]  /*a640*/  STL.128 [R39+0x20], R28 ;  /* 0x0000201c27007387 */ /* 0x0001e80000100c00 */
[----:B------:R-:W4:Y:S04]  /*a650*/  LDG.E.CONSTANT R19, desc[UR68][R36.64+0x3c] ;  /* 0x00003c4424137981 */ /* 0x000f28000c1e9900 */
[----:B-1----:R-:W4:Y:S04]  /*a660*/  LDG.E.CONSTANT R20, desc[UR68][R46.64] ;  /* 0x000000442e147981 */ /* 0x002f28000c1e9900 */
[----:B------:R-:W4:Y:S04]  /*a670*/  LDG.E.CONSTANT R21, desc[UR68][R46.64+0x4] ;  /* 0x000004442e157981 */ /* 0x000f28000c1e9900 */
[----:B------:R1:W-:Y:S04]  /*a680*/  STL.128 [R39+0x30], R32 ;  /* 0x0000302027007387 */ /* 0x0003e80000100c00 */
[----:B------:R-:W4:Y:S04]  /*a690*/  LDG.E.CONSTANT R22, desc[UR68][R46.64+0x8] ;  /* 0x000008442e167981 */ /* 0x000f28000c1e9900 */
[----:B------:R-:W4:Y:S04]  /*a6a0*/  LDG.E.CONSTANT R23, desc[UR68][R46.64+0xc] ;  /* 0x00000c442e177981 */ /* 0x000f28000c1e9900 */
[----:B0-----:R-:W4:Y:S04]  /*a6b0*/  LDG.E.CONSTANT R24, desc[UR68][R46.64+0x10] ;  /* 0x000010442e187981 */ /* 0x001f28000c1e9900 */
[----:B------:R-:W4:Y:S04]  /*a6c0*/  LDG.E.CONSTANT R25, desc[UR68][R46.64+0x14] ;  /* 0x000014442e197981 */ /* 0x000f28000c1e9900 */
[----:B------:R-:W4:Y:S04]  /*a6d0*/  LDG.E.CONSTANT R26, desc[UR68][R46.64+0x18] ;  /* 0x000018442e1a7981 */ /* 0x000f28000c1e9900 */
[----:B------:R-:W4:Y:S04]  /*a6e0*/  LDG.E.CONSTANT R27, desc[UR68][R46.64+0x1c] ;  /* 0x00001c442e1b7981 */ /* 0x000f28000c1e9900 */
[----:B------:R-:W4:Y:S04]  /*a6f0*/  LDG.E.CONSTANT R28, desc[UR68][R46.64+0x20] ;  /* 0x000020442e1c7981 */ /* 0x000f28000c1e9900 */
[----:B------:R-:W4:Y:S04]  /*a700*/  LDG.E.CONSTANT R29, desc[UR68][R46.64+0x24] ;  /* 0x000024442e1d7981 */ /* 0x000f28000c1e9900 */
[----:B------:R-:W4:Y:S04]  /*a710*/  LDG.E.CONSTANT R30, desc[UR68][R46.64+0x28] ;  /* 0x000028442e1e7981 */ /* 0x000f28000c1e9900 */
[----:B------:R-:W4:Y:S04]  /*a720*/  LDG.E.CONSTANT R31, desc[UR68][R46.64+0x2c] ;  /* 0x00002c442e1f7981 */ /* 0x000f28000c1e9900 */
[----:B-1----:R-:W4:Y:S04]  /*a730*/  LDG.E.CONSTANT R32, desc[UR68][R46.64+0x30] ;  /* 0x000030442e207981 */ /* 0x002f28000c1e9900 */
[----:B------:R-:W4:Y:S04]  /*a740*/  LDG.E.CONSTANT R33, desc[UR68][R46.64+0x34] ;  /* 0x000034442e217981 */ /* 0x000f28000c1e9900 */
[----:B------:R-:W4:Y:S04]  /*a750*/  LDG.E.CONSTANT R34, desc[UR68][R46.64+0x38] ;  /* 0x000038442e227981 */ /* 0x000f28000c1e9900 */
[----:B------:R-:W4:Y:S04]  /*a760*/  LDG.E.CONSTANT R35, desc[UR68][R46.64+0x3c] ;  /* 0x00003c442e237981 */ /* 0x000f28000c1e9900 */
[----:B------:R-:W4:Y:S04]  /*a770*/  LDG.E.CONSTANT R36, desc[UR68][R122.64] ;  /* 0x000000447a247981 */ /* 0x000f28000c1e9900 */
[----:B------:R-:W4:Y:S04]  /*a780*/  LDG.E.CONSTANT R37, desc[UR68][R122.64+0x4] ;  /* 0x000004447a257981 */ /* 0x000f28000c1e9900 */
[----:B------:R-:W4:Y:S04]  /*a790*/  LDG.E.CONSTANT R38, desc[UR68][R122.64+0x8] ;  /* 0x000008447a267981 */ /* 0x000f28000c1e9900 */
[----:B------:R-:W4:Y:S04]  /*a7a0*/  LDG.E.CONSTANT R39, desc[UR68][R122.64+0xc] ;  /* 0x00000c447a277981 */ /* 0x000f28000c1e9900 */
[----:B------:R-:W4:Y:S04]  /*a7b0*/  LDG.E.CONSTANT R46, desc[UR68][R122.64+0x28] ;  /* 0x000028447a2e7981 */ /* 0x000f28000c1e9900 */
[----:B------:R0:W4:Y:S01]  /*a7c0*/  LDG.E.CONSTANT R47, desc[UR68][R122.64+0x2c] ;  /* 0x00002c447a2f7981 */ /* 0x000122000c1e9900 */
[----:B------:R-:W-:-:S02]  /*a7d0*/  VIADD R116, R113, 0x50 ;  /* 0x0000005071747836 */ /* 0x000fc40000000000 */
[----:B------:R-:W-:Y:S02]  /*a7e0*/  IMAD R119, R114, 0x4, R100 ;  /* 0x0000000472777824 */ /* 0x000fe400078e0264 */
[C---:B------:R-:W-:Y:S02]  /*a7f0*/  VIADD R115, R113.reuse, 0x60 ;  /* 0x0000006071737836 */ /* 0x040fe40000000000 */
[----:B------:R-:W-:Y:S02]  /*a800*/  VIADD R114, R113, 0x70 ;  /* 0x0000007071727836 */ /* 0x000fe40000000000 */
[C---:B------:R-:W-:Y:S02]  /*a810*/  IMAD.IADD R125, R111.reuse, 0x1, R116 ;  /* 0x000000016f7d7824 */ /* 0x040fe400078e0274 */
[C---:B------:R-:W-:Y:S02]  /*a820*/  IMAD.IADD R129, R111.reuse, 0x1, R115 ;  /* 0x000000016f817824 */ /* 0x040fe400078e0273 */
[----:B------:R-:W-:-:S02]  /*a830*/  IMAD.IADD R127, R111, 0x1, R114 ;  /* 0x000000016f7f7824 */ /* 0x000fc400078e0272 */
[----:B------:R-:W-:Y:S02]  /*a840*/  IMAD R117, R117, 0x4, R100 ;  /* 0x0000000475757824 */ /* 0x000fe400078e0264 */
[----:B------:R-:W-:-:S04]  /*a850*/  IMAD.WIDE.U32 R124, R125, 0x4, R120 ;  /* 0x000000047d7c7825 */ /* 0x000fc800078e0078 */
[----:B0-----:R-:W-:-:S04]  /*a860*/  IMAD.WIDE.U32 R122, R129, 0x4, R120 ;  /* 0x00000004817a7825 */ /* 0x001fc800078e0078 */
[----:B------:R-:W-:Y:S02]  /*a870*/  IMAD R118, R118, 0x4, R100 ;  /* 0x0000000476767824 */ /* 0x000fe400078e0264 */
[----:B------:R-:W-:Y:S01]  /*a880*/  IMAD.WIDE.U32 R120, R127, 0x4, R120 ;  /* 0x000000047f787825 */ /* 0x000fe200078e0078 */
[----:B---3--:R0:W-:Y:S04]  /*a890*/  STL.128 [R119], R4 ;  /* 0x0000000477007387 */ /* 0x0081e80000100c00 */
[----:B0-----:R-:W3:Y:S04]  /*a8a0*/  LDG.E.CONSTANT R4, desc[UR68][R124.64] ;  /* 0x000000447c047981 */ /* 0x001ee8000c1e9900 */
[----:B--2---:R0:W-:Y:S04]  /*a8b0*/  STL.128 [R119+0x10], R8 ;  /* 0x0000100877007387 */ /* 0x0041e80000100c00 */
[----:B------:R-:W3:Y:S04]  /*a8c0*/  LDG.E.CONSTANT R5, desc[UR68][R124.64+0x4] ;  /* 0x000004447c057981 */ /* 0x000ee8000c1e9900 */
[----:B------:R-:W3:Y:S04]  /*a8d0*/  LDG.E.CONSTANT R6, desc[UR68][R124.64+0x8] ;  /* 0x000008447c067981 */ /* 0x000ee8000c1e9900 */
[----:B------:R-:W3:Y:S04]  /*a8e0*/  LDG.E.CONSTANT R7, desc[UR68][R124.64+0xc] ;  /* 0x00000c447c077981 */ /* 0x000ee8000c1e9900 */
[----:B0-----:R-:W2:Y:S04]  /*a8f0*/  LDG.E.CONSTANT R8, desc[UR68][R124.64+0x10] ;  /* 0x000010447c087981 */ /* 0x001ea8000c1e9900 */
[----:B-----5:R0:W-:Y:S04]  /*a900*/  STL.128 [R119+0x20], R12 ;  /* 0x0000200c77007387 */ /* 0x0201e80000100c00 */
[----:B------:R-:W2:Y:S04]  /*a910*/  LDG.E.CONSTANT R9, desc[UR68][R124.64+0x14] ;  /* 0x000014447c097981 */ /* 0x000ea8000c1e9900 */
[----:B------:R-:W2:Y:S04]  /*a920*/  LDG.E.CONSTANT R10, desc[UR68][R124.64+0x18] ;  /* 0x000018447c0a7981 */ /* 0x000ea8000c1e9900 */
[----:B------:R-:W2:Y:S04]  /*a930*/  LDG.E.CONSTANT R11, desc[UR68][R124.64+0x1c] ;  /* 0x00001c447c0b7981 */ /* 0x000ea8000c1e9900 */
[----:B0-----:R-:W5:Y:S04]  /*a940*/  LDG.E.CONSTANT R12, desc[UR68][R124.64+0x20] ;  /* 0x000020447c0c7981 */ /* 0x001f68000c1e9900 */
[----:B------:R-:W5:Y:S04]  /*a950*/  LDG.E.CONSTANT R13, desc[UR68][R124.64+0x24] ;  /* 0x000024447c0d7981 */ /* 0x000f68000c1e9900 */
[----:B----4-:R0:W-:Y:S04]  /*a960*/  STL.128 [R119+0x30], R16 ;  /* 0x0000301077007387 */ /* 0x0101e80000100c00 */
[----:B------:R-:W5:Y:S04]  /*a970*/  LDG.E.CONSTANT R14, desc[UR68][R124.64+0x28] ;  /* 0x000028447c0e7981 */ /* 0x000f68000c1e9900 */
[----:B------:R-:W5:Y:S04]  /*a980*/  LDG.E.CONSTANT R15, desc[UR68][R124.64+0x2c] ;  /* 0x00002c447c0f7981 */ /* 0x000f68000c1e9900 */
[----:B0-----:R-:W4:Y:S04]  /*a990*/  LDG.E.CONSTANT R16, desc[UR68][R124.64+0x30] ;  /* 0x000030447c107981 */ /* 0x001f28000c1e9900 */
[----:B------:R0:W-:Y:S04]  /*a9a0*/  STL.128 [R117], R20 ;  /* 0x0000001475007387 */ /* 0x0001e80000100c00 */
[----:B------:R-:W4:Y:S04]  /*a9b0*/  LDG.E.CONSTANT R17, desc[UR68][R124.64+0x34] ;  /* 0x000034447c117981 */ /* 0x000f28000c1e9900 */
[----:B------:R-:W4:Y:S04]  /*a9c0*/  LDG.E.CONSTANT R18, desc[UR68][R124.64+0x38] ;  /* 0x000038447c127981 */ /* 0x000f28000c1e9900 */
[----:B------:R-:W4:Y:S04]  /*a9d0*/  LDG.E.CONSTANT R19, desc[UR68][R124.64+0x3c] ;  /* 0x00003c447c137981 */ /* 0x000f28000c1e9900 */
[----:B------:R1:W-:Y:S04]  /*a9e0*/  STL.128 [R117+0x10], R24 ;  /* 0x0000101875007387 */ /* 0x0003e80000100c00 */
[----:B0-----:R-:W4:Y:S04]  /*a9f0*/  LDG.E.CONSTANT R20, desc[UR68][R122.64] ;  /* 0x000000447a147981 */ /* 0x001f28000c1e9900 */
[----:B------:R-:W4:Y:S04]  /*aa00*/  LDG.E.CONSTANT R21, desc[UR68][R122.64+0x4] ;  /* 0x000004447a157981 */ /* 0x000f28000c1e9900 */
[----:B------:R-:W4:Y:S04]  /*aa10*/  LDG.E.CONSTANT R22, desc[UR68][R122.64+0x8] ;  /* 0x000008447a167981 */ /* 0x000f28000c1e9900 */
[----:B------:R0:W-:Y:S04]  /*aa20*/  STL.128 [R117+0x20], R28 ;  /* 0x0000201c75007387 */ /* 0x0001e80000100c00 */
[----:B------:R-:W4:Y:S04]  /*aa30*/  LDG.E.CONSTANT R23, desc[UR68][R122.64+0xc] ;  /* 0x00000c447a177981 */ /* 0x000f28000c1e9900 */
[----:B-1----:R-:W4:Y:S04]  /*aa40*/  LDG.E.CONSTANT R24, desc[UR68][R122.64+0x10] ;  /* 0x000010447a187981 */ /* 0x002f28000c1e9900 */
[----:B------:R-:W4:Y:S04]  /*aa50*/  LDG.E.CONSTANT R25, desc[UR68][R122.64+0x14] ;  /* 0x000014447a197981 */ /* 0x000f28000c1e9900 */
[----:B------:R1:W-:Y:S04]  /*aa60*/  STL.128 [R117+0x30], R32 ;  /* 0x0000302075007387 */ /* 0x0003e80000100c00 */
[----:B------:R-:W-:Y:S04]  /*aa70*/  STL.128 [R118+0x10], R40 ;  /* 0x0000102876007387 */ /* 0x000fe80000100c00 */
[----:B------:R-:W-:Y:S04]  /*aa80*/  STL.128 [R118+0x30], R48 ;  /* 0x0000303076007387 */ /* 0x000fe80000100c00 */
[----:B------:R-:W4:Y:S04]  /*aa90*/  LDG.E.CONSTANT R26, desc[UR68][R122.64+0x18] ;  /* 0x000018447a1a7981 */ /* 0x000f28000c1e9900 */
[----:B------:R1:W-:Y:S04]  /*aaa0*/  STL.128 [R118], R36 ;  /* 0x0000002476007387 */ /* 0x0003e80000100c00 */
[----:B------:R-:W4:Y:S04]  /*aab0*/  LDG.E.CONSTANT R27, desc[UR68][R122.64+0x1c] ;  /* 0x00001c447a1b7981 */ /* 0x000f28000c1e9900 */
[----:B------:R1:W-:Y:S04]  /*aac0*/  STL.128 [R118+0x20], R44 ;  /* 0x0000202c76007387 */ /* 0x0003e80000100c00 */
[----:B0-----:R-:W4:Y:S04]  /*aad0*/  LDG.E.CONSTANT R28, desc[UR68][R122.64+0x20] ;  /* 0x000020447a1c7981 */ /* 0x001f28000c1e9900 */
        /* <DEDUP_REMOVED lines=22> */
[----:B------:R-:W4:Y:S01]  /*ac40*/  LDG.E.CONSTANT R51, desc[UR68][R120.64+0x3c] ;  /* 0x00003c4478337981 */ /* 0x000f22000c1e9900 */
[----:B------:R-:W-:-:S02]  /*ac50*/  IMAD R116, R116, 0x4, R100 ;  /* 0x0000000474747824 */ /* 0x000fc400078e0264 */
[--C-:B------:R-:W-:Y:S02]  /*ac60*/  IMAD R115, R115, 0x4, R100.reuse ;  /* 0x0000000473737824 */ /* 0x100fe400078e0264 */
[----:B------:R-:W-:Y:S02]  /*ac70*/  IMAD R114, R114, 0x4, R100 ;  /* 0x0000000472727824 */ /* 0x000fe400078e0264 */
[----:B------:R-:W-:-:S05]  /*ac80*/  VIADD R113, R113, 0x80 ;  /* 0x0000008071717836 */ /* 0x000fca0000000000 */
[----:B------:R-:W-:Y:S01]  /*ac90*/  ISETP.NE.AND P0, PT, R113, 0x100, PT ;  /* 0x000001007100780c */ /* 0x000fe20003f05270 */
[----:B---3--:R0:W-:Y:S04]  /*aca0*/  STL.128 [R116], R4 ;  /* 0x0000000474007387 */ /* 0x0081e80000100c00 */
[----:B--2---:R0:W-:Y:S04]  /*acb0*/  STL.128 [R116+0x10], R8 ;  /* 0x0000100874007387 */ /* 0x0041e80000100c00 */
[----:B-----5:R0:W-:Y:S04]  /*acc0*/  STL.128 [R116+0x20], R12 ;  /* 0x0000200c74007387 */ /* 0x0201e80000100c00 */
[----:B----4-:R0:W-:Y:S04]  /*acd0*/  STL.128 [R116+0x30], R16 ;  /* 0x0000301074007387 */ /* 0x0101e80000100c00 */
[----:B------:R0:W-:Y:S04]  /*ace0*/  STL.128 [R115], R20 ;  /* 0x0000001473007387 */ /* 0x0001e80000100c00 */
[----:B------:R0:W-:Y:S04]  /*acf0*/  STL.128 [R115+0x10], R24 ;  /* 0x0000101873007387 */ /* 0x0001e80000100c00 */
[----:B------:R0:W-:Y:S04]  /*ad00*/  STL.128 [R115+0x20], R28 ;  /* 0x0000201c73007387 */ /* 0x0001e80000100c00 */
[----:B------:R0:W-:Y:S04]  /*ad10*/  STL.128 [R115+0x30], R32 ;  /* 0x0000302073007387 */ /* 0x0001e80000100c00 */
[----:B------:R0:W-:Y:S04]  /*ad20*/  STL.128 [R114], R36 ;  /* 0x0000002472007387 */ /* 0x0001e80000100c00 */
[----:B------:R0:W-:Y:S04]  /*ad30*/  STL.128 [R114+0x10], R40 ;  /* 0x0000102872007387 */ /* 0x0001e80000100c00 */
[----:B------:R0:W-:Y:S04]  /*ad40*/  STL.128 [R114+0x20], R44 ;  /* 0x0000202c72007387 */ /* 0x0001e80000100c00 */
[----:B------:R0:W-:Y:S01]  /*ad50*/  STL.128 [R114+0x30], R48 ;  /* 0x0000303072007387 */ /* 0x0001e20000100c00 */
[----:B------:R-:W-:Y:S05]  /*ad60*/  @P0 BRA `(.L_x_46) ;  /* 0xfffffff000f40947 */ /* 0x000fea000383ffff */
[----:B0-----:R-:W-:Y:S02]  /*ad70*/  IMAD.MOV.U32 R6, RZ, RZ, 0x80 ;  /* 0x00000080ff067424 */ /* 0x001fe400078e00ff */
[----:B------:R-:W-:-:S07]  /*ad80*/  IMAD.MOV.U32 R14, RZ, RZ, RZ ;  /* 0x000000ffff0e7224 */ /* 0x000fce00078e00ff */
.L_x_52:
[C---:B------:R-:W-:Y:S01]  /*ad90*/  IMAD.SHL.U32 R7, R6.reuse, 0x2, RZ ;  /* 0x0000000206077824 */ /* 0x040fe200078e00ff */
[C---:B------:R-:W-:Y:S01]  /*ada0*/  LOP3.LUT R8, R6.reuse, 0x3, RZ, 0xc0, !PT ;  /* 0x0000000306087812 */ /* 0x040fe200078ec0ff */
[----:B------:R-:W-:Y:S01]  /*adb0*/  IMAD.MOV.U32 R11, RZ, RZ, 0xff ;  /* 0x000000ffff0b7424 */ /* 0x000fe200078e00ff */
[C---:B------:R-:W-:Y:S01]  /*adc0*/  LOP3.LUT R9, R6.reuse, 0xfc, RZ, 0xc0, !PT ;  /* 0x000000fc06097812 */ /* 0x040fe200078ec0ff */
[C---:B-12---:R-:W-:Y:S02]  /*add0*/  VIADD R4, R7.reuse, 0xffffffff ;  /* 0xffffffff07047836 */ /* 0x046fe40000000000 */
[----:B------:R-:W-:Y:S02]  /*ade0*/  VIADD R5, R6, 0xffffffff ;  /* 0xffffffff06057836 */ /* 0x000fe40000000000 */
[----:B------:R-:W-:Y:S01]  /*adf0*/  IMAD.MOV.U32 R10, RZ, RZ, RZ ;  /* 0x000000ffff0a7224 */ /* 0x000fe200078e00ff */
[----:B------:R-:W-:Y:S02]  /*ae00*/  LOP3.LUT R4, R7, R4, RZ, 0xc, !PT ;  /* 0x0000000407047212 */ /* 0x000fe400078e0cff */
[----:B------:R-:W-:-:S04]  /*ae10*/  ISETP.GE.U32.AND P1, PT, R5, 0x3, PT ;  /* 0x000000030500780c */ /* 0x000fc80003f26070 */
[----:B0-----:R-:W0:Y:S02]  /*ae20*/  POPC R4, R4 ;  /* 0x0000000400047309 */ /* 0x001e240000000000 */
[----:B0-----:R-:W-:-:S04]  /*ae30*/  SHF.R.U32.HI R11, RZ, R4, R11 ;  /* 0x00000004ff0b7219 */ /* 0x001fc8000001160b */
[----:B------:R-:W-:-:S07]  /*ae40*/  IADD3 R11, PT, PT, R14, 0x1, R11 ;  /* 0x000000010e0b7810 */ /* 0x000fce0007ffe00b */
.L_x_51:
[----:B------:R-:W-:Y:S01]  /*ae50*/  IMAD.MOV.U32 R5, RZ, RZ, 0x4 ;  /* 0x00000004ff057424 */ /* 0x000fe200078e00ff */
[----:B------:R-:W-:Y:S01]  /*ae60*/  ISETP.NE.AND P3, PT, R8, RZ, PT ;  /* 0x000000ff0800720c */ /* 0x000fe20003f65270 */
[----:B--2---:R-:W-:Y:S02]  /*ae70*/  IMAD.MOV.U32 R13, RZ, RZ, R10 ;  /* 0x000000ffff0d7224 */ /* 0x004fe400078e000a */
[C---:B0-----:R-:W-:Y:S02]  /*ae80*/  IMAD R12, R14.reuse, 0x4, R5 ;  /* 0x000000040e0c7824 */ /* 0x041fe400078e0205 */
[----:B------:R-:W-:-:S04]  /*ae90*/  VIADD R14, R14, 0x1 ;  /* 0x000000010e0e7836 */ /* 0x000fc80000000000 */
[----:B------:R-:W0:Y:S01]  /*aea0*/  LDC R12, c[0x3][R12] ;  /* 0x00c000000c0c7b82 */ /* 0x000e220000000800 */
[----:B------:R-:W-:Y:S01]  /*aeb0*/  ISETP.NE.AND P2, PT, R14, R11, PT ;  /* 0x0000000b0e00720c */ /* 0x000fe20003f45270 */
[----:B-1----:R-:W-:-:S12]  /*aec0*/  @!P1 BRA `(.L_x_47) ;  /* 0x0000000400a09947 */ /* 0x002fd80003800000 */
[----:B------:R-:W-:Y:S01]  /*aed0*/  IMAD.MOV.U32 R13, RZ, RZ, R10 ;  /* 0x000000ffff0d7224 */ /* 0x000fe200078e000a */
[----:B------:R-:W-:-:S06]  /*aee0*/  UMOV UR4, URZ ;  /* 0x000000ff00047c82 */ /* 0x000fcc0008000000 */
.L_x_48:
[----:B------:R-:W-:-:S04]  /*aef0*/  IMAD R17, R13, 0x4, R100 ;  /* 0x000000040d117824 */ /* 0x000fc800078e0264 */
[----:B------:R-:W-:Y:S01]  /*af00*/  IMAD R15, R6, 0x4, R17 ;  /* 0x00000004060f7824 */ /* 0x000fe200078e0211 */
[----:B------:R-:W2:Y:S04]  /*af10*/  LDL R16, [R17] ;  /* 0x0000000011107983 */ /* 0x000ea80000100800 */
[----:B------:R-:W0:Y:S02]  /*af20*/  LDL R5, [R15] ;  /* 0x000000000f057983 */ /* 0x000e240000100800 */
[----:B0-----:R-:W-:-:S05]  /*af30*/  IMAD.WIDE R4, R5, R12, RZ ;  /* 0x0000000c05047225 */ /* 0x001fca00078e02ff */
        /* <DEDUP_REMOVED lines=19> */
[----:B------:R-:W-:Y:S04]  /*b070*/  STL [R15], R18 ;  /* 0x000000120f007387 */ /* 0x000fe80000100800 */
[----:B------:R0:W-:Y:S04]  /*b080*/  STL [R17], R16 ;  /* 0x0000001011007387 */ /* 0x0001e80000100800 */
[----:B------:R-:W2:Y:S04]  /*b090*/  LDL R5, [R15+0x4] ;  /* 0x000004000f057983 */ /* 0x000ea80000100800 */
[----:B------:R-:W0:Y:S01]  /*b0a0*/  LDL R21, [R17+0x4] ;  /* 0x0000040011157983 */ /* 0x000e220000100800 */
[----:B--2---:R-:W-:-:S05]  /*b0b0*/  IMAD.WIDE R4, R5, R12, RZ ;  /* 0x0000000c05047225 */ /* 0x004fca00078e02ff */
        /* <DEDUP_REMOVED lines=13> */
[----:B0-----:R-:W-:Y:S02]  /*b190*/  IMAD.IADD R16, R21, 0x1, -R4 ;  /* 0x0000000115107824 */ /* 0x001fe400078e0a04 */
[----:B------:R-:W-:-:S03]  /*b1a0*/  IMAD.IADD R18, R4, 0x1, R21 ;  /* 0x0000000104127824 */ /* 0x000fc600078e0215 */
[----:B------:R-:W-:Y:S02]  /*b1b0*/  ISETP.GE.AND P4, PT, R16, RZ, PT ;  /* 0x000000ff1000720c */ /* 0x000fe40003f86270 */
[----:B------:R-:W-:-:S11]  /*b1c0*/  ISETP.GT.U32.AND P0, PT, R18, 0x7fe000, PT ;  /* 0x007fe0001200780c */ /* 0x000fd60003f04070 */
[----:B------:R-:W-:Y:S02]  /*b1d0*/  @!P4 VIADD R16, R16, 0x7fe001 ;  /* 0x007fe0011010c836 */ /* 0x000fe40000000000 */
[----:B------:R-:W-:-:S03]  /*b1e0*/  @P0 VIADD R18, R18, 0xff801fff ;  /* 0xff801fff12120836 */ /* 0x000fc60000000000 */
[----:B------:R0:W-:Y:S04]  /*b1f0*/  STL [R15+0x4], R16 ;  /* 0x000004100f007387 */ /* 0x0001e80000100800 */
[----:B------:R1:W-:Y:S04]  /*b200*/  STL [R17+0x4], R18 ;  /* 0x0000041211007387 */ /* 0x0003e80000100800 */
        /* <DEDUP_REMOVED lines=17> */
[----:B-1----:R-:W-:-:S03]  /*b320*/  IMAD.IADD R18, R19, 0x1, R4 ;  /* 0x0000000113127824 */ /* 0x002fc600078e0204 */
[----:B------:R-:W-:Y:S02]  /*b330*/  ISETP.GE.AND P4, PT, R16, RZ, PT ;  /* 0x000000ff1000720c */ /* 0x000fe40003f86270 */
[----:B------:R-:W-:-:S11]  /*b340*/  ISETP.GT.U32.AND P0, PT, R18, 0x7fe000, PT ;  /* 0x007fe0001200780c */ /* 0x000fd60003f04070 */
[----:B------:R-:W-:Y:S02]  /*b350*/  @!P4 VIADD R16, R16, 0x7fe001 ;  /* 0x007fe0011010c836 */ /* 0x000fe40000000000 */
[----:B------:R-:W-:-:S03]  /*b360*/  @P0 VIADD R18, R18, 0xff801fff ;  /* 0xff801fff12120836 */ /* 0x000fc60000000000 */
[----:B------:R0:W-:Y:S04]  /*b370*/  STL [R15+0x8], R16 ;  /* 0x000008100f007387 */ /* 0x0001e80000100800 */
[----:B------:R1:W-:Y:S04]  /*b380*/  STL [R17+0x8], R18 ;  /* 0x0000081211007387 */ /* 0x0003e80000100800 */
[----:B------:R-:W2:Y:S04]  /*b390*/  LDL R5, [R15+0xc] ;  /* 0x00000c000f057983 */ /* 0x000ea80000100800 */
[----:B------:R-:W3:Y:S01]  /*b3a0*/  LDL R22, [R17+0xc] ;  /* 0x00000c0011167983 */ /* 0x000ee20000100800 */
[----:B------:R-:W-:Y:S01]  /*b3b0*/  UIADD3 UR4, UPT, UPT, UR4, 0x4, URZ ;  /* 0x0000000404047890 */ /* 0x000fe2000fffe0ff */
[----:B------:R-:W-:-:S02]  /*b3c0*/  VIADD R13, R13, 0x4 ;  /* 0x000000040d0d7836 */ /* 0x000fc40000000000 */
        /* <DEDUP_REMOVED lines=14> */
[----:B---3--:R-:W-:Y:S02]  /*b4b0*/  IMAD.IADD R4, R22, 0x1, -R5 ;  /* 0x0000000116047824 */ /* 0x008fe400078e0a05 */
[----:B0-----:R-:W-:-:S03]  /*b4c0*/  IMAD.IADD R16, R5, 0x1, R22 ;  /* 0x0000000105107824 */ /* 0x001fc600078e0216 */
[----:B------:R-:W-:Y:S02]  /*b4d0*/  ISETP.GE.AND P4, PT, R4, RZ, PT ;  /* 0x000000ff0400720c */ /* 0x000fe40003f86270 */
[----:B------:R-:W-:-:S11]  /*b4e0*/  ISETP.GT.U32.AND P0, PT, R16, 0x7fe000, PT ;  /* 0x007fe0001000780c */ /* 0x000fd60003f04070 */
[----:B------:R-:W-:Y:S02]  /*b4f0*/  @!P4 VIADD R4, R4, 0x7fe001 ;  /* 0x007fe0010404c836 */ /* 0x000fe40000000000 */
[----:B------:R-:W-:-:S03]  /*b500*/  @P0 VIADD R16, R16, 0xff801fff ;  /* 0xff801fff10100836 */ /* 0x000fc60000000000 */
[----:B------:R1:W-:Y:S04]  /*b510*/  STL [R15+0xc], R4 ;  /* 0x00000c040f007387 */ /* 0x0003e80000100800 */
[----:B------:R1:W-:Y:S01]  /*b520*/  STL [R17+0xc], R16 ;  /* 0x00000c1011007387 */ /* 0x0003e20000100800 */
[----:B------:R-:W-:-:S13]  /*b530*/  ISETP.NE.AND P0, PT, R9, UR4, PT ;  /* 0x0000000409007c0c */ /* 0x000fda000bf05270 */
[----:B-1----:R-:W-:Y:S05]  /*b540*/  @P0 BRA `(.L_x_48) ;  /* 0xfffffff800680947 */ /* 0x002fea000383ffff */
.L_x_47:
[----:B------:R-:W-:Y:S05]  /*b550*/  @!P3 BRA `(.L_x_49) ;  /* 0x000000040050b947 */ /* 0x000fea0003800000 */
[----:B------:R-:W-:Y:S02]  /*b560*/  ISETP.NE.AND P0, PT, R8, 0x1, PT ;  /* 0x000000010800780c */ /* 0x000fe40003f05270 */
[----:B------:R-:W-:-:S11]  /*b570*/  LOP3.LUT P3, RZ, R6, 0x1, RZ, 0xc0, !PT ;  /* 0x0000000106ff7812 */ /* 0x000fd6000786c0ff */
[----:B------:R-:W-:Y:S05]  /*b580*/  @!P0 BRA `(.L_x_50) ;  /* 0x0000000000d48947 */ /* 0x000fea0003800000 */
[----:B------:R-:W-:-:S04]  /*b590*/  IMAD.IADD R5, R13, 0x1, R6 ;  /* 0x000000010d057824 */ /* 0x000fc800078e0206 */
[----:B------:R-:W-:-:S05]  /*b5a0*/  IMAD R16, R5, 0x4, R100 ;  /* 0x0000000405107824 */ /* 0x000fca00078e0264 */
[----:B------:R-:W0:Y:S01]  /*b5b0*/  LDL R5, [R16] ;  /* 0x0000000010057983 */ /* 0x000e220000100800 */
[----:B------:R-:W-:-:S05]  /*b5c0*/  IMAD R15, R13, 0x4, R100 ;  /* 0x000000040d0f7824 */ /* 0x000fca00078e0264 */
[----:B------:R-:W2:Y:S01]  /*b5d0*/  LDL R17, [R15] ;  /* 0x000000000f117983 */ /* 0x000ea20000100800 */
[----:B------:R-:W-:Y:S02]  /*b5e0*/  IMAD.U32 R21, R6, 0x4, R15 ;  /* 0x0000000406157824 */ /* 0x000fe400078e000f */
        /* <DEDUP_REMOVED lines=9> */
[----:B------:R-:W-:Y:S02]  /*b680*/  IADD3.X R5, PT, PT, R18, -0x1, RZ, P4, !PT ;  /* 0xffffffff12057810 */ /* 0x000fe400027fe4ff */
[----:B------:R-:W-:-:S02]  /*b690*/  SEL R4, R19, R4, P0 ;  /* 0x0000000413047207 */ /* 0x000fc40000000000 */
[----:B------:R-:W-:-:S04]  /*b6a0*/  SEL R5, R5, R18, P0 ;  /* 0x0000001205057207 */ /* 0x000fc80000000000 */
[----:B------:R-:W-:-:S13]  /*b6b0*/  ISETP.GE.AND P4, PT, R5, RZ, PT ;  /* 0x000000ff0500720c */ /* 0x000fda0003f86270 */
[----:B------:R-:W-:-:S04]  /*b6c0*/  @!P4 VIADD R4, R4, 0x7fe001 ;  /* 0x007fe0010404c836 */ /* 0x000fc80000000000 */
[C-C-:B--2---:R-:W-:Y:S02]  /*b6d0*/  IMAD.IADD R19, R17.reuse, 0x1, -R4.reuse ;  /* 0x0000000111137824 */ /* 0x144fe400078e0a04 */
[----:B------:R-:W-:-:S03]  /*b6e0*/  IMAD.IADD R18, R17, 0x1, R4 ;  /* 0x0000000111127824 */ /* 0x000fc600078e0204 */
[----:B------:R-:W-:Y:S02]  /*b6f0*/  ISETP.GE.AND P4, PT, R19, RZ, PT ;  /* 0x000000ff1300720c */ /* 0x000fe40003f86270 */
[----:B------:R-:W-:-:S11]  /*b700*/  ISETP.GT.U32.AND P0, PT, R18, 0x7fe000, PT ;  /* 0x007fe0001200780c */ /* 0x000fd60003f04070 */
[----:B------:R-:W-:Y:S02]  /*b710*/  @!P4 VIADD R19, R19, 0x7fe001 ;  /* 0x007fe0011313c836 */ /* 0x000fe40000000000 */
[----:B------:R-:W-:-:S03]  /*b720*/  @P0 VIADD R18, R18, 0xff801fff ;  /* 0xff801fff12120836 */ /* 0x000fc60000000000 */
[----:B------:R0:W-:Y:S04]  /*b730*/  STL [R16], R19 ;  /* 0x0000001310007387 */ /* 0x0001e80000100800 */
[----:B------:R1:W-:Y:S04]  /*b740*/  STL [R15], R18 ;  /* 0x000000120f007387 */ /* 0x0003e80000100800 */
[----:B------:R-:W2:Y:S04]  /*b750*/  LDL R5, [R21+0x4] ;  /* 0x0000040015057983 */ /* 0x000ea80000100800 */
[----:B------:R-:W3:Y:S01]  /*b760*/  LDL R22, [R15+0x4] ;  /* 0x000004000f167983 */ /* 0x000ee20000100800 */
        /* <DEDUP_REMOVED lines=22> */
[----:B------:R1:W-:Y:S02]  /*b8d0*/  STL [R15+0x4], R16 ;  /* 0x000004100f007387 */ /* 0x0003e40000100800 */
.L_x_50:
[----:B------:R-:W-:Y:S05]  /*b8e0*/  @!P3 BRA `(.L_x_49) ;  /* 0x00000000006cb947 */ /* 0x000fea0003800000 */
[----:B------:R-:W-:-:S04]  /*b8f0*/  IMAD.IADD R5, R13, 0x1, R6 ;  /* 0x000000010d057824 */ /* 0x000fc800078e0206 */
[----:B-1----:R-:W-:-:S05]  /*b900*/  IMAD R15, R5, 0x4, R100 ;  /* 0x00000004050f7824 */ /* 0x002fca00078e0264 */
[----:B------:R-:W0:Y:S01]  /*b910*/  LDL R5, [R15] ;  /* 0x000000000f057983 */ /* 0x000e220000100800 */
[----:B------:R-:W-:-:S05]  /*b920*/  IMAD R13, R13, 0x4, R100 ;  /* 0x000000040d0d7824 */ /* 0x000fca00078e0264 */
[----:B------:R-:W2:Y:S01]  /*b930*/  LDL R16, [R13] ;  /* 0x000000000d107983 */ /* 0x000ea20000100800 */
        /* <DEDUP_REMOVED lines=21> */
[----:B------:R2:W-:Y:S02]  /*ba90*/  STL [R13], R16 ;  /* 0x000000100d007387 */ /* 0x0005e40000100800 */
.L_x_49:
[----:B------:R-:W-:Y:S01]  /*baa0*/  IMAD.IADD R10, R7, 0x1, R10 ;  /* 0x00000001070a7824 */ /* 0x000fe200078e020a */
[----:B------:R-:W-:Y:S06]  /*bab0*/  @P2 BRA `(.L_x_51) ;  /* 0xfffffff000e42947 */ /* 0x000fec000383ffff */
[----:B------:R-:W-:Y:S01]  /*bac0*/  ISETP.GT.U32.AND P0, PT, R6, 0x1, PT ;  /* 0x000000010600780c */ /* 0x000fe20003f04070 */
[----:B------:R-:W-:Y:S01]  /*bad0*/  IMAD.MOV.U32 R14, RZ, RZ, R11 ;  /* 0x000000ffff0e7224 */ /* 0x000fe200078e000b */
[----:B------:R-:W-:-:S11]  /*bae0*/  SHF.R.U32.HI R6, RZ, 0x1, R6 ;  /* 0x00000001ff067819 */ /* 0x000fd60000011606 */
[----:B------:R-:W-:Y:S05]  /*baf0*/  @P0 BRA `(.L_x_52) ;  /* 0xfffffff000a40947 */ /* 0x000fea000383ffff */
[----:B------:R-:W-:-:S07]  /*bb00*/  IMAD.MOV.U32 R26, RZ, RZ, RZ ;  /* 0x000000ffff1a7224 */ /* 0x000fce00078e00ff */
.L_x_53:
[----:B---3--:R-:W-:-:S05]  /*bb10*/  IMAD R27, R26, 0x4, R1 ;  /* 0x000000041a1b7824 */ /* 0x008fca00078e0201 */
[----:B-12---:R-:W2:Y:S04]  /*bb20*/  LDL.128 R4, [R27+0xd10] ;  /* 0x000d10001b047983 */ /* 0x006ea80000100c00 */
[----:B------:R-:W2:Y:S04]  /*bb30*/  LDL.128 R8, [R27+0x1510] ;  /* 0x001510001b087983 */ /* 0x000ea80000100c00 */
[----:B0-----:R-:W3:Y:S04]  /*bb40*/  LDL.128 R12, [R27+0xd20] ;  /* 0x000d20001b0c7983 */ /* 0x001ee80000100c00 */
[----:B------:R-:W3:Y:S01]  /*bb50*/  LDL.128 R16, [R27+0x1520] ;  /* 0x001520001b107983 */ /* 0x000ee20000100c00 */
[----:B------:R-:W-:-:S02]  /*bb60*/  VIADD R26, R26, 0x8 ;  /* 0x000000081a1a7836 */ /* 0x000fc40000000000 */
[----:B--2---:R-:W-:-:S04]  /*bb70*/  IMAD.WIDE R20, R8, R4, RZ ;  /* 0x0000000408147225 */ /* 0x004fc800078e02ff */
[----:B------:R-:W-:Y:S01]  /*bb80*/  IMAD.WIDE R24, R9, R5, RZ ;  /* 0x0000000509187225 */ /* 0x000fe200078e02ff */
[--C-:B------:R-:W-:Y:S02]  /*bb90*/  SHF.R.S32.HI R4, RZ, 0x17, R21.reuse ;  /* 0x00000017ff047819 */ /* 0x100fe40000011415 */
[----:B------:R-:W-:Y:S01]  /*bba0*/  SHF.R.S64 R35, R20, 0x17, R21 ;  /* 0x0000001714237819 */ /* 0x000fe20000001015 */
[----:B------:R-:W-:Y:S01]  /*bbb0*/  IMAD.WIDE R8, R10, R6, RZ ;  /* 0x000000060a087225 */ /* 0x000fe200078e02ff */
[----:B------:R-:W-:-:S03]  /*bbc0*/  SHF.R.S64 R33, R24, 0x17, R25 ;  /* 0x0000001718217819 */ /* 0x000fc60000001019 */
[----:B------:R-:W-:Y:S01]  /*bbd0*/  IMAD.WIDE R22, R11, R7, RZ ;  /* 0x000000070b167225 */ /* 0x000fe200078e02ff */
[----:B------:R-:W-:Y:S02]  /*bbe0*/  SHF.R.S32.HI R7, RZ, 0x17, R25 ;  /* 0x00000017ff077819 */ /* 0x000fe40000011419 */
[--C-:B------:R-:W-:Y:S01]  /*bbf0*/  SHF.R.S32.HI R6, RZ, 0x17, R9.reuse ;  /* 0x00000017ff067819 */ /* 0x100fe20000011409 */
[----:B------:R-:W-:Y:S01]  /*bc00*/  IMAD R30, R4, -0x7fe001, RZ ;  /* 0xff801fff041e7824 */ /* 0x000fe200078e02ff */
[----:B------:R-:W-:Y:S01]  /*bc10*/  SHF.R.S64 R31, R8, 0x17, R9 ;  /* 0x00000017081f7819 */ /* 0x000fe20000001009 */
[----:B------:R-:W-:Y:S01]  /*bc20*/  IMAD.WIDE.U32 R4, R35, -0x7fe001, R20 ;  /* 0xff801fff23047825 */ /* 0x000fe200078e0014 */
[--C-:B------:R-:W-:Y:S02]  /*bc30*/  SHF.R.S32.HI R28, RZ, 0x17, R23.reuse ;  /* 0x00000017ff1c7819 */ /* 0x100fe40000011417 */
[----:B------:R-:W-:Y:S01]  /*bc40*/  SHF.R.S64 R29, R22, 0x17, R23 ;  /* 0x00000017161d7819 */ /* 0x000fe20000001017 */
[----:B------:R-:W-:Y:S01]  /*bc50*/  IMAD R20, R7, -0x7fe001, RZ ;  /* 0xff801fff07147824 */ /* 0x000fe200078e02ff */
[----:B------:R-:W-:Y:S01]  /*bc60*/  ISETP.GT.U32.AND P4, PT, R4, 0x7fe000, PT ;  /* 0x007fe0000400780c */ /* 0x000fe20003f84070 */
[----:B------:R-:W-:-:S02]  /*bc70*/  IMAD R21, R6, -0x7fe001, RZ ;  /* 0xff801fff06157824 */ /* 0x000fc400078e02ff */
[----:B------:R-:W-:-:S04]  /*bc80*/  IMAD.WIDE.U32 R10, R33, -0x7fe001, R24 ;  /* 0xff801fff210a7825 */ /* 0x000fc800078e0018 */
[----:B------:R-:W-:Y:S01]  /*bc90*/  IMAD.WIDE.U32 R6, R31, -0x7fe001, R8 ;  /* 0xff801fff1f067825 */ /* 0x000fe200078e0008 */
[----:B------:R-:W-:Y:S02]  /*bca0*/  IADD3 R24, PT, PT, R11, -R33, R20 ;  /* 0x800000210b187210 */ /* 0x000fe40007ffe014 */
[----:B------:R-:W-:Y:S01]  /*bcb0*/  ISETP.GT.U32.AND P1, PT, R10, 0x7fe000, PT ;  /* 0x007fe0000a00780c */ /* 0x000fe20003f24070 */
[----:B------:R-:W-:Y:S01]  /*bcc0*/  IMAD R25, R28, -0x7fe001, RZ ;  /* 0xff801fff1c197824 */ /* 0x000fe200078e02ff */
[----:B------:R-:W-:Y:S01]  /*bcd0*/  IADD3 R28, PT, PT, R5, -R35, R30 ;  /* 0x80000023051c7210 */ /* 0x000fe20007ffe01e */
[----:B------:R-:W-:Y:S01]  /*bce0*/  IMAD.WIDE.U32 R8, R29, -0x7fe001, R22 ;  /* 0xff801fff1d087825 */ /* 0x000fe200078e0016 */
[----:B------:R-:W-:Y:S02]  /*bcf0*/  IADD3 R5, P2, PT, R10, -0x7fe001, RZ ;  /* 0xff801fff0a057810 */ /* 0x000fe40007f5e0ff */
[----:B------:R-:W-:Y:S02]  /*bd00*/  IADD3 R22, PT, PT, R7, -R31, R21 ;  /* 0x8000001f07167210 */ /* 0x000fe40007ffe015 */
[----:B------:R-:W-:-:S02]  /*bd10*/  IADD3 R20, PT, PT, R9, -R29, R25 ;  /* 0x8000001d09147210 */ /* 0x000fc40007ffe019 */
[----:B------:R-:W-:Y:S02]  /*bd20*/  IADD3 R25, P5, PT, R4, -0x7fe001, RZ ;  /* 0xff801fff04197810 */ /* 0x000fe40007fbe0ff */
[----:B------:R-:W-:Y:S02]  /*bd30*/  ISETP.GT.U32.AND P0, PT, R8, 0x7fe000, PT ;  /* 0x007fe0000800780c */ /* 0x000fe40003f04070 */
[----:B------:R-:W-:Y:S02]  /*bd40*/  IADD3.X R23, PT, PT, R28, -0x1, RZ, P5, !PT ;  /* 0xffffffff1c177810 */ /* 0x000fe40002ffe4ff */
[----:B------:R-:W-:Y:S02]  /*bd50*/  IADD3 R7, P5, PT, R8, -0x7fe001, RZ ;  /* 0xff801fff08077810 */ /* 0x000fe40007fbe0ff */
[C---:B------:R-:W-:Y:S02]  /*bd60*/  ISETP.GT.AND.EX P1, PT, R24.reuse, RZ, PT, P1 ;  /* 0x000000ff1800720c */ /* 0x040fe40003f24310 */
[----:B------:R-:W-:-:S02]  /*bd70*/  IADD3.X R21, PT, PT, R24, -0x1, RZ, P2, !PT ;  /* 0xffffffff18157810 */ /* 0x000fc400017fe4ff */
[C---:B------:R-:W-:Y:S02]  /*bd80*/  ISETP.GT.AND.EX P0, PT, R20.reuse, RZ, PT, P0 ;  /* 0x000000ff1400720c */ /* 0x040fe40003f04300 */
[----:B------:R-:W-:Y:S02]  /*bd90*/  IADD3.X R29, PT, PT, R20, -0x1, RZ, P5, !PT ;  /* 0xffffffff141d7810 */ /* 0x000fe40002ffe4ff */
[----:B------:R-:W-:Y:S02]  /*bda0*/  SEL R21, R21, R24, P1 ;  /* 0x0000001815157207 */ /* 0x000fe40000800000 */
[C---:B------:R-:W-:Y:S02]  /*bdb0*/  ISETP.GT.U32.AND P6, PT, R6.reuse, 0x7fe000, PT ;  /* 0x007fe0000600780c */ /* 0x040fe40003fc4070 */
[----:B------:R-:W-:Y:S02]  /*bdc0*/  IADD3 R9, P3, PT, R6, -0x7fe001, RZ ;  /* 0xff801fff06097810 */ /* 0x000fe40007f7e0ff */
[----:B------:R-:W-:-:S02]  /*bdd0*/  ISETP.GT.AND.EX P4, PT, R28, RZ, PT, P4 ;  /* 0x000000ff1c00720c */ /* 0x000fc40003f84340 */
[----:B------:R-:W-:Y:S02]  /*bde0*/  SEL R29, R29, R20, P0 ;  /* 0x000000141d1d7207 */ /* 0x000fe40000000000 */
[----:B------:R-:W-:Y:S01]  /*bdf0*/  ISETP.GE.AND P2, PT, R21, RZ, PT ;  /* 0x000000ff1500720c */ /* 0x000fe20003f46270 */
[----:B---3--:R-:W-:Y:S01]  /*be00*/  IMAD.WIDE R20, R16, R12, RZ ;  /* 0x0000000c10147225 */ /* 0x008fe200078e02ff */
[C---:B------:R-:W-:Y:S02]  /*be10*/  ISETP.GT.AND.EX P6, PT, R22.reuse, RZ, PT, P6 ;  /* 0x000000ff1600720c */ /* 0x040fe40003fc4360 */
[----:B------:R-:W-:Y:S01]  /*be20*/  IADD3.X R11, PT, PT, R22, -0x1, RZ, P3, !PT ;  /* 0xffffffff160b7810 */ /* 0x000fe20001ffe4ff */
[----:B------:R-:W-:Y:S01]  /*be30*/  IMAD.WIDE R16, R17, R13, RZ ;  /* 0x0000000d11107225 */ /* 0x000fe200078e02ff */
[----:B------:R-:W-:Y:S02]  /*be40*/  SEL R23, R23, R28, P4 ;  /* 0x0000001c17177207 */ /* 0x000fe40002000000 */
[----:B------:R-:W-:Y:S01]  /*be50*/  SEL R11, R11, R22, P6 ;  /* 0x000000160b0b7207 */ /* 0x000fe20003000000 */
[----:B------:R-:W-:Y:S01]  /*be60*/  IMAD.WIDE R12, R18, R14, RZ ;  /* 0x0000000e120c7225 */ /* 0x000fe200078e02ff */
[----:B------:R-:W-:-:S02]  /*be70*/  ISETP.GE.AND P3, PT, R23, RZ, PT ;  /* 0x000000ff1700720c */ /* 0x000fc40003f66270 */
[----:B------:R-:W-:Y:S01]  /*be80*/  SEL R4, R25, R4, P4 ;  /* 0x0000000419047207 */ /* 0x000fe20002000000 */
[----:B------:R-:W-:Y:S01]  /*be90*/  IMAD.WIDE R14, R19, R15, RZ ;  /* 0x0000000f130e7225 */ /* 0x000fe200078e02ff */
[--C-:B------:R-:W-:Y:S02]  /*bea0*/  SHF.R.S32.HI R24, RZ, 0x17, R17.reuse ;  /* 0x00000017ff187819 */ /* 0x100fe40000011411 */
[----:B------:R-:W-:Y:S02]  /*beb0*/  SHF.R.S64 R23, R16, 0x17, R17 ;  /* 0x0000001710177819 */ /* 0x000fe40000001011 */
[--C-:B------:R-:W-:Y:S01]  /*bec0*/  SHF.R.S32.HI R28, RZ, 0x17, R21.reuse ;  /* 0x00000017ff1c7819 */ /* 0x100fe20000011415 */
[----:B------:R-:W-:Y:S01]  /*bed0*/  IMAD R30, R24, -0x7fe001, RZ ;  /* 0xff801fff181e7824 */ /* 0x000fe200078e02ff */
[----:B------:R-:W-:Y:S01]  /*bee0*/  SHF.R.S64 R25, R20, 0x17, R21 ;  /* 0x0000001714197819 */ /* 0x000fe20000001015 */
[----:B------:R-:W-:Y:S01]  /*bef0*/  IMAD.WIDE.U32 R16, R23, -0x7fe001, R16 ;  /* 0xff801fff17107825 */ /* 0x000fe200078e0010 */
[----:B------:R-:W-:-:S02]  /*bf00*/  SHF.R.S32.HI R22, RZ, 0x17, R13 ;  /* 0x00000017ff167819 */ /* 0x000fc4000001140d */
[----:B------:R-:W-:Y:S01]  /*bf10*/  SHF.R.S64 R19, R12, 0x17, R13 ;  /* 0x000000170c137819 */ /* 0x000fe2000000100d */
[----:B------:R-:W-:Y:S01]  /*bf20*/  IMAD R28, R28, -0x7fe001, RZ ;  /* 0xff801fff1c1c7824 */ /* 0x000fe200078e02ff */
[----:B------:R-:W-:Y:S01]  /*bf30*/  ISETP.GE.AND P5, PT, R11, RZ, PT ;  /* 0x000000ff0b00720c */ /* 0x000fe20003fa6270 */
[----:B------:R-:W-:Y:S01]  /*bf40*/  IMAD.WIDE.U32 R20, R25, -0x7fe001, R20 ;  /* 0xff801fff19147825 */ /* 0x000fe200078e0014 */
[--C-:B------:R-:W-:Y:S02]  /*bf50*/  SHF.R.S32.HI R18, RZ, 0x17, R15.reuse ;  /* 0x00000017ff127819 */ /* 0x100fe4000001140f */
[----:B------:R-:W-:Y:S01]  /*bf60*/  SHF.R.S64 R11, R14, 0x17, R15 ;  /* 0x000000170e0b7819 */ /* 0x000fe2000000100f */
[----:B------:R-:W-:Y:S01]  /*bf70*/  IMAD R31, R22, -0x7fe001, RZ ;  /* 0xff801fff161f7824 */ /* 0x000fe200078e02ff */
[----:B------:R-:W-:Y:S01]  /*bf80*/  SEL R5, R5, R10, P1 ;  /* 0x0000000a05057207 */ /* 0x000fe20000800000 */
[----:B------:R-:W-:Y:S01]  /*bf90*/  IMAD.WIDE.U32 R12, R19, -0x7fe001, R12 ;  /* 0xff801fff130c7825 */ /* 0x000fe200078e000c */
[----:B------:R-:W-:-:S02]  /*bfa0*/  IADD3 R22, PT, PT, R17, -R23, R30 ;  /* 0x8000001711167210 */ /* 0x000fc40007ffe01e */
[----:B------:R-:W-:Y:S01]  /*bfb0*/  SEL R6, R9, R6, P6 ;  /* 0x0000000609067207 */ /* 0x000fe20003000000 */
[----:B------:R-:W-:Y:S01]  /*bfc0*/  IMAD R18, R18, -0x7fe001, RZ ;  /* 0xff801fff12127824 */ /* 0x000fe200078e02ff */
[----:B------:R-:W-:Y:S01]  /*bfd0*/  IADD3 R24, PT, PT, R21, -R25, R28 ;  /* 0x8000001915187210 */ /* 0x000fe20007ffe01c */
[----:B------:R-:W-:Y:S01]  /*bfe0*/  IMAD.WIDE.U32 R14, R11, -0x7fe001, R14 ;  /* 0xff801fff0b0e7825 */ /* 0x000fe200078e000e */
[----:B------:R-:W-:Y:S02]  /*bff0*/  IADD3 R17, PT, PT, R13, -R19, R31 ;  /* 0x800000130d117210 */ /* 0x000fe40007ffe01f */
[----:B------:R-:W-:Y:S01]  /*c000*/  IADD3 R23, P6, PT, R20, -0x7fe001, RZ ;  /* 0xff801fff14177810 */ /* 0x000fe20007fde0ff */
[----:B------:R-:W-:Y:S01]  /*c010*/  @!P2 VIADD R5, R5, 0x7fe001 ;  /* 0x007fe0010505a836 */ /* 0x000fe20000000000 */
[----:B------:R-:W-:Y:S01]  /*c020*/  IADD3 R19, P2, PT, R16, -0x7fe001, RZ ;  /* 0xff801fff10137810 */ /* 0x000fe20007f5e0ff */
[----:B------:R-:W-:Y:S01]  /*c030*/  @!P3 VIADD R4, R4, 0x7fe001 ;  /* 0x007fe0010404b836 */ /* 0x000fe20000000000 */
[----:B------:R-:W-:Y:S01]  /*c040*/  IADD3 R18, PT, PT, R15, -R11, R18 ;  /* 0x8000000b0f127210 */ /* 0x000fe20007ffe012 */
[----:B------:R-:W-:Y:S01]  /*c050*/  @!P5 VIADD R6, R6, 0x7fe001 ;  /* 0x007fe0010606d836 */ /* 0x000fe20000000000 */
[----:B------:R-:W-:-:S02]  /*c060*/  IADD3 R15, P3, PT, R12, -0x7fe001, RZ ;  /* 0xff801fff0c0f7810 */ /* 0x000fc40007f7e0ff */
[----:B------:R-:W-:Y:S02]  /*c070*/  IADD3.X R21, PT, PT, R24, -0x1, RZ, P6, !PT ;  /* 0xffffffff18157810 */ /* 0x000fe400037fe4ff */
[----:B------:R-:W-:Y:S02]  /*c080*/  IADD3 R13, P6, PT, R14, -0x7fe001, RZ ;  /* 0xff801fff0e0d7810 */ /* 0x000fe40007fde0ff */
[----:B------:R-:W-:Y:S02]  /*c090*/  IADD3.X R9, PT, PT, R22, -0x1, RZ, P2, !PT ;  /* 0xffffffff16097810 */ /* 0x000fe400017fe4ff */
[----:B------:R-:W-:Y:S02]  /*c0a0*/  ISETP.GT.U32.AND P2, PT, R16, 0x7fe000, PT ;  /* 0x007fe0001000780c */ /* 0x000fe40003f44070 */
[----:B------:R-:W-:Y:S02]  /*c0b0*/  IADD3.X R10, PT, PT, R17, -0x1, RZ, P3, !PT ;  /* 0xffffffff110a7810 */ /* 0x000fe40001ffe4ff */
[----:B------:R-:W-:-:S02]  /*c0c0*/  ISETP.GT.U32.AND P3, PT, R12, 0x7fe000, PT ;  /* 0x007fe0000c00780c */ /* 0x000fc40003f64070 */
[----:B------:R-:W-:Y:S02]  /*c0d0*/  ISETP.GT.U32.AND P1, PT, R20, 0x7fe000, PT ;  /* 0x007fe0001400780c */ /* 0x000fe40003f24070 */
[----:B------:R-:W-:Y:S02]  /*c0e0*/  IADD3.X R11, PT, PT, R18, -0x1, RZ, P6, !PT ;  /* 0xffffffff120b7810 */ /* 0x000fe400037fe4ff */
[----:B------:R-:W-:Y:S02]  /*c0f0*/  ISETP.GT.U32.AND P6, PT, R14, 0x7fe000, PT ;  /* 0x007fe0000e00780c */ /* 0x000fe40003fc4070 */
[----:B------:R-:W-:Y:S02]  /*c100*/  ISETP.GT.AND.EX P2, PT, R22, RZ, PT, P2 ;  /* 0x000000ff1600720c */ /* 0x000fe40003f44320 */
[----:B------:R-:W-:Y:S02]  /*c110*/  ISETP.GT.AND.EX P3, PT, R17, RZ, PT, P3 ;  /* 0x000000ff1100720c */ /* 0x000fe40003f64330 */
[----:B------:R-:W-:-:S02]  /*c120*/  ISETP.GT.AND.EX P1, PT, R24, RZ, PT, P1 ;  /* 0x000000ff1800720c */ /* 0x000fc40003f24310 */
[----:B------:R-:W-:Y:S02]  /*c130*/  ISETP.GT.AND.EX P6, PT, R18, RZ, PT, P6 ;  /* 0x000000ff1200720c */ /* 0x000fe40003fc4360 */
[----:B------:R-:W-:Y:S02]  /*c140*/  SEL R9, R9, R22, P2 ;  /* 0x0000001609097207 */ /* 0x000fe40001000000 */
[----:B------:R-:W-:Y:S02]  /*c150*/  SEL R10, R10, R17, P3 ;  /* 0x000000110a0a7207 */ /* 0x000fe40001800000 */
[----:B------:R-:W-:Y:S02]  /*c160*/  SEL R7, R7, R8, P0 ;  /* 0x0000000807077207 */ /* 0x000fe40000000000 */
[----:B------:R-:W-:Y:S02]  /*c170*/  SEL R21, R21, R24, P1 ;  /* 0x0000001815157207 */ /* 0x000fe40000800000 */
[----:B------:R-:W-:-:S02]  /*c180*/  SEL R8, R23, R20, P1 ;  /* 0x0000001417087207 */ /* 0x000fc40000800000 */
[----:B------:R-:W-:Y:S02]  /*c190*/  SEL R11, R11, R18, P6 ;  /* 0x000000120b0b7207 */ /* 0x000fe40003000000 */
[----:B------:R-:W-:Y:S02]  /*c1a0*/  ISETP.GE.AND P1, PT, R9, RZ, PT ;  /* 0x000000ff0900720c */ /* 0x000fe40003f26270 */
[----:B------:R-:W-:Y:S02]  /*c1b0*/  SEL R9, R19, R16, P2 ;  /* 0x0000001013097207 */ /* 0x000fe40001000000 */
[----:B------:R-:W-:Y:S02]  /*c1c0*/  ISETP.GE.AND P2, PT, R10, RZ, PT ;  /* 0x000000ff0a00720c */ /* 0x000fe40003f46270 */
[----:B------:R-:W-:Y:S02]  /*c1d0*/  SEL R10, R15, R12, P3 ;  /* 0x0000000c0f0a7207 */ /* 0x000fe40001800000 */
[----:B------:R-:W-:-:S02]  /*c1e0*/  ISETP.GE.AND P4, PT, R29, RZ, PT ;  /* 0x000000ff1d00720c */ /* 0x000fc40003f86270 */
[----:B------:R-:W-:Y:S02]  /*c1f0*/  ISETP.GE.AND P0, PT, R21, RZ, PT ;  /* 0x000000ff1500720c */ /* 0x000fe40003f06270 */
[----:B------:R-:W-:Y:S01]  /*c200*/  ISETP.GE.AND P3, PT, R11, RZ, PT ;  /* 0x000000ff0b00720c */ /* 0x000fe20003f66270 */
[----:B------:R-:W-:Y:S01]  /*c210*/  @!P1 VIADD R9, R9, 0x7fe001 ;  /* 0x007fe00109099836 */ /* 0x000fe20000000000 */
[----:B------:R-:W-:-:S03]  /*c220*/  SEL R11, R13, R14, P6 ;  /* 0x0000000e0d0b7207 */ /* 0x000fc60003000000 */
[----:B------:R-:W-:-:S04]  /*c230*/  @!P2 VIADD R10, R10, 0x7fe001 ;  /* 0x007fe0010a0aa836 */ /* 0x000fc80000000000 */
[----:B------:R-:W-:Y:S02]  /*c240*/  @!P4 VIADD R7, R7, 0x7fe001 ;  /* 0x007fe0010707c836 */ /* 0x000fe40000000000 */
[----:B------:R-:W-:Y:S01]  /*c250*/  @!P0 VIADD R8, R8, 0x7fe001 ;  /* 0x007fe00108088836 */ /* 0x000fe20000000000 */
[----:B------:R-:W-:Y:S01]  /*c260*/  ISETP.NE.AND P0, PT, R26, 0x100, PT ;  /* 0x000001001a00780c */ /* 0x000fe20003f05270 */
[----:B------:R-:W-:Y:S01]  /*c270*/  @!P3 VIADD R11, R11, 0x7fe001 ;  /* 0x007fe0010b0bb836 */ /* 0x000fe20000000000 */
[----:B------:R3:W-:Y:S04]  /*c280*/  STL.128 [R27+0x1110], R4 ;  /* 0x001110041b007387 */ /* 0x0007e80000100c00 */
[----:B------:R3:W-:Y:S07]  /*c290*/  STL.128 [R27+0x1120], R8 ;  /* 0x001120081b007387 */ /* 0x0007ee0000100c00 */
[----:B------:R-:W-:Y:S05]  /*c2a0*/  @P0 BRA `(.L_x_53) ;  /* 0xfffffff800180947 */ /* 0x000fea000383ffff */
[----:B------:R-:W0:Y:S01]  /*c2b0*/  S2UR UR5, SR_CgaCtaId ;  /* 0x00000000000579c3 */ /* 0x000e220000008800 */
[----:B------:R-:W-:Y:S02]  /*c2c0*/  UMOV UR4, 0x400 ;  /* 0x0000040000047882 */ /* 0x000fe40000000000 */
[----:B0-----:R-:W-:-:S03]  /*c2d0*/  ULEA UR5, UR5, UR4, 0x18 ;  /* 0x0000000405057291 */ /* 0x001fc6000f8ec0ff */
[----:B------:R-:W-:-:S09]  /*c2e0*/  UMOV UR4, URZ ;  /* 0x000000ff00047c82 */ /* 0x000fd20008000000 */
.L_x_54:
[----:B------:R-:W-:-:S09]  /*c2f0*/  ULEA UR6, UR4, UR18, 0x2 ;  /* 0x0000001204067291 */ /* 0x000fd2000f8e10ff */
[----:B0--3--:R-:W2:Y:S04]  /*c300*/  LDL.128 R4, [UR6] ;  /* 0x00000006ff047983 */ /* 0x009ea80008100c00 */
[----:B------:R-:W3:Y:S04]  /*c310*/  LDL.128 R8, [UR6+0x10] ;  /* 0x00001006ff087983 */ /* 0x000ee80008100c00 */
[----:B------:R-:W4:Y:S04]  /*c320*/  LDL.128 R12, [UR6+0x20] ;  /* 0x00002006ff0c7983 */ /* 0x000f280008100c00 */
[----:B------:R-:W5:Y:S01]  /*c330*/  LDL.128 R16, [UR6+0x30] ;  /* 0x00003006ff107983 */ /* 0x000f620008100c00 */
[----:B------:R-:W-:Y:S01]  /*c340*/  VIADD R20, R110, UR4 ;  /* 0x000000046e147c36 */ /* 0x000fe20008000000 */
[----:B------:R-:W-:-:S04]  /*c350*/  UIADD3 UR4, UPT, UPT, UR4, 0x10, URZ ;  /* 0x0000001004047890 */ /* 0x000fc8000fffe0ff */
[----:B------:R-:W-:Y:S01]  /*c360*/  LEA R36, R20, UR5, 0x2 ;  /* 0x0000000514247c11 */ /* 0x000fe2000f8e10ff */
[----:B------:R-:W-:-:S04]  /*c370*/  UISETP.NE.AND UP0, UPT, UR4, 0x100, UPT ;  /* 0x000001000400788c */ /* 0x000fc8000bf05270 */
[----:B------:R-:W2:Y:S04]  /*c380*/  LDS.128 R20, [R36] ;  /* 0x0000000024147984 */ /* 0x000ea80000000c00 */
[----:B------:R-:W3:Y:S04]  /*c390*/  LDS.128 R24, [R36+0x10] ;  /* 0x0000100024187984 */ /* 0x000ee80000000c00 */
[----:B------:R-:W4:Y:S04]  /*c3a0*/  LDS.128 R28, [R36+0x20] ;  /* 0x00002000241c7984 */ /* 0x000f280000000c00 */
[----:B------:R-:W5:Y:S01]  /*c3b0*/  LDS.128 R32, [R36+0x30] ;  /* 0x0000300024207984 */ /* 0x000f620000000c00 */
[----:B--2---:R-:W-:-:S02]  /*c3c0*/  IMAD.IADD R4, R20, 0x1, R4 ;  /* 0x0000000114047824 */ /* 0x004fc400078e0204 */
[----:B------:R-:W-:Y:S02]  /*c3d0*/  IMAD.IADD R5, R21, 0x1, R5 ;  /* 0x0000000115057824 */ /* 0x000fe400078e0205 */
[----:B------:R-:W-:Y:S01]  /*c3e0*/  IMAD.IADD R6, R22, 0x1, R6 ;  /* 0x0000000116067824 */ /* 0x000fe200078e0206 */
[----:B------:R-:W-:Y:S01]  /*c3f0*/  ISETP.GT.U32.AND P2, PT, R4, 0x7fe000, PT ;  /* 0x007fe0000400780c */ /* 0x000fe20003f44070 */
[----:B------:R-:W-:Y:S01]  /*c400*/  IMAD.IADD R7, R23, 0x1, R7 ;  /* 0x0000000117077824 */ /* 0x000fe200078e0207 */
[----:B------:R-:W-:Y:S01]  /*c410*/  ISETP.GT.U32.AND P1, PT, R5, 0x7fe000, PT ;  /* 0x007fe0000500780c */ /* 0x000fe20003f24070 */
[----:B---3--:R-:W-:Y:S01]  /*c420*/  IMAD.IADD R8, R24, 0x1, R8 ;  /* 0x0000000118087824 */ /* 0x008fe200078e0208 */
[----:B------:R-:W-:Y:S01]  /*c430*/  ISETP.GT.U32.AND P0, PT, R6, 0x7fe000, PT ;  /* 0x007fe0000600780c */ /* 0x000fe20003f04070 */
[----:B------:R-:W-:Y:S01]  /*c440*/  IMAD.IADD R9, R25, 0x1, R9 ;  /* 0x0000000119097824 */ /* 0x000fe200078e0209 */
[----:B------:R-:W-:Y:S01]  /*c450*/  ISETP.GT.U32.AND P4, PT, R7, 0x7fe000, PT ;  /* 0x007fe0000700780c */ /* 0x000fe20003f84070 */
[----:B------:R-:W-:Y:S01]  /*c460*/  IMAD.IADD R10, R26, 0x1, R10 ;  /* 0x000000011a0a7824 */ /* 0x000fe200078e020a */
[----:B------:R-:W-:Y:S01]  /*c470*/  ISETP.GT.U32.AND P6, PT, R8, 0x7fe000, PT ;  /* 0x007fe0000800780c */ /* 0x000fe20003fc4070 */
[----:B------:R-:W-:Y:S01]  /*c480*/  IMAD.IADD R11, R27, 0x1, R11 ;  /* 0x000000011b0b7824 */ /* 0x000fe200078e020b */
[----:B------:R-:W-:Y:S01]  /*c490*/  ISETP.GT.U32.AND P5, PT, R9, 0x7fe000, PT ;  /* 0x007fe0000900780c */ /* 0x000fe20003fa4070 */
[----:B----4-:R-:W-:Y:S01]  /*c4a0*/  IMAD.IADD R12, R28, 0x1, R12 ;  /* 0x000000011c0c7824 */ /* 0x010fe200078e020c */
[----:B------:R-:W-:Y:S01]  /*c4b0*/  ISETP.GT.U32.AND P3, PT, R10, 0x7fe000, PT ;  /* 0x007fe0000a00780c */ /* 0x000fe20003f64070 */
[----:B------:R-:W-:Y:S01]  /*c4c0*/  @P2 VIADD R4, R4, 0xff801fff ;  /* 0xff801fff04042836 */ /* 0x000fe20000000000 */
[----:B------:R-:W-:Y:S01]  /*c4d0*/  ISETP.GT.U32.AND P2, PT, R11, 0x7fe000, PT ;  /* 0x007fe0000b00780c */ /* 0x000fe20003f44070 */
[----:B------:R-:W-:Y:S01]  /*c4e0*/  @P1 VIADD R5, R5, 0xff801fff ;  /* 0xff801fff05051836 */ /* 0x000fe20000000000 */
[----:B------:R-:W-:Y:S01]  /*c4f0*/  ISETP.GT.U32.AND P1, PT, R12, 0x7fe000, PT ;  /* 0x007fe0000c00780c */ /* 0x000fe20003f24070 */
[----:B------:R-:W-:-:S02]  /*c500*/  IMAD.IADD R13, R29, 0x1, R13 ;  /* 0x000000011d0d7824 */ /* 0x000fc400078e020d */
[----:B------:R-:W-:Y:S02]  /*c510*/  IMAD.IADD R14, R30, 0x1, R14 ;  /* 0x000000011e0e7824 */ /* 0x000fe400078e020e */
[----:B------:R-:W-:Y:S02]  /*c520*/  IMAD.IADD R15, R31, 0x1, R15 ;  /* 0x000000011f0f7824 */ /* 0x000fe400078e020f */
[----:B-----5:R-:W-:Y:S02]  /*c530*/  IMAD.IADD R16, R32, 0x1, R16 ;  /* 0x0000000120107824 */ /* 0x020fe400078e0210 */
[----:B------:R-:W-:Y:S02]  /*c540*/  IMAD.IADD R17, R33, 0x1, R17 ;  /* 0x0000000121117824 */ /* 0x000fe400078e0211 */
[----:B------:R-:W-:Y:S02]  /*c550*/  IMAD.IADD R18, R34, 0x1, R18 ;  /* 0x0000000122127824 */ /* 0x000fe400078e0212 */
[----:B------:R-:W-:-:S02]  /*c560*/  IMAD.IADD R19, R35, 0x1, R19 ;  /* 0x0000000123137824 */ /* 0x000fc400078e0213 */
[----:B------:R-:W-:Y:S01]  /*c570*/  @P0 VIADD R6, R6, 0xff801fff ;  /* 0xff801fff06060836 */ /* 0x000fe20000000000 */
[----:B------:R-:W-:Y:S01]  /*c580*/  ISETP.GT.U32.AND P0, PT, R13, 0x7fe000, PT ;  /* 0x007fe0000d00780c */ /* 0x000fe20003f04070 */
        /* <DEDUP_REMOVED lines=13> */
[----:B------:R0:W-:Y:S01]  /*c660*/  STS.128 [R36], R4 ;  /* 0x0000000424007388 */ /* 0x0001e20000000c00 */
[----:B------:R-:W-:-:S02]  /*c670*/  @P4 VIADD R14, R14, 0xff801fff ;  /* 0xff801fff0e0e4836 */ /* 0x000fc40000000000 */
[----:B------:R-:W-:Y:S01]  /*c680*/  @P6 VIADD R15, R15, 0xff801fff ;  /* 0xff801fff0f0f6836 */ /* 0x000fe20000000000 */
[----:B------:R0:W-:Y:S01]  /*c690*/  STS.128 [R36+0x10], R8 ;  /* 0x0000100824007388 */ /* 0x0001e20000000c00 */
[----:B------:R-:W-:Y:S02]  /*c6a0*/  @P5 VIADD R16, R16, 0xff801fff ;  /* 0xff801fff10105836 */ /* 0x000fe40000000000 */
[----:B------:R-:W-:Y:S01]  /*c6b0*/  @P3 VIADD R17, R17, 0xff801fff ;  /* 0xff801fff11113836 */ /* 0x000fe20000000000 */
[----:B------:R0:W-:Y:S01]  /*c6c0*/  STS.128 [R36+0x20], R12 ;  /* 0x0000200c24007388 */ /* 0x0001e20000000c00 */
[----:B------:R-:W-:Y:S02]  /*c6d0*/  @P2 VIADD R18, R18, 0xff801fff ;  /* 0xff801fff12122836 */ /* 0x000fe40000000000 */
[----:B------:R-:W-:-:S05]  /*c6e0*/  @P1 VIADD R19, R19, 0xff801fff ;  /* 0xff801fff13131836 */ /* 0x000fca0000000000 */
[----:B------:R0:W-:Y:S01]  /*c6f0*/  STS.128 [R36+0x30], R16 ;  /* 0x0000301024007388 */ /* 0x0001e20000000c00 */
[----:B------:R-:W-:Y:S05]  /*c700*/  BRA.U UP0, `(.L_x_54) ;  /* 0xfffffff900f87547 */ /* 0x000fea000b83ffff */
[----:B------:R-:W-:-:S05]  /*c710*/  VIADD R112, R112, 0x1 ;  /* 0x0000000170707836 */ /* 0x000fca0000000000 */
[----:B------:R-:W-:-:S13]  /*c720*/  ISETP.NE.AND P0, PT, R112, 0x5, PT ;  /* 0x000000057000780c */ /* 0x000fda0003f05270 */
[----:B------:R-:W-:Y:S05]  /*c730*/  @P0 BRA `(.L_x_55) ;  /* 0xffffff8000980947 */ /* 0x000fea000383ffff */
[----:B0-----:R-:W-:Y:S01]  /*c740*/  IMAD.MOV.U32 R6, RZ, RZ, 0x1 ;  /* 0x00000001ff067424 */ /* 0x001fe200078e00ff */
[----:B------:R-:W-:Y:S01]  /*c750*/  LEA R24, R109, UR5, 0xa ;  /* 0x000000056d187c11 */ /* 0x000fe2000f8e50ff */
[----:B------:R-:W-:-:S06]  /*c760*/  UMOV UR5, 0x100 ;  /* 0x0000010000057882 */ /* 0x000fcc0000000000 */
.L_x_61:
[----:B------:R-:W-:Y:S01]  /*c770*/  IMAD.SHL.U32 R7, R6, 0x2, RZ ;  /* 0x0000000206077824 */ /* 0x000fe200078e00ff */
[----:B------:R-:W-:Y:S01]  /*c780*/  PRMT R8, RZ, 0x7610, R8 ;  /* 0x00007610ff087816 */ /* 0x000fe20000000008 */
[----:B------:R-:W-:Y:S01]  /*c790*/  IMAD.MOV.U32 R11, RZ, RZ, RZ ;  /* 0x000000ffff0b7224 */ /* 0x000fe200078e00ff */
[----:B------:R-:W-:Y:S02]  /*c7a0*/  UMOV UR4, URZ ;  /* 0x000000ff00047c82 */ /* 0x000fe40008000000 */
[----:B01----:R-:W-:-:S07]  /*c7b0*/  PRMT R10, R7, 0x9910, RZ ;  /* 0x00009910070a7816 */ /* 0x003fce00000000ff */
.L_x_60:
[C---:B------:R-:W-:Y:S01]  /*c7c0*/  IMAD.IADD R9, R11.reuse, 0x1, R6 ;  /* 0x000000010b097824 */ /* 0x040fe200078e0206 */
[----:B0-----:R-:W-:Y:S01]  /*c7d0*/  UMOV UR6, 0x400 ;  /* 0x0000040000067882 */ /* 0x001fe20000000000 */
[----:B------:R-:W-:Y:S01]  /*c7e0*/  IMAD.MOV R14, RZ, RZ, -R7 ;  /* 0x000000ffff0e7224 */ /* 0x000fe200078e0a07 */
[----:B------:R-:W-:Y:S02]  /*c7f0*/  ULEA UR6, UR5, UR6, 0x2 ;  /* 0x0000000605067291 */ /* 0x000fe4000f8e10ff */
[----:B-1----:R-:W-:Y:S01]  /*c800*/  VIADDMNMX R12, R11, 0x1, R9, !PT ;  /* 0x000000010b0c7846 */ /* 0x002fe20007800109 */
[----:B------:R-:W-:Y:S01]  /*c810*/  IMAD R14, R14, UR4, RZ ;  /* 0x000000040e0e7c24 */ /* 0x000fe2000f8e02ff */
[----:B------:R-:W-:-:S03]  /*c820*/  UIADD3 UR5, UPT, UPT, UR5, -0x1, URZ ;  /* 0xffffffff05057890 */ /* 0x000fc6000fffe0ff */
[----:B------:R-:W-:-:S04]  /*c830*/  IMAD.IADD R13, R12, 0x1, R14 ;  /* 0x000000010c0d7824 */ /* 0x000fc800078e020e */
[C---:B------:R-:W-:Y:S01]  /*c840*/  VIADD R4, R13.reuse, 0xffffffff ;  /* 0xffffffff0d047836 */ /* 0x040fe20000000000 */
[----:B------:R-:W0:Y:S01]  /*c850*/  LDCU UR6, c[0x3][UR6+-0x4] ;  /* 0x00ffff80060677ac */ /* 0x000e220008000800 */
[----:B------:R-:W-:-:S03]  /*c860*/  LOP3.LUT P1, RZ, R13, 0x3, RZ, 0xc0, !PT ;  /* 0x000000030dff7812 */ /* 0x000fc6000782c0ff */
[----:B------:R-:W-:-:S13]  /*c870*/  ISETP.GE.U32.AND P0, PT, R4, 0x3, PT ;  /* 0x000000030400780c */ /* 0x000fda0003f06070 */
[----:B------:R-:W-:Y:S05]  /*c880*/  @!P0 BRA `(.L_x_56) ;  /* 0x00000004009c8947 */ /* 0x000fea0003800000 */
[----:B------:R-:W-:-:S07]  /*c890*/  LOP3.LUT R13, R13, 0xfffffffc, RZ, 0xc0, !PT ;  /* 0xfffffffc0d0d7812 */ /* 0x000fce00078ec0ff */
.L_x_57:
[C---:B-1----:R-:W-:Y:S02]  /*c8a0*/  IMAD R15, R11.reuse, 0x4, R24 ;  /* 0x000000040b0f7824 */ /* 0x042fe400078e0218 */
[----:B------:R-:W-:Y:S02]  /*c8b0*/  VIADD R11, R11, 0x4 ;  /* 0x000000040b0b7836 */ /* 0x000fe40000000000 */
[----:B------:R-:W-:Y:S01]  /*c8c0*/  IMAD R16, R6, 0x4, R15 ;  /* 0x0000000406107824 */ /* 0x000fe200078e020f */
[----:B------:R-:W-:Y:S04]  /*c8d0*/  LDS R17, [R15] ;  /* 0x000000000f117984 */ /* 0x000fe80000000800 */
[----:B------:R-:W1:Y:S02]  /*c8e0*/  LDS R18, [R16] ;  /* 0x0000000010127984 */ /* 0x000e640000000800 */
[----:B-1----:R-:W-:-:S02]  /*c8f0*/  IMAD.IADD R4, R17, 0x1, -R18 ;  /* 0x0000000111047824 */ /* 0x002fc400078e0a12 */
[----:B------:R-:W-:-:S03]  /*c900*/  IMAD.IADD R18, R17, 0x1, R18 ;  /* 0x0000000111127824 */ /* 0x000fc600078e0212 */
[----:B------:R-:W-:-:S13]  /*c910*/  ISETP.GE.AND P0, PT, R4, RZ, PT ;  /* 0x000000ff0400720c */ /* 0x000fda0003f06270 */
[----:B------:R-:W-:-:S04]  /*c920*/  @!P0 VIADD R4, R4, 0x7fe001 ;  /* 0x007fe00104048836 */ /* 0x000fc80000000000 */
        /* <DEDUP_REMOVED lines=10> */
[----:B------:R-:W-:-:S02]  /*c9d0*/  ISETP.GT.U32.AND P2, PT, R18, 0x7fe000, PT ;  /* 0x007fe0001200780c */ /* 0x000fc40003f44070 */
[----:B------:R-:W-:Y:S02]  /*c9e0*/  SEL R5, R5, R20, P0 ;  /* 0x0000001405057207 */ /* 0x000fe40000000000 */
[----:B------:R-:W-:Y:S02]  /*c9f0*/  SEL R23, R23, R4, P0 ;  /* 0x0000000417177207 */ /* 0x000fe40000000000 */
[----:B------:R-:W-:-:S07]  /*ca00*/  ISETP.GE.AND P3, PT, R5, RZ, PT ;  /* 0x000000ff0500720c */ /* 0x000fce0003f66270 */
[----:B------:R-:W-:-:S05]  /*ca10*/  @P2 VIADD R18, R18, 0xff801fff ;  /* 0xff801fff12122836 */ /* 0x000fca0000000000 */
[----:B------:R-:W-:Y:S01]  /*ca20*/  STS [R15], R18 ;  /* 0x000000120f007388 */ /* 0x000fe20000000800 */
[----:B------:R-:W-:-:S03]  /*ca30*/  @!P3 VIADD R23, R23, 0x7fe001 ;  /* 0x007fe0011717b836 */ /* 0x000fc60000000000 */
[----:B------:R-:W-:Y:S04]  /*ca40*/  LDS R20, [R16+0x4] ;  /* 0x0000040010147984 */ /* 0x000fe80000000800 */
[----:B------:R-:W-:Y:S04]  /*ca50*/  STS [R16], R23 ;  /* 0x0000001710007388 */ /* 0x000fe80000000800 */
[----:B------:R-:W0:Y:S02]  /*ca60*/  LDS R17, [R15+0x4] ;  /* 0x000004000f117984 */ /* 0x000e240000000800 */
[----:B0-----:R-:W-:-:S02]  /*ca70*/  IMAD.IADD R4, R17, 0x1, -R20 ;  /* 0x0000000111047824 */ /* 0x001fc400078e0a14 */
[----:B------:R-:W-:-:S03]  /*ca80*/  IMAD.IADD R20, R17, 0x1, R20 ;  /* 0x0000000111147824 */ /* 0x000fc600078e0214 */
[----:B------:R-:W-:-:S13]  /*ca90*/  ISETP.GE.AND P0, PT, R4, RZ, PT ;  /* 0x000000ff0400720c */ /* 0x000fda0003f06270 */
[----:B------:R-:W-:-:S04]  /*caa0*/  @!P0 VIADD R4, R4, 0x7fe001 ;  /* 0x007fe00104048836 */ /* 0x000fc80000000000 */
[----:B------:R-:W-:-:S05]  /*cab0*/  IMAD.WIDE R4, R4, UR6, RZ ;  /* 0x0000000604047c25 */ /* 0x000fca000f8e02ff */
        /* <DEDUP_REMOVED lines=14> */
[----:B------:R-:W-:Y:S01]  /*cba0*/  STS [R15+0x4], R20 ;  /* 0x000004140f007388 */ /* 0x000fe20000000800 */
[----:B------:R-:W-:-:S03]  /*cbb0*/  @!P3 VIADD R23, R23, 0x7fe001 ;  /* 0x007fe0011717b836 */ /* 0x000fc60000000000 */
[----:B------:R-:W-:Y:S04]  /*cbc0*/  LDS R18, [R16+0x8] ;  /* 0x0000080010127984 */ /* 0x000fe80000000800 */
[----:B------:R-:W-:Y:S04]  /*cbd0*/  STS [R16+0x4], R23 ;  /* 0x0000041710007388 */ /* 0x000fe80000000800 */
        /* <DEDUP_REMOVED lines=40> */
[----:B------:R-:W-:-:S04]  /*ce60*/  SEL R5, R5, R18, P0 ;  /* 0x0000001205057207 */ /* 0x000fc80000000000 */
[----:B------:R-:W-:Y:S02]  /*ce70*/  ISETP.GE.AND P3, PT, R5, RZ, PT ;  /* 0x000000ff0500720c */ /* 0x000fe40003f66270 */
[----:B------:R-:W-:Y:S01]  /*ce80*/  SEL R5, R19, R4, P0 ;  /* 0x0000000413057207 */ /* 0x000fe20000000000 */
[----:B------:R-:W-:-:S04]  /*ce90*/  IMAD.IADD R4, R14, 0x1, R11 ;  /* 0x000000010e047824 */ /* 0x000fc800078e020b */
[----:B------:R-:W-:Y:S01]  /*cea0*/  @P2 VIADD R20, R20, 0xff801fff ;  /* 0xff801fff14142836 */ /* 0x000fe20000000000 */
[----:B------:R-:W-:-:S04]  /*ceb0*/  ISETP.NE.AND P0, PT, R4, R13, PT ;  /* 0x0000000d0400720c */ /* 0x000fc80003f05270 */
[----:B------:R1:W-:Y:S01]  /*cec0*/  STS [R15+0xc], R20 ;  /* 0x00000c140f007388 */ /* 0x0003e20000000800 */
[----:B------:R-:W-:-:S05]  /*ced0*/  @!P3 VIADD R5, R5, 0x7fe001 ;  /* 0x007fe0010505b836 */ /* 0x000fca0000000000 */
[----:B------:R1:W-:Y:S03]  /*cee0*/  STS [R16+0xc], R5 ;  /* 0x00000c0510007388 */ /* 0x0003e60000000800 */
[----:B------:R-:W-:Y:S05]  /*cef0*/  @P0 BRA `(.L_x_57) ;  /* 0xfffffff800680947 */ /* 0x000fea000383ffff */
.L_x_56:
[----:B------:R-:W-:Y:S05]  /*cf00*/  @!P1 BRA `(.L_x_58) ;  /* 0x0000000400589947 */ /* 0x000fea0003800000 */
[----:B-1----:R-:W-:Y:S02]  /*cf10*/  PRMT R5, R12, 0x9910, RZ ;  /* 0x000099100c057816 */ /* 0x002fe400000000ff */
[----:B------:R-:W-:Y:S02]  /*cf20*/  PRMT R4, R8, 0x9910, RZ ;  /* 0x0000991008047816 */ /* 0x000fe400000000ff */
[----:B------:R-:W-:-:S03]  /*cf30*/  LOP3.LUT R12, R12, 0x1, RZ, 0xc0, !PT ;  /* 0x000000010c0c7812 */ /* 0x000fc600078ec0ff */
[----:B------:R-:W-:Y:S01]  /*cf40*/  IMAD R5, R4, R10, R5 ;  /* 0x0000000a04057224 */ /* 0x000fe200078e0205 */
[----:B------:R-:W-:-:S04]  /*cf50*/  ISETP.NE.U32.AND P1, PT, R12, 0x1, PT ;  /* 0x000000010c00780c */ /* 0x000fc80003f25070 */
[----:B------:R-:W-:-:S04]  /*cf60*/  LOP3.LUT R5, R5, 0x3, RZ, 0xc0, !PT ;  /* 0x0000000305057812 */ /* 0x000fc800078ec0ff */
[----:B------:R-:W-:-:S13]  /*cf70*/  ISETP.NE.AND P0, PT, R5, 0x1, PT ;  /* 0x000000010500780c */ /* 0x000fda0003f05270 */
[----:B------:R-:W-:Y:S05]  /*cf80*/  @!P0 BRA `(.L_x_59) ;  /* 0x0000000000cc8947 */ /* 0x000fea0003800000 */
[C---:B------:R-:W-:Y:S02]  /*cf90*/  IMAD R13, R11.reuse, 0x4, R24 ;  /* 0x000000040b0d7824 */ /* 0x040fe400078e0218 */
        /* <DEDUP_REMOVED lines=45> */
[----:B------:R-:W-:-:S05]  /*d270*/  SEL R5, R17, R4, P0 ;  /* 0x0000000411057207 */ /* 0x000fca0000000000 */
[----:B------:R-:W-:-:S05]  /*d280*/  @P2 VIADD R16, R16, 0xff801fff ;  /* 0xff801fff10102836 */ /* 0x000fca0000000000 */
[----:B------:R1:W-:Y:S01]  /*d290*/  STS [R13+0x4], R16 ;  /* 0x000004100d007388 */ /* 0x0003e20000000800 */
[----:B------:R-:W-:-:S05]  /*d2a0*/  @!P3 VIADD R5, R5, 0x7fe001 ;  /* 0x007fe0010505b836 */ /* 0x000fca0000000000 */
[----:B------:R1:W-:Y:S02]  /*d2b0*/  STS [R12+0x4], R5 ;  /* 0x000004050c007388 */ /* 0x0003e40000000800 */
.L_x_59:
[----:B------:R-:W-:Y:S05]  /*d2c0*/  @P1 BRA `(.L_x_58) ;  /* 0x0000000000681947 */ /* 0x000fea0003800000 */
[----:B------:R-:W-:-:S04]  /*d2d0*/  IMAD R11, R11, 0x4, R24 ;  /* 0x000000040b0b7824 */ /* 0x000fc800078e0218 */
[----:B-1----:R-:W-:Y:S01]  /*d2e0*/  IMAD R12, R6, 0x4, R11 ;  /* 0x00000004060c7824 */ /* 0x002fe200078e020b */
[----:B------:R-:W-:Y:S04]  /*d2f0*/  LDS R13, [R11] ;  /* 0x000000000b0d7984 */ /* 0x000fe80000000800 */
[----:B------:R-:W1:Y:S02]  /*d300*/  LDS R14, [R12] ;  /* 0x000000000c0e7984 */ /* 0x000e640000000800 */
[C-C-:B-1----:R-:W-:Y:S02]  /*d310*/  IMAD.IADD R4, R13.reuse, 0x1, -R14.reuse ;  /* 0x000000010d047824 */ /* 0x142fe400078e0a0e */
        /* <DEDUP_REMOVED lines=18> */
[----:B------:R2:W-:Y:S01]  /*d440*/  STS [R11], R14 ;  /* 0x0000000e0b007388 */ /* 0x0005e20000000800 */
[----:B------:R-:W-:-:S05]  /*d450*/  @!P2 VIADD R5, R5, 0x7fe001 ;  /* 0x007fe0010505a836 */ /* 0x000fca0000000000 */
[----:B------:R2:W-:Y:S02]  /*d460*/  STS [R12], R5 ;  /* 0x000000050c007388 */ /* 0x0005e40000000800 */
.L_x_58:
[----:B--2---:R-:W-:Y:S01]  /*d470*/  IMAD.IADD R11, R9, 0x1, R6 ;  /* 0x00000001090b7824 */ /* 0x004fe200078e0206 */
[----:B------:R-:W-:Y:S01]  /*d480*/  UIADD3 UR4, UPT, UPT, UR4, 0x1, URZ ;  /* 0x0000000104047890 */ /* 0x000fe2000fffe0ff */
[----:B------:R-:W-:-:S03]  /*d490*/  VIADD R8, R8, 0x1 ;  /* 0x0000000108087836 */ /* 0x000fc60000000000 */
[----:B------:R-:W-:-:S13]  /*d4a0*/  ISETP.GE.AND P0, PT, R11, 0x100, PT ;  /* 0x000001000b00780c */ /* 0x000fda0003f06270 */
[----:B------:R-:W-:Y:S05]  /*d4b0*/  @!P0 BRA `(.L_x_60) ;  /* 0xfffffff000c08947 */ /* 0x000fea000383ffff */
[----:B------:R-:W-:Y:S01]  /*d4c0*/  ISETP.GE.AND P0, PT, R7, 0x81, PT ;  /* 0x000000810700780c */ /* 0x000fe20003f06270 */
[----:B------:R-:W-:-:S12]  /*d4d0*/  IMAD.MOV.U32 R6, RZ, RZ, R7 ;  /* 0x000000ffff067224 */ /* 0x000fd800078e0007 */
[----:B------:R-:W-:Y:S05]  /*d4e0*/  @!P0 BRA `(.L_x_61) ;  /* 0xfffffff000a08947 */ /* 0x000fea000383ffff */
[----:B------:R-:W-:-:S07]  /*d4f0*/  IMAD.MOV.U32 R25, RZ, RZ, RZ ;  /* 0x000000ffff197224 */ /* 0x000fce00078e00ff */
.L_x_62:
[C---:B--2---:R-:W-:Y:S02]  /*d500*/  IMAD R26, R25.reuse, 0x4, R24 ;  /* 0x00000004191a7824 */ /* 0x044fe400078e0218 */
[----:B------:R-:W-:-:S03]  /*d510*/  VIADD R25, R25, 0x8 ;  /* 0x0000000819197836 */ /* 0x000fc60000000000 */
[----:B-1----:R-:W1:Y:S02]  /*d520*/  LDS.128 R4, [R26] ;  /* 0x000000001a047984 */ /* 0x002e640000000c00 */
[----:B-1----:R-:W-:-:S04]  /*d530*/  IMAD.WIDE R22, R4, 0x7f6021, RZ ;  /* 0x007f602104167825 */ /* 0x002fc800078e02ff */
[----:B------:R-:W-:Y:S01]  /*d540*/  IMAD.WIDE R18, R5, 0x7f6021, RZ ;  /* 0x007f602105127825 */ /* 0x000fe200078e02ff */
[--C-:B------:R-:W-:Y:S02]  /*d550*/  SHF.R.S32.HI R20, RZ, 0x17, R23.reuse ;  /* 0x00000017ff147819 */ /* 0x100fe40000011417 */
[----:B------:R-:W-:Y:S01]  /*d560*/  SHF.R.S64 R21, R22, 0x17, R23 ;  /* 0x0000001716157819 */ /* 0x000fe20000001017 */
[----:B------:R-:W-:Y:S01]  /*d570*/  IMAD.WIDE R16, R6, 0x7f6021, RZ ;  /* 0x007f602106107825 */ /* 0x000fe200078e02ff */
[--C-:B------:R-:W-:Y:S02]  /*d580*/  SHF.R.S32.HI R14, RZ, 0x17, R19.reuse ;  /* 0x00000017ff0e7819 */ /* 0x100fe40000011413 */
[----:B------:R-:W-:Y:S01]  /*d590*/  SHF.R.S64 R15, R18, 0x17, R19 ;  /* 0x00000017120f7819 */ /* 0x000fe20000001013 */
[----:B------:R-:W-:Y:S01]  /*d5a0*/  IMAD.WIDE R8, R7, 0x7f6021, RZ ;  /* 0x007f602107087825 */ /* 0x000fe200078e02ff */
[--C-:B------:R-:W-:Y:S01]  /*d5b0*/  SHF.R.S32.HI R12, RZ, 0x17, R17.reuse ;  /* 0x00000017ff0c7819 */ /* 0x100fe20000011411 */
[----:B------:R-:W1:Y:S01]  /*d5c0*/  LDS.128 R4, [R26+0x10] ;  /* 0x000010001a047984 */ /* 0x000e620000000c00 */
[----:B------:R-:W-:Y:S01]  /*d5d0*/  SHF.R.S64 R13, R16, 0x17, R17 ;  /* 0x00000017100d7819 */ /* 0x000fe20000001011 */
[----:B------:R-:W-:Y:S01]  /*d5e0*/  IMAD R14, R14, -0x7fe001, RZ ;  /* 0xff801fff0e0e7824 */ /* 0x000fe200078e02ff */
[----:B------:R-:W-:Y:S01]  /*d5f0*/  SHF.R.S32.HI R10, RZ, 0x17, R9 ;  /* 0x00000017ff0a7819 */ /* 0x000fe20000011409 */
[----:B------:R-:W-:Y:S01]  /*d600*/  IMAD.WIDE.U32 R18, R15, -0x7fe001, R18 ;  /* 0xff801fff0f127825 */ /* 0x000fe200078e0012 */
[----:B------:R-:W-:-:S03]  /*d610*/  SHF.R.S64 R11, R8, 0x17, R9 ;  /* 0x00000017080b7819 */ /* 0x000fc60000001009 */
[----:B------:R-:W-:Y:S01]  /*d620*/  IMAD R20, R20, -0x7fe001, RZ ;  /* 0xff801fff14147824 */ /* 0x000fe200078e02ff */
[----:B------:R-:W-:Y:S01]  /*d630*/  IADD3 R14, PT, PT, R19, -R15, R14 ;  /* 0x8000000f130e7210 */ /* 0x000fe20007ffe00e */
[----:B------:R-:W-:Y:S01]  /*d640*/  IMAD.WIDE.U32 R22, R21, -0x7fe001, R22 ;  /* 0xff801fff15167825 */ /* 0x000fe200078e0016 */
[C---:B------:R-:W-:Y:S02]  /*d650*/  ISETP.GT.U32.AND P1, PT, R18.reuse, 0x7fe000, PT ;  /* 0x007fe0001200780c */ /* 0x040fe40003f24070 */
[----:B------:R-:W-:Y:S01]  /*d660*/  IADD3 R31, P2, PT, R18, -0x7fe001, RZ ;  /* 0xff801fff121f7810 */ /* 0x000fe20007f5e0ff */
        /* <DEDUP_REMOVED lines=8> */
[----:B------:R-:W-:-:S02]  /*d6f0*/  IADD3.X R15, PT, PT, R20, -0x1, RZ, P5, !PT ;  /* 0xffffffff140f7810 */ /* 0x000fc40002ffe4ff */
[----:B------:R-:W-:Y:S02]  /*d700*/  ISETP.GT.AND.EX P4, PT, R20, RZ, PT, P4 ;  /* 0x000000ff1400720c */ /* 0x000fe40003f84340 */
[C---:B------:R-:W-:Y:S02]  /*d710*/  ISETP.GT.U32.AND P6, PT, R16.reuse, 0x7fe000, PT ;  /* 0x007fe0001000780c */ /* 0x040fe40003fc4070 */
[----:B------:R-:W-:Y:S02]  /*d720*/  IADD3 R17, P3, PT, R16, -0x7fe001, RZ ;  /* 0xff801fff10117810 */ /* 0x000fe40007f7e0ff */
[C---:B------:R-:W-:Y:S02]  /*d730*/  ISETP.GT.AND.EX P1, PT, R14.reuse, RZ, PT, P1 ;  /* 0x000000ff0e00720c */ /* 0x040fe40003f24310 */
[----:B------:R-:W-:Y:S02]  /*d740*/  IADD3.X R13, PT, PT, R14, -0x1, RZ, P2, !PT ;  /* 0xffffffff0e0d7810 */ /* 0x000fe400017fe4ff */
[----:B------:R-:W-:-:S02]  /*d750*/  IADD3 R10, PT, PT, R9, -R11, R10 ;  /* 0x8000000b090a7210 */ /* 0x000fc40007ffe00a */
[----:B------:R-:W-:Y:S02]  /*d760*/  SEL R15, R15, R20, P4 ;  /* 0x000000140f0f7207 */ /* 0x000fe40002000000 */
[----:B------:R-:W-:Y:S01]  /*d770*/  ISETP.GT.U32.AND P0, PT, R8, 0x7fe000, PT ;  /* 0x007fe0000800780c */ /* 0x000fe20003f04070 */
[----:B-1----:R-:W-:Y:S01]  /*d780*/  IMAD.WIDE R20, R4, 0x7f6021, RZ ;  /* 0x007f602104147825 */ /* 0x002fe200078e02ff */
[----:B------:R-:W-:Y:S02]  /*d790*/  IADD3 R9, P5, PT, R8, -0x7fe001, RZ ;  /* 0xff801fff08097810 */ /* 0x000fe40007fbe0ff */
[C---:B------:R-:W-:Y:S02]  /*d7a0*/  ISETP.GT.AND.EX P6, PT, R12.reuse, RZ, PT, P6 ;  /* 0x000000ff0c00720c */ /* 0x040fe40003fc4360 */
[----:B------:R-:W-:Y:S02]  /*d7b0*/  IADD3.X R11, PT, PT, R12, -0x1, RZ, P3, !PT ;  /* 0xffffffff0c0b7810 */ /* 0x000fe40001ffe4ff */
[----:B------:R-:W-:-:S02]  /*d7c0*/  SEL R13, R13, R14, P1 ;  /* 0x0000000e0d0d7207 */ /* 0x000fc40000800000 */
[----:B------:R-:W-:Y:S01]  /*d7d0*/  ISETP.GE.AND P3, PT, R15, RZ, PT ;  /* 0x000000ff0f00720c */ /* 0x000fe20003f66270 */
[----:B------:R-:W-:Y:S01]  /*d7e0*/  IMAD.WIDE R14, R5, 0x7f6021, RZ ;  /* 0x007f6021050e7825 */ /* 0x000fe200078e02ff */
[C---:B------:R-:W-:Y:S02]  /*d7f0*/  ISETP.GT.AND.EX P0, PT, R10.reuse, RZ, PT, P0 ;  /* 0x000000ff0a00720c */ /* 0x040fe40003f04300 */
[----:B------:R-:W-:Y:S02]  /*d800*/  IADD3.X R29, PT, PT, R10, -0x1, RZ, P5, !PT ;  /* 0xffffffff0a1d7810 */ /* 0x000fe40002ffe4ff */
[----:B------:R-:W-:Y:S02]  /*d810*/  SEL R11, R11, R12, P6 ;  /* 0x0000000c0b0b7207 */ /* 0x000fe40003000000 */
[----:B------:R-:W-:Y:S01]  /*d820*/  ISETP.GE.AND P2, PT, R13, RZ, PT ;  /* 0x000000ff0d00720c */ /* 0x000fe20003f46270 */
[----:B------:R-:W-:Y:S01]  /*d830*/  IMAD.WIDE R12, R7, 0x7f6021, RZ ;  /* 0x007f6021070c7825 */ /* 0x000fe200078e02ff */
[----:B------:R-:W-:-:S02]  /*d840*/  SEL R29, R29, R10, P0 ;  /* 0x0000000a1d1d7207 */ /* 0x000fc40000000000 */
[----:B------:R-:W-:Y:S01]  /*d850*/  ISETP.GE.AND P5, PT, R11, RZ, PT ;  /* 0x000000ff0b00720c */ /* 0x000fe20003fa6270 */
[----:B------:R-:W-:Y:S01]  /*d860*/  IMAD.WIDE R10, R6, 0x7f6021, RZ ;  /* 0x007f6021060a7825 */ /* 0x000fe200078e02ff */
[----:B------:R-:W-:Y:S02]  /*d870*/  SEL R4, R19, R22, P4 ;  /* 0x0000001613047207 */ /* 0x000fe40002000000 */
[--C-:B------:R-:W-:Y:S02]  /*d880*/  SHF.R.S32.HI R28, RZ, 0x17, R21.reuse ;  /* 0x00000017ff1c7819 */ /* 0x100fe40000011415 */
[----:B------:R-:W-:Y:S01]  /*d890*/  SHF.R.S64 R27, R20, 0x17, R21 ;  /* 0x00000017141b7819 */ /* 0x000fe20000001015 */
[----:B------:R-:W-:Y:S01]  /*d8a0*/  @!P3 VIADD R4, R4, 0x7fe001 ;  /* 0x007fe0010404b836 */ /* 0x000fe20000000000 */
[--C-:B------:R-:W-:Y:S01]  /*d8b0*/  SHF.R.S32.HI R22, RZ, 0x17, R15.reuse ;  /* 0x00000017ff167819 */ /* 0x100fe2000001140f */
[----:B------:R-:W-:Y:S01]  /*d8c0*/  IMAD R28, R28, -0x7fe001, RZ ;  /* 0xff801fff1c1c7824 */ /* 0x000fe200078e02ff */
[----:B------:R-:W-:Y:S01]  /*d8d0*/  SHF.R.S64 R23, R14, 0x17, R15 ;  /* 0x000000170e177819 */ /* 0x000fe2000000100f */
[----:B------:R-:W-:Y:S01]  /*d8e0*/  IMAD.WIDE.U32 R20, R27, -0x7fe001, R20 ;  /* 0xff801fff1b147825 */ /* 0x000fe200078e0014 */
[----:B------:R-:W-:-:S02]  /*d8f0*/  SHF.R.S32.HI R6, RZ, 0x17, R13 ;  /* 0x00000017ff067819 */ /* 0x000fc4000001140d */
[----:B------:R-:W-:Y:S01]  /*d900*/  SHF.R.S64 R5, R12, 0x17, R13 ;  /* 0x000000170c057819 */ /* 0x000fe2000000100d */
[----:B------:R-:W-:Y:S01]  /*d910*/  IMAD R22, R22, -0x7fe001, RZ ;  /* 0xff801fff16167824 */ /* 0x000fe200078e02ff */
[----:B------:R-:W-:Y:S01]  /*d920*/  SHF.R.S32.HI R19, RZ, 0x17, R11 ;  /* 0x00000017ff137819 */ /* 0x000fe2000001140b */
[----:B------:R-:W-:Y:S01]  /*d930*/  IMAD.WIDE.U32 R14, R23, -0x7fe001, R14 ;  /* 0xff801fff170e7825 */ /* 0x000fe200078e000e */
[----:B------:R-:W-:Y:S02]  /*d940*/  SHF.R.S64 R7, R10, 0x17, R11 ;  /* 0x000000170a077819 */ /* 0x000fe4000000100b */
[----:B------:R-:W-:Y:S01]  /*d950*/  IADD3 R27, PT, PT, R21, -R27, R28 ;  /* 0x8000001b151b7210 */ /* 0x000fe20007ffe01c */
[----:B------:R-:W-:Y:S01]  /*d960*/  IMAD R6, R6, -0x7fe001, RZ ;  /* 0xff801fff06067824 */ /* 0x000fe200078e02ff */
[----:B------:R-:W-:Y:S01]  /*d970*/  IADD3 R21, PT, PT, R15, -R23, R22 ;  /* 0x800000170f157210 */ /* 0x000fe20007ffe016 */
[----:B------:R-:W-:Y:S01]  /*d980*/  IMAD.WIDE.U32 R12, R5, -0x7fe001, R12 ;  /* 0xff801fff050c7825 */ /* 0x000fe200078e000c */
[----:B------:R-:W-:-:S03]  /*d990*/  ISETP.GE.AND P4, PT, R29, RZ, PT ;  /* 0x000000ff1d00720c */ /* 0x000fc60003f86270 */
[----:B------:R-:W-:Y:S01]  /*d9a0*/  IMAD R19, R19, -0x7fe001, RZ ;  /* 0xff801fff13137824 */ /* 0x000fe200078e02ff */
[----:B------:R-:W-:Y:S01]  /*d9b0*/  IADD3 R22, PT, PT, R13, -R5, R6 ;  /* 0x800000050d167210 */ /* 0x000fe20007ffe006 */
[----:B------:R-:W-:Y:S01]  /*d9c0*/  IMAD.WIDE.U32 R10, R7, -0x7fe001, R10 ;  /* 0xff801fff070a7825 */ /* 0x000fe200078e000a */
[----:B------:R-:W-:Y:S02]  /*d9d0*/  SEL R5, R31, R18, P1 ;  /* 0x000000121f057207 */ /* 0x000fe40000800000 */
[----:B------:R-:W-:Y:S02]  /*d9e0*/  SEL R6, R17, R16, P6 ;  /* 0x0000001011067207 */ /* 0x000fe40003000000 */
[----:B------:R-:W-:Y:S01]  /*d9f0*/  IADD3 R23, P6, PT, R20, -0x7fe001, RZ ;  /* 0xff801fff14177810 */ /* 0x000fe20007fde0ff */
[----:B------:R-:W-:Y:S01]  /*da00*/  @!P2 VIADD R5, R5, 0x7fe001 ;  /* 0x007fe0010505a836 */ /* 0x000fe20000000000 */
[----:B------:R-:W-:Y:S01]  /*da10*/  IADD3 R28, PT, PT, R11, -R7, R19 ;  /* 0x800000070b1c7210 */ /* 0x000fe20007ffe013 */
[----:B------:R-:W-:Y:S01]  /*da20*/  @!P5 VIADD R6, R6, 0x7fe001 ;  /* 0x007fe0010606d836 */ /* 0x000fe20000000000 */
[----:B------:R-:W-:-:S02]  /*da30*/  IADD3.X R18, PT, PT, R27, -0x1, RZ, P6, !PT ;  /* 0xffffffff1b127810 */ /* 0x000fc400037fe4ff */
[----:B------:R-:W-:Y:S02]  /*da40*/  IADD3 R19, P2, PT, R14, -0x7fe001, RZ ;  /* 0xff801fff0e137810 */ /* 0x000fe40007f5e0ff */
[----:B------:R-:W-:Y:S02]  /*da50*/  IADD3 R17, P3, PT, R10, -0x7fe001, RZ ;  /* 0xff801fff0a117810 */ /* 0x000fe40007f7e0ff */
[----:B------:R-:W-:Y:S02]  /*da60*/  IADD3 R13, P6, PT, R12, -0x7fe001, RZ ;  /* 0xff801fff0c0d7810 */ /* 0x000fe40007fde0ff */
[----:B------:R-:W-:Y:S02]  /*da70*/  IADD3.X R16, PT, PT, R21, -0x1, RZ, P2, !PT ;  /* 0xffffffff15107810 */ /* 0x000fe400017fe4ff */
[----:B------:R-:W-:Y:S02]  /*da80*/  IADD3.X R15, PT, PT, R28, -0x1, RZ, P3, !PT ;  /* 0xffffffff1c0f7810 */ /* 0x000fe40001ffe4ff */
[----:B------:R-:W-:-:S02]  /*da90*/  IADD3.X R11, PT, PT, R22, -0x1, RZ, P6, !PT ;  /* 0xffffffff160b7810 */ /* 0x000fc400037fe4ff */
[----:B------:R-:W-:Y:S02]  /*daa0*/  ISETP.GT.U32.AND P1, PT, R20, 0x7fe000, PT ;  /* 0x007fe0001400780c */ /* 0x000fe40003f24070 */
[----:B------:R-:W-:Y:S02]  /*dab0*/  ISETP.GT.U32.AND P2, PT, R14, 0x7fe000, PT ;  /* 0x007fe0000e00780c */ /* 0x000fe40003f44070 */
[----:B------:R-:W-:Y:S02]  /*dac0*/  ISETP.GT.U32.AND P3, PT, R10, 0x7fe000, PT ;  /* 0x007fe0000a00780c */ /* 0x000fe40003f64070 */
[----:B------:R-:W-:Y:S02]  /*dad0*/  ISETP.GT.U32.AND P6, PT, R12, 0x7fe000, PT ;  /* 0x007fe0000c00780c */ /* 0x000fe40003fc4070 */
[----:B------:R-:W-:Y:S02]  /*dae0*/  ISETP.GT.AND.EX P1, PT, R27, RZ, PT, P1 ;  /* 0x000000ff1b00720c */ /* 0x000fe40003f24310 */
[----:B------:R-:W-:-:S02]  /*daf0*/  ISETP.GT.AND.EX P2, PT, R21, RZ, PT, P2 ;  /* 0x000000ff1500720c */ /* 0x000fc40003f44320 */
[----:B------:R-:W-:Y:S02]  /*db00*/  ISETP.GT.AND.EX P3, PT, R28, RZ, PT, P3 ;  /* 0x000000ff1c00720c */ /* 0x000fe40003f64330 */
[----:B------:R-:W-:Y:S02]  /*db10*/  ISETP.GT.AND.EX P6, PT, R22, RZ, PT, P6 ;  /* 0x000000ff1600720c */ /* 0x000fe40003fc4360 */
[----:B------:R-:W-:Y:S02]  /*db20*/  SEL R18, R18, R27, P1 ;  /* 0x0000001b12127207 */ /* 0x000fe40000800000 */
[----:B------:R-:W-:Y:S02]  /*db30*/  SEL R16, R16, R21, P2 ;  /* 0x0000001510107207 */ /* 0x000fe40001000000 */
[----:B------:R-:W-:Y:S02]  /*db40*/  SEL R15, R15, R28, P3 ;  /* 0x0000001c0f0f7207 */ /* 0x000fe40001800000 */
[----:B------:R-:W-:-:S02]  /*db50*/  SEL R11, R11, R22, P6 ;  /* 0x000000160b0b7207 */ /* 0x000fc40003000000 */
[----:B------:R-:W-:Y:S02]  /*db60*/  SEL R7, R9, R8, P0 ;  /* 0x0000000809077207 */ /* 0x000fe40000000000 */
[----:B------:R-:W-:Y:S02]  /*db70*/  SEL R8, R23, R20, P1 ;  /* 0x0000001417087207 */ /* 0x000fe40000800000 */
[----:B------:R-:W-:Y:S01]  /*db80*/  SEL R9, R19, R14, P2 ;  /* 0x0000000e13097207 */ /* 0x000fe20001000000 */
[----:B------:R-:W-:Y:S01]  /*db90*/  @!P4 VIADD R7, R7, 0x7fe001 ;  /* 0x007fe0010707c836 */ /* 0x000fe20000000000 */
[----:B------:R-:W-:Y:S02]  /*dba0*/  SEL R10, R17, R10, P3 ;  /* 0x0000000a110a7207 */ /* 0x000fe40001800000 */
[----:B------:R-:W-:Y:S02]  /*dbb0*/  ISETP.GE.AND P0, PT, R18, RZ, PT ;  /* 0x000000ff1200720c */ /* 0x000fe40003f06270 */
[----:B------:R-:W-:Y:S01]  /*dbc0*/  ISETP.GE.AND P1, PT, R16, RZ, PT ;  /* 0x000000ff1000720c */ /* 0x000fe20003f26270 */
[----:B------:R2:W-:Y:S01]  /*dbd0*/  STS.128 [R26], R4 ;  /* 0x000000041a007388 */ /* 0x0005e20000000c00 */
[----:B------:R-:W-:-:S02]  /*dbe0*/  ISETP.GE.AND P2, PT, R15, RZ, PT ;  /* 0x000000ff0f00720c */ /* 0x000fc40003f46270 */
[----:B------:R-:W-:Y:S02]  /*dbf0*/  ISETP.GE.AND P3, PT, R11, RZ, PT ;  /* 0x000000ff0b00720c */ /* 0x000fe40003f66270 */
[----:B------:R-:W-:-:S05]  /*dc00*/  SEL R11, R13, R12, P6 ;  /* 0x0000000c0d0b7207 */ /* 0x000fca0003000000 */
[----:B------:R-:W-:Y:S01]  /*dc10*/  @!P0 VIADD R8, R8, 0x7fe001 ;  /* 0x007fe00108088836 */ /* 0x000fe20000000000 */
[----:B------:R-:W-:Y:S01]  /*dc20*/  ISETP.NE.AND P0, PT, R25, 0x100, PT ;  /* 0x000001001900780c */ /* 0x000fe20003f05270 */
[----:B------:R-:W-:Y:S02]  /*dc30*/  @!P1 VIADD R9, R9, 0x7fe001 ;  /* 0x007fe00109099836 */ /* 0x000fe40000000000 */
[----:B------:R-:W-:Y:S02]  /*dc40*/  @!P2 VIADD R10, R10, 0x7fe001 ;  /* 0x007fe0010a0aa836 */ /* 0x000fe40000000000 */
[----:B------:R-:W-:-:S05]  /*dc50*/  @!P3 VIADD R11, R11, 0x7fe001 ;  /* 0x007fe0010b0bb836 */ /* 0x000fca0000000000 */
[----:B------:R2:W-:Y:S03]  /*dc60*/  STS.128 [R26+0x10], R8 ;  /* 0x000010081a007388 */ /* 0x0005e60000000c00 */
[----:B------:R-:W-:Y:S05]  /*dc70*/  @P0 BRA `(.L_x_62) ;  /* 0xfffffff800200947 */ /* 0x000fea000383ffff */
[----:B------:R-:W-:-:S05]  /*dc80*/  VIADD R109, R109, 0x1 ;  /* 0x000000016d6d7836 */ /* 0x000fca0000000000 */
[----:B------:R-:W-:-:S13]  /*dc90*/  ISETP.NE.AND P0, PT, R109, 0x6, PT ;  /* 0x000000066d00780c */ /* 0x000fda0003f05270 */
[----:B------:R-:W-:Y:S05]  /*dca0*/  @P0 BRA `(.L_x_63) ;  /* 0xffffff6c00340947 */ /* 0x000fea000383ffff */
.L_x_26:
[----:B0--34-:R-:W-:Y:S05]  /*dcb0*/  BSYNC.RECONVERGENT B0 ;  /* 0x0000000000007941 */ /* 0x019fea0003800200 */
.L_x_25:
[----:B------:R-:W-:Y:S01]  /*dcc0*/  BAR.SYNC.DEFER_BLOCKING 0x0 ;  /* 0x0000000000007b1d */ /* 0x000fe20000010000 */
[----:B------:R-:W-:-:S05]  /*dcd0*/  ISETP.NE.AND P0, PT, R0, RZ, PT ;  /* 0x000000ff0000720c */ /* 0x000fca0003f05270 */
[----:B------:R-:W-:Y:S08]  /*dce0*/  BSSY.RECONVERGENT B0, `(.L_x_64) ;  /* 0x00004a5000007945 */ /* 0x000ff00003800200 */
[----:B------:R-:W-:Y:S05]  /*dcf0*/  @P0 BRA `(.L_x_65) ;  /* 0x00000048008c0947 */ /* 0x000fea0003800000 */
[----:B------:R-:W0:Y:S01]  /*dd00*/  S2UR UR5, SR_CgaCtaId ;  /* 0x00000000000579c3 */ /* 0x000e220000008800 */
[----:B------:R-:W-:Y:S01]  /*dd10*/  UMOV UR4, 0x400 ;  /* 0x0000040000047882 */ /* 0x000fe20000000000 */
[----:B------:R-:W-:Y:S01]  /*dd20*/  UMOV UR6, 0x80 ;  /* 0x0000008000067882 */ /* 0x000fe20000000000 */
[----:B0-----:R-:W-:-:S09]  /*dd30*/  ULEA UR4, UR5, UR4, 0x18 ;  /* 0x0000000405047291 */ /* 0x001fd2000f8ec0ff */
[----:B-12---:R-:W0:Y:S04]  /*dd40*/  LDS.128 R24, [UR4+0x3000] ;  /* 0x00300004ff187984 */ /* 0x006e280008000c00 */
[----:B------:R-:W1:Y:S04]  /*dd50*/  LDS.128 R28, [UR4+0x3010] ;  /* 0x00301004ff1c7984 */ /* 0x000e680008000c00 */
[----:B------:R-:W2:Y:S04]  /*dd60*/  LDS.128 R32, [UR4+0x3020] ;  /* 0x00302004ff207984 */ /* 0x000ea80008000c00 */
[----:B------:R-:W3:Y:S04]  /*dd70*/  LDS.128 R36, [UR4+0x3030] ;  /* 0x00303004ff247984 */ /* 0x000ee80008000c00 */
[----:B------:R-:W4:Y:S04]  /*dd80*/  LDS.128 R40, [UR4+0x3040] ;  /* 0x00304004ff287984 */ /* 0x000f280008000c00 */
[----:B------:R-:W5:Y:S04]  /*dd90*/  LDS.128 R44, [UR4+0x3050] ;  /* 0x00305004ff2c7984 */ /* 0x000f680008000c00 */
[----:B------:R-:W5:Y:S04]  /*dda0*/  LDS.128 R4, [UR4+0x3060] ;  /* 0x00306004ff047984 */ /* 0x000f680008000c00 */
[----:B------:R-:W5:Y:S04]  /*ddb0*/  LDS.128 R8, [UR4+0x3070] ;  /* 0x00307004ff087984 */ /* 0x000f680008000c00 */
[----:B------:R-:W5:Y:S04]  /*ddc0*/  LDS.128 R12, [UR4+0x3080] ;  /* 0x00308004ff0c7984 */ /* 0x000f680008000c00 */
[----:B------:R-:W5:Y:S04]  /*ddd0*/  LDS.128 R16, [UR4+0x3090] ;  /* 0x00309004ff107984 */ /* 0x000f680008000c00 */
[----:B0-----:R-:W-:Y:S04]  /*dde0*/  STL.128 [R1+0xd10], R24 ;  /* 0x000d101801007387 */ /* 0x001fe80000100c00 */
[----:B-1----:R-:W-:Y:S04]  /*ddf0*/  STL.128 [R1+0xd20], R28 ;  /* 0x000d201c01007387 */ /* 0x002fe80000100c00 */
[----:B--2---:R-:W-:Y:S04]  /*de00*/  STL.128 [R1+0xd30], R32 ;  /* 0x000d302001007387 */ /* 0x004fe80000100c00 */
[----:B---3--:R-:W-:Y:S04]  /*de10*/  STL.128 [R1+0xd40], R36 ;  /* 0x000d402401007387 */ /* 0x008fe80000100c00 */
[----:B----4-:R-:W-:Y:S04]  /*de20*/  STL.128 [R1+0xd50], R40 ;  /* 0x000d502801007387 */ /* 0x010fe80000100c00 */
[----:B-----5:R-:W-:Y:S04]  /*de30*/  STL.128 [R1+0xd60], R44 ;  /* 0x000d602c01007387 */ /* 0x020fe80000100c00 */
[----:B------:R-:W0:Y:S04]  /*de40*/  LDS.128 R20, [UR4+0x30a0] ;  /* 0x0030a004ff147984 */ /* 0x000e280008000c00 */
        /* <DEDUP_REMOVED lines=24> */
[----:B------:R-:W-:Y:S04]  /*dfd0*/  STL.128 [R1+0xd70], R4 ;  /* 0x000d700401007387 */ /* 0x000fe80000100c00 */
[----:B------:R-:W-:Y:S04]  /*dfe0*/  STL.128 [R1+0xd80], R8 ;  /* 0x000d800801007387 */ /* 0x000fe80000100c00 */
[----:B------:R-:W-:Y:S04]  /*dff0*/  STL.128 [R1+0xd90], R12 ;  /* 0x000d900c01007387 */ /* 0x000fe80000100c00 */
[----:B------:R-:W-:Y:S04]  /*e000*/  STL.128 [R1+0xda0], R16 ;  /* 0x000da01001007387 */ /* 0x000fe80000100c00 */
[----:B0-----:R-:W-:Y:S04]  /*e010*/  STL.128 [R1+0xdb0], R20 ;  /* 0x000db01401007387 */ /* 0x001fe80000100c00 */
[----:B-1----:R-:W-:Y:S04]  /*e020*/  STL.128 [R1+0xdc0], R24 ;  /* 0x000dc01801007387 */ /* 0x002fe80000100c00 */
[----:B--2---:R-:W-:Y:S04]  /*e030*/  STL.128 [R1+0xdd0], R28 ;  /* 0x000dd01c01007387 */ /* 0x004fe80000100c00 */
[----:B---3--:R-:W-:Y:S04]  /*e040*/  STL.128 [R1+0xde0], R32 ;  /* 0x000de02001007387 */ /* 0x008fe80000100c00 */
[----:B----4-:R-:W-:Y:S04]  /*e050*/  STL.128 [R1+0xdf0], R36 ;  /* 0x000df02401007387 */ /* 0x010fe80000100c00 */
[----:B-----5:R-:W-:Y:S04]  /*e060*/  STL.128 [R1+0xe00], R40 ;  /* 0x000e002801007387 */ /* 0x020fe80000100c00 */
[----:B------:R-:W-:Y:S04]  /*e070*/  STL.128 [R1+0xe10], R44 ;  /* 0x000e102c01007387 */ /* 0x000fe80000100c00 */
        /* <DEDUP_REMOVED lines=46> */
[----:B------:R-:W5:Y:S01]  /*e360*/  LDS.128 R116, [UR4+0x33f0] ;  /* 0x0033f004ff747984 */ /* 0x000f620008000c00 */
[----:B------:R-:W-:-:S03]  /*e370*/  UMOV UR4, URZ ;  /* 0x000000ff00047c82 */ /* 0x000fc60008000000 */
[----:B0-----:R0:W-:Y:S04]  /*e380*/  STL.128 [R1+0xf40], R4 ;  /* 0x000f400401007387 */ /* 0x0011e80000100c00 */
[----:B-1----:R0:W-:Y:S04]  /*e390*/  STL.128 [R1+0xf50], R8 ;  /* 0x000f500801007387 */ /* 0x0021e80000100c00 */
[----:B--2---:R0:W-:Y:S04]  /*e3a0*/  STL.128 [R1+0xf60], R12 ;  /* 0x000f600c01007387 */ /* 0x0041e80000100c00 */
[----:B---3--:R0:W-:Y:S04]  /*e3b0*/  STL.128 [R1+0xf70], R16 ;  /* 0x000f701001007387 */ /* 0x0081e80000100c00 */
[----:B----4-:R0:W-:Y:S04]  /*e3c0*/  STL.128 [R1+0xf80], R20 ;  /* 0x000f801401007387 */ /* 0x0101e80000100c00 */
[----:B-----5:R0:W-:Y:S04]  /*e3d0*/  STL.128 [R1+0xf90], R24 ;  /* 0x000f901801007387 */ /* 0x0201e80000100c00 */
[----:B------:R0:W-:Y:S04]  /*e3e0*/  STL.128 [R1+0xfa0], R28 ;  /* 0x000fa01c01007387 */ /* 0x0001e80000100c00 */
        /* <DEDUP_REMOVED lines=21> */
[----:B------:R0:W-:Y:S02]  /*e540*/  STL.128 [R1+0x1100], R116 ;  /* 0x0011007401007387 */ /* 0x0001e40000100c00 */
.L_x_71:
        /* <DEDUP_REMOVED lines=11> */
[----:B-1234-:R-:W-:-:S09]  /*e600*/  UMOV UR5, URZ ;  /* 0x000000ff00057c82 */ /* 0x01efd20008000000 */
.L_x_70:
[----:B------:R-:W-:Y:S01]  /*e610*/  UMOV UR8, 0x4 ;  /* 0x0000000400087882 */ /* 0x000fe20000000000 */
[----:B------:R-:W-:Y:S02]  /*e620*/  UIADD3 UR7, UPT, UPT, UR4, 0x1, URZ ;  /* 0x0000000104077890 */ /* 0x000fe4000fffe0ff */
[----:B------:R-:W-:Y:S02]  /*e630*/  ULEA UR8, UR4, UR8, 0x2 ;  /* 0x0000000804087291 */ /* 0x000fe4000f8e10ff */
[----:B------:R-:W-:Y:S02]  /*e640*/  UISETP.NE.AND UP3, UPT, UR14, URZ, UPT ;  /* 0x000000ff0e00728c */ /* 0x000fe4000bf65270 */
[----:B------:R-:W-:-:S08]  /*e650*/  UISETP.NE.AND UP1, UPT, UR7, UR9, UPT ;  /* 0x000000090700728c */ /* 0x000fd0000bf25270 */
[----:B-1----:R-:W1:Y:S01]  /*e660*/  LDCU UR10, c[0x3][UR8] ;  /* 0x00c00000080a77ac */ /* 0x002e620008000800 */
[----:B------:R-:W-:Y:S01]  /*e670*/  UMOV UR8, UR5 ;  /* 0x0000000500087c82 */ /* 0x000fe20008000000 */
[----:B--234-:R-:W-:Y:S05]  /*e680*/  BRA.U !UP0, `(.L_x_66) ;  /* 0x0000000508a07547 */ /* 0x01cfea000b800000 */
[----:B------:R-:W-:Y:S01]  /*e690*/  UMOV UR4, URZ ;  /* 0x000000ff00047c82 */ /* 0x000fe20008000000 */
[----:B------:R-:W-:-:S05]  /*e6a0*/  UMOV UR8, UR5 ;  /* 0x0000000500087c82 */ /* 0x000fca0008000000 */
.L_x_67:
[----:B------:R-:W-:-:S04]  /*e6b0*/  UIMAD UR11, UR8, 0x4, UR60 ;  /* 0x00000004080b78a4 */ /* 0x000fc8000f8e023c */
[----:B------:R-:W-:-:S05]  /*e6c0*/  ULEA UR12, UR6, UR11, 0x2 ;  /* 0x0000000b060c7291 */ /* 0x000fca000f8e10ff */
[----:B0-2---:R-:W2:Y:S04]  /*e6d0*/  LDL R6, [UR11] ;  /* 0x0000000bff067983 */ /* 0x005ea80008100800 */
[----:B------:R-:W1:Y:S02]  /*e6e0*/  LDL R4, [UR12] ;  /* 0x0000000cff047983 */ /* 0x000e640008100800 */
[----:B-1----:R-:W-:-:S05]  /*e6f0*/  IMAD.WIDE R4, R4, UR10, RZ ;  /* 0x0000000a04047c25 */ /* 0x002fca000f8e02ff */
        /* <DEDUP_REMOVED lines=97> */
.L_x_66:
[----:B------:R-:W-:Y:S01]  /*ed10*/  UMOV UR4, UR7 ;  /* 0x0000000700047c82 */ /* 0x000fe20008000000 */
[----:B------:R-:W-:Y:S05]  /*ed20*/  BRA.U !UP3, `(.L_x_68) ;  /* 0x000000050b507547 */ /* 0x000fea000b800000 */
[----:B------:R-:W-:Y:S02]  /*ed30*/  UISETP.NE.AND UP2, UPT, UR14, 0x1, UPT ;  /* 0x000000010e00788c */ /* 0x000fe4000bf45270 */
[----:B------:R-:W-:-:S07]  /*ed40*/  ULOP3.LUT UP3, URZ, UR6, 0x1, URZ, 0xc0, !UPT ;  /* 0x0000000106ff7892 */ /* 0x000fce000f86c0ff */
[----:B------:R-:W-:Y:S05]  /*ed50*/  BRA.U !UP2, `(.L_x_69) ;  /* 0x000000010ad47547 */ /* 0x000fea000b800000 */
[----:B------:R-:W-:-:S04]  /*ed60*/  UIADD3 UR7, UPT, UPT, UR8, UR6, URZ ;  /* 0x0000000608077290 */ /* 0x000fc8000fffe0ff */
[----:B------:R-:W-:-:S09]  /*ed70*/  ULEA UR7, UR7, UR60, 0x2 ;  /* 0x0000003c07077291 */ /* 0x000fd2000f8e10ff */
[----:B0-2---:R-:W1:Y:S01]  /*ed80*/  LDL R4, [UR7] ;  /* 0x00000007ff047983 */ /* 0x005e620008100800 */
[----:B------:R-:W-:-:S09]  /*ed90*/  ULEA UR11, UR8, UR60, 0x2 ;  /* 0x0000003c080b7291 */ /* 0x000fd2000f8e10ff */
[----:B------:R-:W2:Y:S01]  /*eda0*/  LDL R6, [UR11] ;  /* 0x0000000bff067983 */ /* 0x000ea20008100800 */
[----:B------:R-:W-:Y:S01]  /*edb0*/  ULEA UR12, UR6, UR11, 0x2 ;  /* 0x0000000b060c7291 */ /* 0x000fe2000f8e10ff */
        /* <DEDUP_REMOVED lines=23> */
[----:B------:R-:W4:Y:S01]  /*ef30*/  LDL R11, [UR11+0x4] ;  /* 0x0000040bff0b7983 */ /* 0x000f220008100800 */
        /* <DEDUP_REMOVED lines=22> */
[----:B------:R3:W-:Y:S02]  /*f0a0*/  STL [UR11+0x4], R4 ;  /* 0x00000404ff007987 */ /* 0x0007e4000810080b */
.L_x_69:
[----:B------:R-:W-:Y:S05]  /*f0b0*/  BRA.U !UP3, `(.L_x_68) ;  /* 0x000000010b6c7547 */ /* 0x000fea000b800000 */
[----:B------:R-:W-:-:S04]  /*f0c0*/  UIADD3 UR7, UPT, UPT, UR8, UR6, URZ ;  /* 0x0000000608077290 */ /* 0x000fc8000fffe0ff */
[----:B------:R-:W-:-:S09]  /*f0d0*/  ULEA UR7, UR7, UR60, 0x2 ;  /* 0x0000003c07077291 */ /* 0x000fd2000f8e10ff */
[----:B0-23--:R-:W1:Y:S01]  /*f0e0*/  LDL R4, [UR7] ;  /* 0x00000007ff047983 */ /* 0x00de620008100800 */
[----:B------:R-:W-:-:S09]  /*f0f0*/  ULEA UR8, UR8, UR60, 0x2 ;  /* 0x0000003c08087291 */ /* 0x000fd2000f8e10ff */
[----:B------:R-:W2:Y:S01]  /*f100*/  LDL R6, [UR8] ;  /* 0x00000008ff067983 */ /* 0x000ea20008100800 */
        /* <DEDUP_REMOVED lines=22> */
.L_x_68:
[----:B------:R-:W-:Y:S01]  /*f270*/  UIADD3 UR5, UPT, UPT, UR13, UR5, URZ ;  /* 0x000000050d057290 */ /* 0x000fe2000fffe0ff */
[----:B------:R-:W-:Y:S11]  /*f280*/  BRA.U UP1, `(.L_x_70) ;  /* 0xfffffff101e07547 */ /* 0x000ff6000b83ffff */
[----:B------:R-:W-:Y:S02]  /*f290*/  UISETP.GT.U32.AND UP0, UPT, UR6, 0x1, UPT ;  /* 0x000000010600788c */ /* 0x000fe4000bf04070 */
[----:B------:R-:W-:Y:S01]  /*f2a0*/  USHF.R.U32.HI UR5, URZ, 0x1, UR6 ;  /* 0x00000001ff057899 */ /* 0x000fe20008011606 */
[----:B------:R-:W-:-:S06]  /*f2b0*/  UMOV UR4, UR9 ;  /* 0x0000000900047c82 */ /* 0x000fcc0008000000 */
[----:B------:R-:W-:Y:S01]  /*f2c0*/  UMOV UR6, UR5 ;  /* 0x0000000500067c82 */ /* 0x000fe20008000000 */
[----:B------:R-:W-:Y:S05]  /*f2d0*/  BRA.U UP0, `(.L_x_71) ;  /* 0xfffffff1009c7547 */ /* 0x000fea000b83ffff */
[----:B0-234-:R-:W0:Y:S01]  /*f2e0*/  LDC.64 R4, c[0x0][0x390] ;  /* 0x0000e400ff047b82 */ /* 0x01de220000000a00 */
[----:B------:R-:W-:Y:S02]  /*f2f0*/  VIADD R6, R1, 0x1120 ;  /* 0x0000112001067836 */ /* 0x000fe40000000000 */
[----:B------:R-:W-:Y:S01]  /*f300*/  IMAD.MOV.U32 R8, RZ, RZ, RZ ;  /* 0x000000ffff087224 */ /* 0x000fe200078e00ff */
[----:B0-----:R-:W-:-:S05]  /*f310*/  IADD3 R4, P0, PT, R4, 0x10, RZ ;  /* 0x0000001004047810 */ /* 0x001fca0007f1e0ff */
[----:B------:R-:W-:-:S08]  /*f320*/  IMAD.X R5, RZ, RZ, R5, P0 ;  /* 0x000000ffff057224 */ /* 0x000fd000000e0605 */
.L_x_87:
[----:B------:R-:W-:Y:S01]  /*f330*/  IMAD R11, R3, 0x6, R8 ;  /* 0x00000006030b7824 */ /* 0x000fe200078e0208 */
[----:B------:R-:W-:Y:S01]  /*f340*/  UMOV UR4, URZ ;  /* 0x000000ff00047c82 */ /* 0x000fe20008000000 */
[----:B------:R-:W-:Y:S02]  /*f350*/  IMAD.MOV.U32 R7, RZ, RZ, R6 ;  /* 0x000000ffff077224 */ /* 0x000fe400078e0006 */
[----:B------:R-:W-:-:S04]  /*f360*/  IMAD.SHL.U32 R11, R11, 0x100, RZ ;  /* 0x000001000b0b7824 */ /* 0x000fc800078e00ff */
[----:B01-3--:R-:W-:-:S07]  /*f370*/  IMAD.WIDE.U32 R10, R11, 0x4, R4 ;  /* 0x000000040b0a7825 */ /* 0x00bfce00078e0004 */
.L_x_72:
[----:B------:R-:W2:Y:S04]  /*f380*/  LDG.E.CONSTANT R9, desc[UR68][R10.64+-0x10] ;  /* 0xfffff0440a097981 */ /* 0x000ea8000c1e9900 */
[----:B------:R-:W3:Y:S04]  /*f390*/  LDG.E.CONSTANT R16, desc[UR68][R10.64+-0xc] ;  /* 0xfffff4440a107981 */ /* 0x000ee8000c1e9900 */
[----:B------:R-:W4:Y:S04]  /*f3a0*/  LDG.E.CONSTANT R22, desc[UR68][R10.64+-0x8] ;  /* 0xfffff8440a167981 */ /* 0x000f28000c1e9900 */
[----:B------:R-:W5:Y:S04]  /*f3b0*/  LDG.E.CONSTANT R23, desc[UR68][R10.64+-0x4] ;  /* 0xfffffc440a177981 */ /* 0x000f68000c1e9900 */
[----:B------:R-:W5:Y:S04]  /*f3c0*/  LDG.E.CONSTANT R24, desc[UR68][R10.64] ;  /* 0x000000440a187981 */ /* 0x000f68000c1e9900 */
[----:B------:R-:W5:Y:S04]  /*f3d0*/  LDG.E.CONSTANT R26, desc[UR68][R10.64+0x4] ;  /* 0x000004440a1a7981 */ /* 0x000f68000c1e9900 */
[----:B------:R-:W5:Y:S04]  /*f3e0*/  LDG.E.CONSTANT R27, desc[UR68][R10.64+0x8] ;  /* 0x000008440a1b7981 */ /* 0x000f68000c1e9900 */
[----:B------:R-:W5:Y:S01]  /*f3f0*/  LDG.E.CONSTANT R28, desc[UR68][R10.64+0xc] ;  /* 0x00000c440a1c7981 */ /* 0x000f62000c1e9900 */
[----:B------:R-:W-:-:S04]  /*f400*/  UIADD3 UR4, UPT, UPT, UR4, 0x8, URZ ;  /* 0x0000000804047890 */ /* 0x000fc8000fffe0ff */
[----:B------:R-:W-:Y:S01]  /*f410*/  UISETP.NE.AND UP0, UPT, UR4, 0x100, UPT ;  /* 0x000001000400788c */ /* 0x000fe2000bf05270 */
[----:B--2---:R-:W-:Y:S01]  /*f420*/  SHF.R.S32.HI R18, RZ, 0x1f, R9 ;  /* 0x0000001fff127819 */ /* 0x004fe20000011409 */
[----:B------:R-:W-:Y:S01]  /*f430*/  IMAD.WIDE R12, R9, 0x2000, RZ ;  /* 0x00002000090c7825 */ /* 0x000fe200078e02ff */
[----:B---3--:R-:W-:-:S03]  /*f440*/  SHF.R.S32.HI R17, RZ, 0x1f, R16 ;  /* 0x0000001fff117819 */ /* 0x008fc60000011410 */
[C---:B------:R-:W-:Y:S01]  /*f450*/  IMAD.WIDE R14, R16.reuse, 0x2000, RZ ;  /* 0x00002000100e7825 */ /* 0x040fe200078e02ff */
[--C-:B------:R-:W-:Y:S02]  /*f460*/  SHF.R.S64 R29, R9, 0xa, R18.reuse ;  /* 0x0000000a091d7819 */ /* 0x100fe40000001012 */
[----:B------:R-:W-:Y:S02]  /*f470*/  SHF.R.S32.HI R18, RZ, 0xa, R18 ;  /* 0x0000000aff127819 */ /* 0x000fe40000011412 */
[--C-:B------:R-:W-:Y:S02]  /*f480*/  SHF.R.S32.HI R20, RZ, 0xa, R17.reuse ;  /* 0x0000000aff147819 */ /* 0x100fe40000011411 */
[----:B------:R-:W-:Y:S01]  /*f490*/  SHF.R.S64 R25, R16, 0xa, R17 ;  /* 0x0000000a10197819 */ /* 0x000fe20000001011 */
[----:B------:R-:W-:Y:S01]  /*f4a0*/  IMAD R30, R18, -0x7fe001, RZ ;  /* 0xff801fff121e7824 */ /* 0x000fe200078e02ff */
[----:B----4-:R-:W-:Y:S01]  /*f4b0*/  SHF.R.S32.HI R9, RZ, 0x1f, R22 ;  /* 0x0000001fff097819 */ /* 0x010fe20000011416 */
[----:B------:R-:W-:-:S03]  /*f4c0*/  IMAD.WIDE.U32 R18, R29, -0x7fe001, R12 ;  /* 0xff801fff1d127825 */ /* 0x000fc600078e000c */
[--C-:B------:R-:W-:Y:S01]  /*f4d0*/  SHF.R.S32.HI R12, RZ, 0xa, R9.reuse ;  /* 0x0000000aff0c7819 */ /* 0x100fe20000011409 */
[----:B------:R-:W-:Y:S01]  /*f4e0*/  IMAD R31, R20, -0x7fe001, RZ ;  /* 0xff801fff141f7824 */ /* 0x000fe200078e02ff */
[----:B------:R-:W-:Y:S01]  /*f4f0*/  SHF.R.S64 R9, R22, 0xa, R9 ;  /* 0x0000000a16097819 */ /* 0x000fe20000001009 */
[----:B------:R-:W-:Y:S01]  /*f500*/  IMAD.WIDE.U32 R20, R25, -0x7fe001, R14 ;  /* 0xff801fff19147825 */ /* 0x000fe200078e000e */
[----:B------:R-:W-:Y:S02]  /*f510*/  IADD3 R13, PT, PT, R19, -R29, R30 ;  /* 0x8000001d130d7210 */ /* 0x000fe40007ffe01e */
[----:B------:R-:W-:Y:S01]  /*f520*/  ISETP.GT.U32.AND P4, PT, R18, 0x7fe000, PT ;  /* 0x007fe0001200780c */ /* 0x000fe20003f84070 */
[----:B------:R-:W-:Y:S01]  /*f530*/  IMAD.WIDE R16, R22, 0x2000, RZ ;  /* 0x0000200016107825 */ /* 0x000fe200078e02ff */
[----:B------:R-:W-:Y:S02]  /*f540*/  IADD3 R22, PT, PT, R21, -R25, R31 ;  /* 0x8000001915167210 */ /* 0x000fe40007ffe01f */
[----:B------:R-:W-:Y:S01]  /*f550*/  ISETP.GT.U32.AND P5, PT, R20, 0x7fe000, PT ;  /* 0x007fe0001400780c */ /* 0x000fe20003fa4070 */
[----:B------:R-:W-:Y:S01]  /*f560*/  IMAD R12, R12, -0x7fe001, RZ ;  /* 0xff801fff0c0c7824 */ /* 0x000fe200078e02ff */
[----:B------:R-:W-:Y:S01]  /*f570*/  IADD3 R29, P1, PT, R20, -0x7fe001, RZ ;  /* 0xff801fff141d7810 */ /* 0x000fe20007f3e0ff */
[----:B------:R-:W-:Y:S01]  /*f580*/  IMAD.WIDE.U32 R14, R9, -0x7fe001, R16 ;  /* 0xff801fff090e7825 */ /* 0x000fe200078e0010 */
[----:B------:R-:W-:-:S02]  /*f590*/  ISETP.GT.AND.EX P5, PT, R22, RZ, PT, P5 ;  /* 0x000000ff1600720c */ /* 0x000fc40003fa4350 */
[----:B------:R-:W-:Y:S01]  /*f5a0*/  IADD3.X R21, PT, PT, R22, -0x1, RZ, P1, !PT ;  /* 0xffffffff16157810 */ /* 0x000fe20000ffe4ff */
[----:B-----5:R-:W-:Y:S01]  /*f5b0*/  IMAD.WIDE R16, R23, 0x2000, RZ ;  /* 0x0000200017107825 */ /* 0x020fe200078e02ff */
[----:B------:R-:W-:Y:S02]  /*f5c0*/  IADD3 R37, P0, PT, R18, -0x7fe001, RZ ;  /* 0xff801fff12257810 */ /* 0x000fe40007f1e0ff */
[----:B------:R-:W-:Y:S02]  /*f5d0*/  SEL R21, R21, R22, P5 ;  /* 0x0000001615157207 */ /* 0x000fe40002800000 */
[C---:B------:R-:W-:Y:S02]  /*f5e0*/  ISETP.GT.AND.EX P4, PT, R13.reuse, RZ, PT, P4 ;  /* 0x000000ff0d00720c */ /* 0x040fe40003f84340 */
[----:B------:R-:W-:Y:S02]  /*f5f0*/  IADD3.X R30, PT, PT, R13, -0x1, RZ, P0, !PT ;  /* 0xffffffff0d1e7810 */ /* 0x000fe400007fe4ff */
[----:B------:R-:W-:-:S02]  /*f600*/  IADD3 R22, PT, PT, R15, -R9, R12 ;  /* 0x800000090f167210 */ /* 0x000fc40007ffe00c */
[----:B------:R-:W-:Y:S02]  /*f610*/  SHF.R.S32.HI R12, RZ, 0x1f, R23 ;  /* 0x0000001fff0c7819 */ /* 0x000fe40000011417 */
[----:B------:R-:W-:Y:S02]  /*f620*/  SEL R30, R30, R13, P4 ;  /* 0x0000000d1e1e7207 */ /* 0x000fe40002000000 */
[--C-:B------:R-:W-:Y:S02]  /*f630*/  SHF.R.S32.HI R13, RZ, 0xa, R12.reuse ;  /* 0x0000000aff0d7819 */ /* 0x100fe4000001140c */
[----:B------:R-:W-:Y:S02]  /*f640*/  SHF.R.S64 R23, R23, 0xa, R12 ;  /* 0x0000000a17177819 */ /* 0x000fe4000000100c */
[C---:B------:R-:W-:Y:S01]  /*f650*/  ISETP.GT.U32.AND P0, PT, R14.reuse, 0x7fe000, PT ;  /* 0x007fe0000e00780c */ /* 0x040fe20003f04070 */
[----:B------:R-:W-:Y:S01]  /*f660*/  IMAD R25, R13, -0x7fe001, RZ ;  /* 0xff801fff0d197824 */ /* 0x000fe200078e02ff */
[----:B------:R-:W-:Y:S01]  /*f670*/  IADD3 R35, P1, PT, R14, -0x7fe001, RZ ;  /* 0xff801fff0e237810 */ /* 0x000fe20007f3e0ff */
[----:B------:R-:W-:Y:S01]  /*f680*/  IMAD.WIDE.U32 R16, R23, -0x7fe001, R16 ;  /* 0xff801fff17107825 */ /* 0x000fe200078e0010 */
[----:B------:R-:W-:-:S02]  /*f690*/  SHF.R.S32.HI R9, RZ, 0x1f, R24 ;  /* 0x0000001fff097819 */ /* 0x000fc40000011418 */
[----:B------:R-:W-:Y:S01]  /*f6a0*/  ISETP.GT.AND.EX P0, PT, R22, RZ, PT, P0 ;  /* 0x000000ff1600720c */ /* 0x000fe20003f04300 */
[----:B------:R-:W-:Y:S01]  /*f6b0*/  IMAD.WIDE R12, R24, 0x2000, RZ ;  /* 0x00002000180c7825 */ /* 0x000fe200078e02ff */
[----:B------:R-:W-:Y:S02]  /*f6c0*/  IADD3.X R19, PT, PT, R22, -0x1, RZ, P1, !PT ;  /* 0xffffffff16137810 */ /* 0x000fe40000ffe4ff */
[--C-:B------:R-:W-:Y:S02]  /*f6d0*/  SHF.R.S32.HI R15, RZ, 0xa, R9.reuse ;  /* 0x0000000aff0f7819 */ /* 0x100fe40000011409 */
[----:B------:R-:W-:Y:S02]  /*f6e0*/  SHF.R.S64 R9, R24, 0xa, R9 ;  /* 0x0000000a18097819 */ /* 0x000fe40000001009 */
[----:B------:R-:W-:Y:S01]  /*f6f0*/  SEL R19, R19, R22, P0 ;  /* 0x0000001613137207 */ /* 0x000fe20000000000 */
[----:B------:R-:W-:Y:S01]  /*f700*/  IMAD R15, R15, -0x7fe001, RZ ;  /* 0xff801fff0f0f7824 */ /* 0x000fe200078e02ff */
[----:B------:R-:W-:Y:S01]  /*f710*/  IADD3 R22, PT, PT, R17, -R23, R25 ;  /* 0x8000001711167210 */ /* 0x000fe20007ffe019 */
[----:B------:R-:W-:Y:S01]  /*f720*/  IMAD.WIDE.U32 R24, R9, -0x7fe001, R12 ;  /* 0xff801fff09187825 */ /* 0x000fe200078e000c */
[----:B------:R-:W-:-:S02]  /*f730*/  ISETP.GT.U32.AND P1, PT, R16, 0x7fe000, PT ;  /* 0x007fe0001000780c */ /* 0x000fc40003f24070 */
[----:B------:R-:W-:Y:S02]  /*f740*/  IADD3 R33, P2, PT, R16, -0x7fe001, RZ ;  /* 0xff801fff10217810 */ /* 0x000fe40007f5e0ff */
[----:B------:R-:W-:Y:S02]  /*f750*/  IADD3 R32, PT, PT, R25, -R9, R15 ;  /* 0x8000000919207210 */ /* 0x000fe40007ffe00f */
[----:B------:R-:W-:Y:S02]  /*f760*/  SHF.R.S32.HI R9, RZ, 0x1f, R26 ;  /* 0x0000001fff097819 */ /* 0x000fe4000001141a */
[C---:B------:R-:W-:Y:S02]  /*f770*/  ISETP.GT.AND.EX P1, PT, R22.reuse, RZ, PT, P1 ;  /* 0x000000ff1600720c */ /* 0x040fe40003f24310 */
[----:B------:R-:W-:Y:S02]  /*f780*/  IADD3.X R31, PT, PT, R22, -0x1, RZ, P2, !PT ;  /* 0xffffffff161f7810 */ /* 0x000fe400017fe4ff */
[----:B------:R-:W-:-:S02]  /*f790*/  ISETP.GE.AND P6, PT, R30, RZ, PT ;  /* 0x000000ff1e00720c */ /* 0x000fc40003fc6270 */
[----:B------:R-:W-:Y:S02]  /*f7a0*/  SHF.R.S32.HI R30, RZ, 0x1f, R27 ;  /* 0x0000001fff1e7819 */ /* 0x000fe4000001141b */
[----:B------:R-:W-:Y:S02]  /*f7b0*/  SHF.R.S32.HI R15, RZ, 0x1f, R28 ;  /* 0x0000001fff0f7819 */ /* 0x000fe4000001141c */
[----:B------:R-:W-:Y:S02]  /*f7c0*/  SHF.R.S32.HI R25, RZ, 0xa, R9 ;  /* 0x0000000aff197819 */ /* 0x000fe40000011409 */
[----:B------:R-:W-:Y:S02]  /*f7d0*/  ISETP.GE.AND P2, PT, R21, RZ, PT ;  /* 0x000000ff1500720c */ /* 0x000fe40003f46270 */
[----:B------:R-:W-:Y:S02]  /*f7e0*/  ISETP.GE.AND P3, PT, R19, RZ, PT ;  /* 0x000000ff1300720c */ /* 0x000fe40003f66270 */
[----:B------:R-:W-:Y:S01]  /*f7f0*/  SEL R12, R37, R18, P4 ;  /* 0x00000012250c7207 */ /* 0x000fe20002000000 */
[----:B------:R-:W-:Y:S01]  /*f800*/  IMAD.WIDE R18, R26, 0x2000, RZ ;  /* 0x000020001a127825 */ /* 0x000fe200078e02ff */
[----:B------:R-:W-:-:S02]  /*f810*/  SEL R13, R29, R20, P5 ;  /* 0x000000141d0d7207 */ /* 0x000fc40002800000 */
[----:B------:R-:W-:Y:S01]  /*f820*/  SEL R31, R31, R22, P1 ;  /* 0x000000161f1f7207 */ /* 0x000fe20000800000 */
[C---:B------:R-:W-:Y:S01]  /*f830*/  IMAD.WIDE R20, R27.reuse, 0x2000, RZ ;  /* 0x000020001b147825 */ /* 0x040fe200078e02ff */
[----:B------:R-:W-:Y:S02]  /*f840*/  SHF.R.S64 R17, R26, 0xa, R9 ;  /* 0x0000000a1a117819 */ /* 0x000fe40000001009 */
[--C-:B------:R-:W-:Y:S01]  /*f850*/  SHF.R.S64 R27, R27, 0xa, R30.reuse ;  /* 0x0000000a1b1b7819 */ /* 0x100fe2000000101e */
[C---:B------:R-:W-:Y:S01]  /*f860*/  IMAD.WIDE R22, R28.reuse, 0x2000, RZ ;  /* 0x000020001c167825 */ /* 0x040fe200078e02ff */
[----:B------:R-:W-:Y:S02]  /*f870*/  SHF.R.S64 R9, R28, 0xa, R15 ;  /* 0x0000000a1c097819 */ /* 0x000fe4000000100f */
[----:B------:R-:W-:Y:S01]  /*f880*/  SHF.R.S32.HI R30, RZ, 0xa, R30 ;  /* 0x0000000aff1e7819 */ /* 0x000fe2000001141e */
[----:B------:R-:W-:Y:S01]  /*f890*/  IMAD R28, R25, -0x7fe001, RZ ;  /* 0xff801fff191c7824 */ /* 0x000fe200078e02ff */
[C---:B------:R-:W-:Y:S01]  /*f8a0*/  ISETP.GT.U32.AND P5, PT, R24.reuse, 0x7fe000, PT ;  /* 0x007fe0001800780c */ /* 0x040fe20003fa4070 */
[----:B------:R-:W-:Y:S01]  /*f8b0*/  IMAD.WIDE.U32 R18, R17, -0x7fe001, R18 ;  /* 0xff801fff11127825 */ /* 0x000fe200078e0012 */
[----:B------:R-:W-:-:S02]  /*f8c0*/  IADD3 R25, P4, PT, R24, -0x7fe001, RZ ;  /* 0xff801fff18197810 */ /* 0x000fc40007f9e0ff */
[----:B------:R-:W-:Y:S01]  /*f8d0*/  SHF.R.S32.HI R15, RZ, 0xa, R15 ;  /* 0x0000000aff0f7819 */ /* 0x000fe2000001140f */
[----:B------:R-:W-:Y:S01]  /*f8e0*/  IMAD R30, R30, -0x7fe001, RZ ;  /* 0xff801fff1e1e7824 */ /* 0x000fe200078e02ff */
[C---:B------:R-:W-:Y:S01]  /*f8f0*/  ISETP.GT.AND.EX P5, PT, R32.reuse, RZ, PT, P5 ;  /* 0x000000ff2000720c */ /* 0x040fe20003fa4350 */
[----:B------:R-:W-:Y:S01]  /*f900*/  IMAD.WIDE.U32 R20, R27, -0x7fe001, R20 ;  /* 0xff801fff1b147825 */ /* 0x000fe200078e0014 */
[----:B------:R-:W-:Y:S02]  /*f910*/  IADD3.X R29, PT, PT, R32, -0x1, RZ, P4, !PT ;  /* 0xffffffff201d7810 */ /* 0x000fe400027fe4ff */
[----:B------:R-:W-:Y:S01]  /*f920*/  IADD3 R28, PT, PT, R19, -R17, R28 ;  /* 0x80000011131c7210 */ /* 0x000fe20007ffe01c */
[----:B------:R-:W-:Y:S01]  /*f930*/  IMAD R15, R15, -0x7fe001, RZ ;  /* 0xff801fff0f0f7824 */ /* 0x000fe200078e02ff */
[----:B------:R-:W-:Y:S01]  /*f940*/  SEL R29, R29, R32, P5 ;  /* 0x000000201d1d7207 */ /* 0x000fe20002800000 */
[----:B------:R-:W-:Y:S01]  /*f950*/  IMAD.WIDE.U32 R22, R9, -0x7fe001, R22 ;  /* 0xff801fff09167825 */ /* 0x000fe200078e0016 */
[----:B------:R-:W-:-:S02]  /*f960*/  SEL R24, R25, R24, P5 ;  /* 0x0000001819187207 */ /* 0x000fc40002800000 */
[----:B------:R-:W-:Y:S01]  /*f970*/  IADD3 R21, PT, PT, R21, -R27, R30 ;  /* 0x8000001b15157210 */ /* 0x000fe20007ffe01e */
[----:B------:R-:W-:Y:S01]  /*f980*/  @!P6 VIADD R12, R12, 0x7fe001 ;  /* 0x007fe0010c0ce836 */ /* 0x000fe20000000000 */
[----:B------:R-:W-:Y:S01]  /*f990*/  IADD3 R25, P5, PT, R18, -0x7fe001, RZ ;  /* 0xff801fff12197810 */ /* 0x000fe20007fbe0ff */
[----:B------:R-:W-:Y:S01]  /*f9a0*/  @!P2 VIADD R13, R13, 0x7fe001 ;  /* 0x007fe0010d0da836 */ /* 0x000fe20000000000 */
[----:B------:R-:W-:Y:S02]  /*f9b0*/  IADD3 R19, P6, PT, R20, -0x7fe001, RZ ;  /* 0xff801fff14137810 */ /* 0x000fe40007fde0ff */
[----:B------:R-:W-:Y:S02]  /*f9c0*/  IADD3 R26, PT, PT, R23, -R9, R15 ;  /* 0x80000009171a7210 */ /* 0x000fe40007ffe00f */
[----:B------:R-:W-:Y:S02]  /*f9d0*/  SEL R15, R33, R16, P1 ;  /* 0x00000010210f7207 */ /* 0x000fe40000800000 */
[----:B------:R-:W-:-:S02]  /*f9e0*/  SEL R14, R35, R14, P0 ;  /* 0x0000000e230e7207 */ /* 0x000fc40000000000 */
[----:B------:R-:W-:Y:S02]  /*f9f0*/  IADD3.X R23, PT, PT, R28, -0x1, RZ, P5, !PT ;  /* 0xffffffff1c177810 */ /* 0x000fe40002ffe4ff */
[----:B------:R-:W-:Y:S01]  /*fa00*/  IADD3.X R16, PT, PT, R21, -0x1, RZ, P6, !PT ;  /* 0xffffffff15107810 */ /* 0x000fe200037fe4ff */
[----:B------:R-:W-:Y:S01]  /*fa10*/  @!P3 VIADD R14, R14, 0x7fe001 ;  /* 0x007fe0010e0eb836 */ /* 0x000fe20000000000 */
[----:B------:R-:W-:Y:S02]  /*fa20*/  ISETP.GT.U32.AND P1, PT, R18, 0x7fe000, PT ;  /* 0x007fe0001200780c */ /* 0x000fe40003f24070 */
[----:B------:R-:W-:Y:S02]  /*fa30*/  ISETP.GT.U32.AND P0, PT, R20, 0x7fe000, PT ;  /* 0x007fe0001400780c */ /* 0x000fe40003f04070 */
[C---:B------:R-:W-:Y:S02]  /*fa40*/  ISETP.GT.U32.AND P5, PT, R22.reuse, 0x7fe000, PT ;  /* 0x007fe0001600780c */ /* 0x040fe40003fa4070 */
[----:B------:R-:W-:-:S02]  /*fa50*/  IADD3 R17, P6, PT, R22, -0x7fe001, RZ ;  /* 0xff801fff16117810 */ /* 0x000fc40007fde0ff */
[----:B------:R-:W-:Y:S02]  /*fa60*/  ISETP.GT.AND.EX P1, PT, R28, RZ, PT, P1 ;  /* 0x000000ff1c00720c */ /* 0x000fe40003f24310 */
[----:B------:R-:W-:Y:S02]  /*fa70*/  ISETP.GT.AND.EX P0, PT, R21, RZ, PT, P0 ;  /* 0x000000ff1500720c */ /* 0x000fe40003f04300 */
[C---:B------:R-:W-:Y:S02]  /*fa80*/  ISETP.GT.AND.EX P5, PT, R26.reuse, RZ, PT, P5 ;  /* 0x000000ff1a00720c */ /* 0x040fe40003fa4350 */
[----:B------:R-:W-:Y:S02]  /*fa90*/  IADD3.X R9, PT, PT, R26, -0x1, RZ, P6, !PT ;  /* 0xffffffff1a097810 */ /* 0x000fe400037fe4ff */
[----:B------:R-:W-:Y:S02]  /*faa0*/  SEL R23, R23, R28, P1 ;  /* 0x0000001c17177207 */ /* 0x000fe40000800000 */
[----:B------:R-:W-:-:S02]  /*fab0*/  SEL R16, R16, R21, P0 ;  /* 0x0000001510107207 */ /* 0x000fc40000000000 */
[----:B------:R-:W-:Y:S02]  /*fac0*/  SEL R9, R9, R26, P5 ;  /* 0x0000001a09097207 */ /* 0x000fe40002800000 */
[----:B------:R-:W-:Y:S02]  /*fad0*/  SEL R25, R25, R18, P1 ;  /* 0x0000001219197207 */ /* 0x000fe40000800000 */
[----:B------:R-:W-:Y:S02]  /*fae0*/  SEL R26, R19, R20, P0 ;  /* 0x00000014131a7207 */ /* 0x000fe40000000000 */
[----:B------:R-:W-:Y:S02]  /*faf0*/  ISETP.GE.AND P4, PT, R31, RZ, PT ;  /* 0x000000ff1f00720c */ /* 0x000fe40003f86270 */
[----:B------:R-:W-:Y:S02]  /*fb00*/  ISETP.GE.AND P6, PT, R29, RZ, PT ;  /* 0x000000ff1d00720c */ /* 0x000fe40003fc6270 */
[----:B------:R-:W-:-:S02]  /*fb10*/  ISETP.GE.AND P2, PT, R23, RZ, PT ;  /* 0x000000ff1700720c */ /* 0x000fc40003f46270 */
[----:B------:R-:W-:Y:S02]  /*fb20*/  ISETP.GE.AND P1, PT, R16, RZ, PT ;  /* 0x000000ff1000720c */ /* 0x000fe40003f26270 */
[----:B------:R-:W-:Y:S02]  /*fb30*/  ISETP.GE.AND P0, PT, R9, RZ, PT ;  /* 0x000000ff0900720c */ /* 0x000fe40003f06270 */
[----:B------:R-:W-:-:S03]  /*fb40*/  SEL R27, R17, R22, P5 ;  /* 0x00000016111b7207 */ /* 0x000fc60002800000 */
[----:B------:R-:W-:Y:S02]  /*fb50*/  @!P4 VIADD R15, R15, 0x7fe001 ;  /* 0x007fe0010f0fc836 */ /* 0x000fe40000000000 */
[----:B------:R-:W-:Y:S02]  /*fb60*/  @!P6 VIADD R24, R24, 0x7fe001 ;  /* 0x007fe0011818e836 */ /* 0x000fe40000000000 */
[----:B------:R-:W-:Y:S01]  /*fb70*/  @!P2 VIADD R25, R25, 0x7fe001 ;  /* 0x007fe0011919a836 */ /* 0x000fe20000000000 */
[----:B------:R-:W-:Y:S01]  /*fb80*/  STL.128 [R7+-0x10], R12 ;  /* 0xfffff00c07007387 */ /* 0x000fe20000100c00 */
[----:B------:R-:W-:Y:S02]  /*fb90*/  @!P1 VIADD R26, R26, 0x7fe001 ;  /* 0x007fe0011a1a9836 */ /* 0x000fe40000000000 */
[----:B------:R-:W-:Y:S01]  /*fba0*/  @!P0 VIADD R27, R27, 0x7fe001 ;  /* 0x007fe0011b1b8836 */ /* 0x000fe20000000000 */
[----:B------:R-:W-:-:S04]  /*fbb0*/  IADD3 R10, P0, PT, R10, 0x20, RZ ;  /* 0x000000200a0a7810 */ /* 0x000fc80007f1e0ff */
[----:B------:R0:W-:Y:S01]  /*fbc0*/  STL.128 [R7], R24 ;  /* 0x0000001807007387 */ /* 0x0001e20000100c00 */
[----:B------:R-:W-:Y:S02]  /*fbd0*/  IMAD.X R11, RZ, RZ, R11, P0 ;  /* 0x000000ffff0b7224 */ /* 0x000fe400000e060b */
[----:B0-----:R-:W-:Y:S01]  /*fbe0*/  VIADD R7, R7, 0x20 ;  /* 0x0000002007077836 */ /* 0x001fe20000000000 */
[----:B------:R-:W-:Y:S06]  /*fbf0*/  BRA.U UP0, `(.L_x_72) ;  /* 0xfffffff500e07547 */ /* 0x000fec000b83ffff */
[----:B------:R-:W-:Y:S01]  /*fc00*/  UMOV UR6, 0x80 ;  /* 0x0000008000067882 */ /* 0x000fe20000000000 */
[----:B------:R-:W-:-:S05]  /*fc10*/  UMOV UR4, URZ ;  /* 0x000000ff00047c82 */ /* 0x000fca0008000000 */
.L_x_78:
        /* <DEDUP_REMOVED lines=12> */
.L_x_77:
[----:B------:R-:W-:Y:S01]  /*fce0*/  UMOV UR8, 0x4 ;  /* 0x0000000400087882 */ /* 0x000fe20000000000 */
[----:B------:R-:W-:Y:S02]  /*fcf0*/  UIADD3 UR7, UPT, UPT, UR4, 0x1, URZ ;  /* 0x0000000104077890 */ /* 0x000fe4000fffe0ff */
[----:B------:R-:W-:Y:S02]  /*fd00*/  ULEA UR8, UR4, UR8, 0x2 ;  /* 0x0000000804087291 */ /* 0x000fe4000f8e10ff */
[----:B------:R-:W-:Y:S02]  /*fd10*/  UISETP.NE.AND UP3, UPT, UR14, URZ, UPT ;  /* 0x000000ff0e00728c */ /* 0x000fe4000bf65270 */
[----:B------:R-:W-:-:S08]  /*fd20*/  UISETP.NE.AND UP1, UPT, UR7, UR9, UPT ;  /* 0x000000090700728c */ /* 0x000fd0000bf25270 */
[----:B01----:R-:W0:Y:S01]  /*fd30*/  LDCU UR10, c[0x3][UR8] ;  /* 0x00c00000080a77ac */ /* 0x003e220008000800 */
[----:B------:R-:W-:Y:S01]  /*fd40*/  UMOV UR8, UR5 ;  /* 0x0000000500087c82 */ /* 0x000fe20008000000 */
[----:B--23--:R-:W-:Y:S05]  /*fd50*/  BRA.U !UP0, `(.L_x_73) ;  /* 0x0000000508a07547 */ /* 0x00cfea000b800000 */
[----:B------:R-:W-:Y:S01]  /*fd60*/  UMOV UR4, URZ ;  /* 0x000000ff00047c82 */ /* 0x000fe20008000000 */
[----:B------:R-:W-:-:S05]  /*fd70*/  UMOV UR8, UR5 ;  /* 0x0000000500087c82 */ /* 0x000fca0008000000 */
.L_x_74:
        /* <DEDUP_REMOVED lines=37> */
[----:B-1----:R-:W-:-:S04]  /*ffd0*/  IADD3.X R7, PT, PT, R12, -0x1, RZ, P1, !PT ;  /* 0xffffffff0c077810 */ /* 0x002fc80000ffe4ff */
[----:B------:R-:W-:-:S04]  /*ffe0*/  SEL R7, R7, R12, P0 ;  /* 0x0000000c07077207 */ /* 0x000fc80000000000 */
[----:B------:R-:W-:Y:S02]  /*fff0*/  ISETP.GE.AND P1, PT, R7, RZ, PT ;  /* 0x000000ff0700720c */ /* 0x000fe40003f26270 */
[----:B------:R-:W-:-:S11]  /*10000*/  SEL R9, R9, R10, P0 ;  /* 0x0000000a09097207 */ /* 0x000fd60000000000 */
        /* <DEDUP_REMOVED lines=20> */
[----:B0-----:R-:W-:-:S04]  /*10150*/  IADD3.X R7, PT, PT, R14, -0x1, RZ, P1, !PT ;  /* 0xffffffff0e077810 */ /* 0x001fc80000ffe4ff */
[----:B------:R-:W-:-:S04]  /*10160*/  SEL R7, R7, R14, P0 ;  /* 0x0000000e07077207 */ /* 0x000fc80000000000 */
[----:B------:R-:W-:Y:S02]  /*10170*/  ISETP.GE.AND P1, PT, R7, RZ, PT ;  /* 0x000000ff0700720c */ /* 0x000fe40003f26270 */
[----:B------:R-:W-:-:S11]  /*10180*/  SEL R11, R11, R10, P0 ;  /* 0x0000000a0b0b7207 */ /* 0x000fd60000000000 */
[----:B------:R-:W-:-:S04]  /*10190*/  @!P1 VIADD R11, R11, 0x7fe001 ;  /* 0x007fe0010b0b9836 */ /* 0x000fc80000000000 */
[C-C-:B---3--:R-:W-:Y:S02]  /*101a0*/  IMAD.IADD R7, R12.reuse, 0x1, -R11.reuse ;  /* 0x000000010c077824 */ /* 0x148fe400078e0a0b */
        /* <DEDUP_REMOVED lines=35> */
.L_x_73:
[----:B------:R-:W-:Y:S01]  /*103e0*/  UMOV UR4, UR7 ;  /* 0x0000000700047c82 */ /* 0x000fe20008000000 */
[----:B------:R-:W-:Y:S05]  /*103f0*/  BRA.U !UP3, `(.L_x_75) ;  /* 0x000000050b507547 */ /* 0x000fea000b800000 */
[----:B------:R-:W-:Y:S02]  /*10400*/  UISETP.NE.AND UP2, UPT, UR14, 0x1, UPT ;  /* 0x000000010e00788c */ /* 0x000fe4000bf45270 */
[----:B------:R-:W-:-:S07]  /*10410*/  ULOP3.LUT UP3, URZ, UR6, 0x1, URZ, 0xc0, !UPT ;  /* 0x0000000106ff7892 */ /* 0x000fce000f86c0ff */
[----:B------:R-:W-:Y:S05]  /*10420*/  BRA.U !UP2, `(.L_x_76) ;  /* 0x000000010ad47547 */ /* 0x000fea000b800000 */
[----:B------:R-:W-:-:S04]  /*10430*/  UIADD3 UR7, UPT, UPT, UR8, UR6, URZ ;  /* 0x0000000608077290 */ /* 0x000fc8000fffe0ff */
[----:B------:R-:W-:-:S09]  /*10440*/  ULEA UR7, UR7, UR18, 0x2 ;  /* 0x0000001207077291 */ /* 0x000fd2000f8e10ff */
[----:B------:R-:W0:Y:S01]  /*10450*/  LDL R10, [UR7] ;  /* 0x00000007ff0a7983 */ /* 0x000e220008100800 */
[----:B------:R-:W-:-:S09]  /*10460*/  ULEA UR11, UR8, UR18, 0x2 ;  /* 0x00000012080b7291 */ /* 0x000fd2000f8e10ff */
[----:B--2---:R-:W2:Y:S01]  /*10470*/  LDL R7, [UR11] ;  /* 0x0000000bff077983 */ /* 0x004ea20008100800 */
        /* <DEDUP_REMOVED lines=48> */
.L_x_76:
[----:B------:R-:W-:Y:S05]  /*10780*/  BRA.U !UP3, `(.L_x_75) ;  /* 0x000000010b6c7547 */ /* 0x000fea000b800000 */
[----:B------:R-:W-:-:S04]  /*10790*/  UIADD3 UR7, UPT, UPT, UR8, UR6, URZ ;  /* 0x0000000608077290 */ /* 0x000fc8000fffe0ff */
[----:B------:R-:W-:-:S09]  /*107a0*/  ULEA UR7, UR7, UR18, 0x2 ;  /* 0x0000001207077291 */ /* 0x000fd2000f8e10ff */
[----:B------:R-:W0:Y:S01]  /*107b0*/  LDL R10, [UR7] ;  /* 0x00000007ff0a7983 */ /* 0x000e220008100800 */
[----:B------:R-:W-:-:S09]  /*107c0*/  ULEA UR8, UR8, UR18, 0x2 ;  /* 0x0000001208087291 */ /* 0x000fd2000f8e10ff */
[----:B-12---:R-:W2:Y:S01]  /*107d0*/  LDL R7, [UR8] ;  /* 0x00000008ff077983 */ /* 0x006ea20008100800 */
        /* <DEDUP_REMOVED lines=22> */
.L_x_75:
[----:B------:R-:W-:Y:S01]  /*10940*/  UIADD3 UR5, UPT, UPT, UR13, UR5, URZ ;  /* 0x000000050d057290 */ /* 0x000fe2000fffe0ff */
[----:B------:R-:W-:Y:S11]  /*10950*/  BRA.U UP1, `(.L_x_77) ;  /* 0xfffffff101e07547 */ /* 0x000ff6000b83ffff */
[----:B------:R-:W-:Y:S02]  /*10960*/  UISETP.GT.U32.AND UP0, UPT, UR6, 0x1, UPT ;  /* 0x000000010600788c */ /* 0x000fe4000bf04070 */
[----:B------:R-:W-:Y:S01]  /*10970*/  USHF.R.U32.HI UR5, URZ, 0x1, UR6 ;  /* 0x00000001ff057899 */ /* 0x000fe20008011606 */
[----:B------:R-:W-:-:S06]  /*10980*/  UMOV UR4, UR9 ;  /* 0x0000000900047c82 */ /* 0x000fcc0008000000 */
[----:B------:R-:W-:Y:S01]  /*10990*/  UMOV UR6, UR5 ;  /* 0x0000000500067c82 */ /* 0x000fe20008000000 */
[----:B------:R-:W-:Y:S05]  /*109a0*/  BRA.U UP0, `(.L_x_78) ;  /* 0xfffffff1009c7547 */ /* 0x000fea000b83ffff */
[----:B------:R-:W4:Y:S01]  /*109b0*/  S2R R10, SR_CgaCtaId ;  /* 0x00000000000a7919 */ /* 0x000f220000008800 */
[----:B-123--:R-:W-:Y:S01]  /*109c0*/  MOV R7, 0x400 ;  /* 0x0000040000077802 */ /* 0x00efe20000000f00 */
[----:B------:R-:W-:-:S03]  /*109d0*/  IMAD.MOV.U32 R30, RZ, RZ, RZ ;  /* 0x000000ffff1e7224 */ /* 0x000fc600078e00ff */
[----:B----4-:R-:W-:-:S05]  /*109e0*/  LEA R7, R10, R7, 0x18 ;  /* 0x000000070a077211 */ /* 0x010fca00078ec0ff */
[----:B------:R-:W-:-:S04]  /*109f0*/  IMAD R7, R8, 0x400, R7 ;  /* 0x0000040008077824 */ /* 0x000fc800078e0207 */
[----:B------:R-:W-:-:S07]  /*10a00*/  VIADD R9, R7, 0x1800 ;  /* 0x0000180007097836 */ /* 0x000fce0000000000 */
.L_x_79:
[----:B------:R-:W-:-:S05]  /*10a10*/  IMAD R28, R30, 0x4, R1 ;  /* 0x000000041e1c7824 */ /* 0x000fca00078e0201 */
[----:B-1----:R-:W2:Y:S04]  /*10a20*/  LDL.128 R24, [R28+0xd10] ;  /* 0x000d10001c187983 */ /* 0x002ea80000100c00 */
[----:B------:R-:W2:Y:S04]  /*10a30*/  LDL.128 R32, [R28+0x1110] ;  /* 0x001110001c207983 */ /* 0x000ea80000100c00 */
[----:B------:R-:W3:Y:S04]  /*10a40*/  LDL.128 R12, [R28+0xd20] ;  /* 0x000d20001c0c7983 */ /* 0x000ee80000100c00 */
[----:B------:R1:W3:Y:S01]  /*10a50*/  LDL.128 R16, [R28+0x1120] ;  /* 0x001120001c107983 */ /* 0x0002e20000100c00 */
[----:B--2---:R-:W-:-:S04]  /*10a60*/  IMAD.WIDE R10, R32, R24, RZ ;  /* 0x00000018200a7225 */ /* 0x004fc800078e02ff */
[----:B------:R-:W-:Y:S01]  /*10a70*/  IMAD.WIDE R20, R33, R25, RZ ;  /* 0x0000001921147225 */ /* 0x000fe200078e02ff */
[----:B------:R-:W-:-:S03]  /*10a80*/  SHF.R.S32.HI R29, RZ, 0x17, R11 ;  /* 0x00000017ff1d7819 */ /* 0x000fc6000001140b */
[----:B------:R-:W-:Y:S01]  /*10a90*/  IMAD.WIDE R22, R34, R26, RZ ;  /* 0x0000001a22167225 */ /* 0x000fe200078e02ff */
[--C-:B------:R-:W-:Y:S02]  /*10aa0*/  SHF.R.S32.HI R34, RZ, 0x17, R21.reuse ;  /* 0x00000017ff227819 */ /* 0x100fe40000011415 */
[----:B------:R-:W-:Y:S01]  /*10ab0*/  SHF.R.S64 R33, R20, 0x17, R21 ;  /* 0x0000001714217819 */ /* 0x000fe20000001015 */
[----:B------:R-:W-:Y:S01]  /*10ac0*/  IMAD.WIDE R24, R35, R27, RZ ;  /* 0x0000001b23187225 */ /* 0x000fe200078e02ff */
[----:B------:R-:W-:Y:S02]  /*10ad0*/  SHF.R.S64 R35, R10, 0x17, R11 ;  /* 0x000000170a237819 */ /* 0x000fe4000000100b */
[--C-:B------:R-:W-:Y:S01]  /*10ae0*/  SHF.R.S32.HI R32, RZ, 0x17, R23.reuse ;  /* 0x00000017ff207819 */ /* 0x100fe20000011417 */
[----:B------:R-:W-:Y:S01]  /*10af0*/  IMAD R36, R29, -0x7fe001, RZ ;  /* 0xff801fff1d247824 */ /* 0x000fe200078e02ff */
[----:B------:R-:W-:Y:S01]  /*10b00*/  SHF.R.S64 R31, R22, 0x17, R23 ;  /* 0x00000017161f7819 */ /* 0x000fe20000001017 */
[----:B-1----:R-:W-:Y:S01]  /*10b10*/  IMAD.WIDE.U32 R28, R35, -0x7fe001, R10 ;  /* 0xff801fff231c7825 */ /* 0x002fe200078e000a */
[----:B------:R-:W-:-:S02]  /*10b20*/  SHF.R.S32.HI R26, RZ, 0x17, R25 ;  /* 0x00000017ff1a7819 */ /* 0x000fc40000011419 */
[----:B------:R-:W-:Y:S01]  /*10b30*/  SHF.R.S64 R27, R24, 0x17, R25 ;  /* 0x00000017181b7819 */ /* 0x000fe20000001019 */
[----:B------:R-:W-:Y:S01]  /*10b40*/  IMAD R37, R34, -0x7fe001, RZ ;  /* 0xff801fff22257824 */ /* 0x000fe200078e02ff */
[----:B------:R-:W-:Y:S01]  /*10b50*/  IADD3 R34, PT, PT, R29, -R35, R36 ;  /* 0x800000231d227210 */ /* 0x000fe20007ffe024 */
[----:B------:R-:W-:Y:S01]  /*10b60*/  IMAD R38, R32, -0x7fe001, RZ ;  /* 0xff801fff20267824 */ /* 0x000fe200078e02ff */
[C---:B------:R-:W-:Y:S01]  /*10b70*/  IADD3 R29, P5, PT, R28.reuse, -0x7fe001, RZ ;  /* 0xff801fff1c1d7810 */ /* 0x040fe20007fbe0ff */
[----:B------:R-:W-:Y:S01]  /*10b80*/  IMAD.WIDE.U32 R22, R31, -0x7fe001, R22 ;  /* 0xff801fff1f167825 */ /* 0x000fe200078e0016 */
[----:B------:R-:W-:-:S03]  /*10b90*/  ISETP.GT.U32.AND P4, PT, R28, 0x7fe000, PT ;  /* 0x007fe0001c00780c */ /* 0x000fc60003f84070 */
[----:B------:R-:W-:Y:S01]  /*10ba0*/  IMAD.WIDE.U32 R20, R33, -0x7fe001, R20 ;  /* 0xff801fff21147825 */ /* 0x000fe200078e0014 */
[C---:B------:R-:W-:Y:S02]  /*10bb0*/  ISETP.GT.U32.AND P6, PT, R22.reuse, 0x7fe000, PT ;  /* 0x007fe0001600780c */ /* 0x040fe40003fc4070 */
[----:B------:R-:W-:Y:S01]  /*10bc0*/  IADD3 R35, P3, PT, R22, -0x7fe001, RZ ;  /* 0xff801fff16237810 */ /* 0x000fe20007f7e0ff */
[----:B------:R-:W-:Y:S01]  /*10bd0*/  IMAD R39, R26, -0x7fe001, RZ ;  /* 0xff801fff1a277824 */ /* 0x000fe200078e02ff */
[----:B------:R-:W-:Y:S01]  /*10be0*/  IADD3 R26, PT, PT, R23, -R31, R38 ;  /* 0x8000001f171a7210 */ /* 0x000fe20007ffe026 */
[----:B------:R-:W-:Y:S01]  /*10bf0*/  IMAD.WIDE.U32 R10, R27, -0x7fe001, R24 ;  /* 0xff801fff1b0a7825 */ /* 0x000fe200078e0018 */
[----:B------:R-:W-:Y:S02]  /*10c00*/  IADD3 R32, PT, PT, R21, -R33, R37 ;  /* 0x8000002115207210 */ /* 0x000fe40007ffe025 */
[----:B------:R-:W-:Y:S02]  /*10c10*/  IADD3.X R23, PT, PT, R34, -0x1, RZ, P5, !PT ;  /* 0xffffffff22177810 */ /* 0x000fe40002ffe4ff */
[----:B------:R-:W-:-:S02]  /*10c20*/  IADD3 R24, PT, PT, R11, -R27, R39 ;  /* 0x8000001b0b187210 */ /* 0x000fc40007ffe027 */
[C---:B------:R-:W-:Y:S02]  /*10c30*/  ISETP.GT.U32.AND P0, PT, R10.reuse, 0x7fe000, PT ;  /* 0x007fe0000a00780c */ /* 0x040fe40003f04070 */
[----:B------:R-:W-:Y:S02]  /*10c40*/  IADD3 R33, P5, PT, R10, -0x7fe001, RZ ;  /* 0xff801fff0a217810 */ /* 0x000fe40007fbe0ff */
[C---:B------:R-:W-:Y:S02]  /*10c50*/  ISETP.GT.AND.EX P0, PT, R24.reuse, RZ, PT, P0 ;  /* 0x000000ff1800720c */ /* 0x040fe40003f04300 */
[----:B------:R-:W-:Y:S02]  /*10c60*/  IADD3.X R31, PT, PT, R24, -0x1, RZ, P5, !PT ;  /* 0xffffffff181f7810 */ /* 0x000fe40002ffe4ff */
[C---:B------:R-:W-:Y:S02]  /*10c70*/  ISETP.GT.AND.EX P6, PT, R26.reuse, RZ, PT, P6 ;  /* 0x000000ff1a00720c */ /* 0x040fe40003fc4360 */
[----:B------:R-:W-:-:S02]  /*10c80*/  IADD3.X R11, PT, PT, R26, -0x1, RZ, P3, !PT ;  /* 0xffffffff1a0b7810 */ /* 0x000fc40001ffe4ff */
[C---:B------:R-:W-:Y:S02]  /*10c90*/  ISETP.GT.U32.AND P1, PT, R20.reuse, 0x7fe000, PT ;  /* 0x007fe0001400780c */ /* 0x040fe40003f24070 */
[----:B------:R-:W-:Y:S02]  /*10ca0*/  IADD3 R37, P2, PT, R20, -0x7fe001, RZ ;  /* 0xff801fff14257810 */ /* 0x000fe40007f5e0ff */
[----:B------:R-:W-:Y:S01]  /*10cb0*/  SEL R31, R31, R24, P0 ;  /* 0x000000181f1f7207 */ /* 0x000fe20000000000 */
[----:B---3--:R-:W-:Y:S01]  /*10cc0*/  IMAD.WIDE R24, R16, R12, RZ ;  /* 0x0000000c10187225 */ /* 0x008fe200078e02ff */
[----:B------:R-:W-:Y:S02]  /*10cd0*/  SEL R11, R11, R26, P6 ;  /* 0x0000001a0b0b7207 */ /* 0x000fe40003000000 */
[----:B------:R-:W-:Y:S01]  /*10ce0*/  ISETP.GT.AND.EX P4, PT, R34, RZ, PT, P4 ;  /* 0x000000ff2200720c */ /* 0x000fe20003f84340 */
[----:B------:R-:W-:Y:S01]  /*10cf0*/  IMAD.WIDE R16, R17, R13, RZ ;  /* 0x0000000d11107225 */ /* 0x000fe200078e02ff */
[----:B------:R-:W-:-:S02]  /*10d00*/  ISETP.GT.AND.EX P1, PT, R32, RZ, PT, P1 ;  /* 0x000000ff2000720c */ /* 0x000fc40003f24310 */
[----:B------:R-:W-:Y:S01]  /*10d10*/  IADD3.X R21, PT, PT, R32, -0x1, RZ, P2, !PT ;  /* 0xffffffff20157810 */ /* 0x000fe200017fe4ff */
[----:B------:R-:W-:Y:S01]  /*10d20*/  IMAD.WIDE R26, R18, R14, RZ ;  /* 0x0000000e121a7225 */ /* 0x000fe200078e02ff */
[----:B------:R-:W-:Y:S02]  /*10d30*/  SEL R12, R29, R28, P4 ;  /* 0x0000001c1d0c7207 */ /* 0x000fe40002000000 */
[----:B------:R-:W-:Y:S01]  /*10d40*/  SEL R23, R23, R34, P4 ;  /* 0x0000002217177207 */ /* 0x000fe20002000000 */
[----:B------:R-:W-:Y:S01]  /*10d50*/  IMAD.WIDE R14, R19, R15, RZ ;  /* 0x0000000f130e7225 */ /* 0x000fe200078e02ff */
[----:B------:R-:W-:Y:S02]  /*10d60*/  SEL R21, R21, R32, P1 ;  /* 0x0000002015157207 */ /* 0x000fe40000800000 */
[----:B------:R-:W-:Y:S02]  /*10d70*/  ISETP.GE.AND P5, PT, R11, RZ, PT ;  /* 0x000000ff0b00720c */ /* 0x000fe40003fa6270 */
[----:B------:R-:W-:-:S02]  /*10d80*/  SHF.R.S32.HI R28, RZ, 0x17, R25 ;  /* 0x00000017ff1c7819 */ /* 0x000fc40000011419 */
[----:B------:R-:W-:Y:S02]  /*10d90*/  SHF.R.S64 R29, R24, 0x17, R25 ;  /* 0x00000017181d7819 */ /* 0x000fe40000001019 */
[----:B------:R-:W-:Y:S01]  /*10da0*/  SHF.R.S32.HI R19, RZ, 0x17, R17 ;  /* 0x00000017ff137819 */ /* 0x000fe20000011411 */
[----:B------:R-:W-:Y:S01]  /*10db0*/  IMAD R28, R28, -0x7fe001, RZ ;  /* 0xff801fff1c1c7824 */ /* 0x000fe200078e02ff */
[----:B------:R-:W-:Y:S01]  /*10dc0*/  SHF.R.S32.HI R18, RZ, 0x17, R27 ;  /* 0x00000017ff127819 */ /* 0x000fe2000001141b */
[----:B------:R-:W-:Y:S01]  /*10dd0*/  IMAD.WIDE.U32 R24, R29, -0x7fe001, R24 ;  /* 0xff801fff1d187825 */ /* 0x000fe200078e0018 */
[--C-:B------:R-:W-:Y:S02]  /*10de0*/  SHF.R.S32.HI R13, RZ, 0x17, R15.reuse ;  /* 0x00000017ff0d7819 */ /* 0x100fe4000001140f */
[----:B------:R-:W-:Y:S01]  /*10df0*/  SHF.R.S64 R11, R14, 0x17, R15 ;  /* 0x000000170e0b7819 */ /* 0x000fe2000000100f */
[----:B------:R-:W-:Y:S01]  /*10e00*/  IMAD R32, R19, -0x7fe001, RZ ;  /* 0xff801fff13207824 */ /* 0x000fe200078e02ff */
[----:B------:R-:W-:Y:S01]  /*10e10*/  ISETP.GE.AND P3, PT, R23, RZ, PT ;  /* 0x000000ff1700720c */ /* 0x000fe20003f66270 */
[----:B------:R-:W-:Y:S01]  /*10e20*/  IMAD R34, R18, -0x7fe001, RZ ;  /* 0xff801fff12227824 */ /* 0x000fe200078e02ff */
[----:B------:R-:W-:Y:S01]  /*10e30*/  ISETP.GE.AND P2, PT, R21, RZ, PT ;  /* 0x000000ff1500720c */ /* 0x000fe20003f46270 */
[----:B------:R-:W-:Y:S01]  /*10e40*/  IMAD R13, R13, -0x7fe001, RZ ;  /* 0xff801fff0d0d7824 */ /* 0x000fe200078e02ff */
[----:B------:R-:W-:Y:S01]  /*10e50*/  SHF.R.S64 R23, R16, 0x17, R17 ;  /* 0x0000001710177819 */ /* 0x000fe20000001011 */
[----:B------:R-:W-:Y:S01]  /*10e60*/  IMAD.WIDE.U32 R18, R11, -0x7fe001, R14 ;  /* 0xff801fff0b127825 */ /* 0x000fe200078e000e */
[----:B------:R-:W-:-:S02]  /*10e70*/  SHF.R.S64 R21, R26, 0x17, R27 ;  /* 0x000000171a157819 */ /* 0x000fc4000000101b */
[----:B------:R-:W-:Y:S01]  /*10e80*/  IADD3 R29, PT, PT, R25, -R29, R28 ;  /* 0x8000001d191d7210 */ /* 0x000fe20007ffe01c */
[----:B------:R-:W-:Y:S01]  /*10e90*/  IMAD.WIDE.U32 R16, R23, -0x7fe001, R16 ;  /* 0xff801fff17107825 */ /* 0x000fe200078e0010 */
[----:B------:R-:W-:Y:S02]  /*10ea0*/  IADD3 R28, PT, PT, R19, -R11, R13 ;  /* 0x8000000b131c7210 */ /* 0x000fe40007ffe00d */
[----:B------:R-:W-:Y:S01]  /*10eb0*/  SEL R13, R37, R20, P1 ;  /* 0x00000014250d7207 */ /* 0x000fe20000800000 */
[----:B------:R-:W-:Y:S01]  /*10ec0*/  IMAD.WIDE.U32 R26, R21, -0x7fe001, R26 ;  /* 0xff801fff151a7825 */ /* 0x000fe200078e001a */
[----:B------:R-:W-:Y:S02]  /*10ed0*/  SEL R14, R35, R22, P6 ;  /* 0x00000016230e7207 */ /* 0x000fe40003000000 */
[----:B------:R-:W-:Y:S01]  /*10ee0*/  IADD3 R25, P6, PT, R24, -0x7fe001, RZ ;  /* 0xff801fff18197810 */ /* 0x000fe20007fde0ff */
[----:B------:R-:W-:Y:S01]  /*10ef0*/  @!P3 VIADD R12, R12, 0x7fe001 ;  /* 0x007fe0010c0cb836 */ /* 0x000fe20000000000 */
[----:B------:R-:W-:Y:S01]  /*10f00*/  IADD3 R15, PT, PT, R17, -R23, R32 ;  /* 0x80000017110f7210 */ /* 0x000fe20007ffe020 */
        /* <DEDUP_REMOVED lines=23> */
[----:B------:R-:W-:Y:S01]  /*11080*/  SEL R15, R33, R10, P0 ;  /* 0x0000000a210f7207 */ /* 0x000fe20000000000 */
[C---:B------:R-:W-:Y:S01]  /*11090*/  IMAD R10, R30.reuse, 0x4, R7 ;  /* 0x000000041e0a7824 */ /* 0x040fe200078e0207 */
[----:B------:R-:W-:Y:S01]  /*110a0*/  SEL R25, R23, R16, P2 ;  /* 0x0000001017197207 */ /* 0x000fe20001000000 */
[----:B------:R-:W-:Y:S01]  /*110b0*/  VIADD R30, R30, 0x8 ;  /* 0x000000081e1e7836 */ /* 0x000fe20000000000 */
[----:B------:R-:W-:Y:S02]  /*110c0*/  SEL R26, R21, R26, P3 ;  /* 0x0000001a151a7207 */ /* 0x000fe40001800000 */
[----:B------:R-:W-:Y:S02]  /*110d0*/  ISETP.GE.AND P4, PT, R31, RZ, PT ;  /* 0x000000ff1f00720c */ /* 0x000fe40003f86270 */
[----:B------:R-:W-:-:S02]  /*110e0*/  ISETP.GE.AND P0, PT, R22, RZ, PT ;  /* 0x000000ff1600720c */ /* 0x000fc40003f06270 */
[----:B------:R-:W-:Y:S02]  /*110f0*/  ISETP.GE.AND P1, PT, R20, RZ, PT ;  /* 0x000000ff1400720c */ /* 0x000fe40003f26270 */
[----:B------:R-:W-:Y:S02]  /*11100*/  ISETP.GE.AND P2, PT, R19, RZ, PT ;  /* 0x000000ff1300720c */ /* 0x000fe40003f46270 */
[----:B------:R-:W-:Y:S02]  /*11110*/  ISETP.GE.AND P3, PT, R11, RZ, PT ;  /* 0x000000ff0b00720c */ /* 0x000fe40003f66270 */
[----:B------:R-:W-:-:S03]  /*11120*/  SEL R27, R17, R18, P6 ;  /* 0x00000012111b7207 */ /* 0x000fc60003000000 */
[----:B------:R-:W-:Y:S02]  /*11130*/  @!P4 VIADD R15, R15, 0x7fe001 ;  /* 0x007fe0010f0fc836 */ /* 0x000fe40000000000 */
[----:B------:R-:W-:Y:S01]  /*11140*/  @!P0 VIADD R24, R24, 0x7fe001 ;  /* 0x007fe00118188836 */ /* 0x000fe20000000000 */
[----:B------:R-:W-:Y:S01]  /*11150*/  ISETP.NE.AND P0, PT, R30, 0x100, PT ;  /* 0x000001001e00780c */ /* 0x000fe20003f05270 */
[----:B------:R-:W-:Y:S01]  /*11160*/  @!P1 VIADD R25, R25, 0x7fe001 ;  /* 0x007fe00119199836 */ /* 0x000fe20000000000 */
[----:B------:R1:W-:Y:S01]  /*11170*/  STS.128 [R10+0x1800], R12 ;  /* 0x0018000c0a007388 */ /* 0x0003e20000000c00 */
[----:B------:R-:W-:Y:S02]  /*11180*/  @!P2 VIADD R26, R26, 0x7fe001 ;  /* 0x007fe0011a1aa836 */ /* 0x000fe40000000000 */
[----:B------:R-:W-:-:S05]  /*11190*/  @!P3 VIADD R27, R27, 0x7fe001 ;  /* 0x007fe0011b1bb836 */ /* 0x000fca0000000000 */
[----:B------:R1:W-:Y:S03]  /*111a0*/  STS.128 [R10+0x1810], R24 ;  /* 0x001810180a007388 */ /* 0x0003e60000000c00 */
[----:B------:R-:W-:Y:S05]  /*111b0*/  @P0 BRA `(.L_x_79) ;  /* 0xfffffff800140947 */ /* 0x000fea000383ffff */
[----:B-1----:R-:W-:Y:S01]  /*111c0*/  IMAD.MOV.U32 R10, RZ, RZ, 0x1 ;  /* 0x00000001ff0a7424 */ /* 0x002fe200078e00ff */
[----:B------:R-:W-:-:S06]  /*111d0*/  UMOV UR5, 0x100 ;  /* 0x0000010000057882 */ /* 0x000fcc0000000000 */
.L_x_85:
[----:B------:R-:W-:Y:S01]  /*111e0*/  IMAD.SHL.U32 R11, R10, 0x2, RZ ;  /* 0x000000020a0b7824 */ /* 0x000fe200078e00ff */
[----:B------:R-:W-:Y:S01]  /*111f0*/  PRMT R13, RZ, 0x7610, R13 ;  /* 0x00007610ff0d7816 */ /* 0x000fe2000000000d */
[----:B------:R-:W-:Y:S01]  /*11200*/  IMAD.MOV.U32 R14, RZ, RZ, RZ ;  /* 0x000000ffff0e7224 */ /* 0x000fe200078e00ff */
[----:B------:R-:W-:Y:S02]  /*11210*/  UMOV UR4, URZ ;  /* 0x000000ff00047c82 */ /* 0x000fe40008000000 */
[----:B-12---:R-:W-:-:S07]  /*11220*/  PRMT R12, R11, 0x9910, RZ ;  /* 0x000099100b0c7816 */ /* 0x006fce00000000ff */
.L_x_84:
[C---:B------:R-:W-:Y:S01]  /*11230*/  IMAD.IADD R15, R14.reuse, 0x1, R10 ;  /* 0x000000010e0f7824 */ /* 0x040fe200078e020a */
[----:B-1----:R-:W-:Y:S01]  /*11240*/  UMOV UR6, 0x400 ;  /* 0x0000040000067882 */ /* 0x002fe20000000000 */
[----:B------:R-:W-:Y:S01]  /*11250*/  IMAD.MOV R16, RZ, RZ, -R11 ;  /* 0x000000ffff107224 */ /* 0x000fe200078e0a0b */
[----:B------:R-:W-:Y:S02]  /*11260*/  ULEA UR6, UR5, UR6, 0x2 ;  /* 0x0000000605067291 */ /* 0x000fe4000f8e10ff */
[----:B------:R-:W-:Y:S01]  /*11270*/  VIADDMNMX R26, R14, 0x1, R15, !PT ;  /* 0x000000010e1a7846 */ /* 0x000fe2000780010f */
[----:B------:R-:W-:Y:S01]  /*11280*/  IMAD R29, R16, UR4, RZ ;  /* 0x00000004101d7c24 */ /* 0x000fe2000f8e02ff */
[----:B------:R-:W-:-:S03]  /*11290*/  UIADD3 UR5, UPT, UPT, UR5, -0x1, URZ ;  /* 0xffffffff05057890 */ /* 0x000fc6000fffe0ff */
[----:B------:R-:W-:-:S04]  /*112a0*/  IMAD.IADD R16, R26, 0x1, R29 ;  /* 0x000000011a107824 */ /* 0x000fc800078e021d */
[C---:B--2---:R-:W-:Y:S01]  /*112b0*/  VIADD R17, R16.reuse, 0xffffffff ;  /* 0xffffffff10117836 */ /* 0x044fe20000000000 */
[----:B------:R-:W1:Y:S01]  /*112c0*/  LDCU UR6, c[0x3][UR6+-0x4] ;  /* 0x00ffff80060677ac */ /* 0x000e620008000800 */
[----:B------:R-:W-:-:S03]  /*112d0*/  LOP3.LUT P1, RZ, R16, 0x3, RZ, 0xc0, !PT ;  /* 0x0000000310ff7812 */ /* 0x000fc6000782c0ff */
[----:B------:R-:W-:-:S13]  /*112e0*/  ISETP.GE.U32.AND P0, PT, R17, 0x3, PT ;  /* 0x000000031100780c */ /* 0x000fda0003f06070 */
[----:B------:R-:W-:Y:S05]  /*112f0*/  @!P0 BRA `(.L_x_80) ;  /* 0x0000000400a08947 */ /* 0x000fea0003800000 */
[----:B------:R-:W-:-:S07]  /*11300*/  LOP3.LUT R31, R16, 0xfffffffc, RZ, 0xc0, !PT ;  /* 0xfffffffc101f7812 */ /* 0x000fce00078ec0ff */
.L_x_81:
[C---:B--2---:R-:W-:Y:S02]  /*11310*/  IMAD R17, R14.reuse, 0x4, R9 ;  /* 0x000000040e117824 */ /* 0x044fe400078e0209 */
[----:B------:R-:W-:Y:S02]  /*11320*/  IMAD R23, R14, 0x4, R7 ;  /* 0x000000040e177824 */ /* 0x000fe400078e0207 */
[----:B------:R-:W-:Y:S02]  /*11330*/  IMAD R18, R10, 0x4, R17 ;  /* 0x000000040a127824 */ /* 0x000fe400078e0211 */
[----:B------:R-:W-:Y:S01]  /*11340*/  VIADD R14, R14, 0x4 ;  /* 0x000000040e0e7836 */ /* 0x000fe20000000000 */
[----:B------:R-:W-:Y:S04]  /*11350*/  LDS R19, [R23+0x1800] ;  /* 0x0018000017137984 */ /* 0x000fe80000000800 */
[----:B------:R-:W2:Y:S02]  /*11360*/  LDS R20, [R18] ;  /* 0x0000000012147984 */ /* 0x000ea40000000800 */
[----:B--2---:R-:W-:-:S02]  /*11370*/  IMAD.IADD R16, R19, 0x1, -R20 ;  /* 0x0000000113107824 */ /* 0x004fc400078e0a14 */
[----:B------:R-:W-:-:S03]  /*11380*/  IMAD.IADD R19, R19, 0x1, R20 ;  /* 0x0000000113137824 */ /* 0x000fc600078e0214 */
[----:B------:R-:W-:-:S13]  /*11390*/  ISETP.GE.AND P0, PT, R16, RZ, PT ;  /* 0x000000ff1000720c */ /* 0x000fda0003f06270 */
[----:B------:R-:W-:-:S04]  /*113a0*/  @!P0 VIADD R16, R16, 0x7fe001 ;  /* 0x007fe00110108836 */ /* 0x000fc80000000000 */
        /* <DEDUP_REMOVED lines=18> */
[----:B------:R-:W-:Y:S04]  /*114d0*/  STS [R18], R27 ;  /* 0x0000001b12007388 */ /* 0x000fe80000000800 */
[----:B------:R-:W1:Y:S02]  /*114e0*/  LDS R20, [R23+0x1804] ;  /* 0x0018040017147984 */ /* 0x000e640000000800 */
[----:B-1----:R-:W-:-:S02]  /*114f0*/  IMAD.IADD R16, R20, 0x1, -R21 ;  /* 0x0000000114107824 */ /* 0x002fc400078e0a15 */
        /* <DEDUP_REMOVED lines=72> */
.L_x_80:
[----:B------:R-:W-:Y:S05]  /*11980*/  @!P1 BRA `(.L_x_82) ;  /* 0x0000000400589947 */ /* 0x000fea0003800000 */
[----:B--2---:R-:W-:Y:S02]  /*11990*/  PRMT R17, R26, 0x9910, RZ ;  /* 0x000099101a117816 */ /* 0x004fe400000000ff */
[----:B------:R-:W-:-:S05]  /*119a0*/  PRMT R16, R13, 0x9910, RZ ;  /* 0x000099100d107816 */ /* 0x000fca00000000ff */
[----:B------:R-:W-:Y:S01]  /*119b0*/  IMAD R17, R16, R12, R17 ;  /* 0x0000000c10117224 */ /* 0x000fe200078e0211 */
[----:B------:R-:W-:-:S04]  /*119c0*/  LOP3.LUT R16, R26, 0x1, RZ, 0xc0, !PT ;  /* 0x000000011a107812 */ /* 0x000fc800078ec0ff */
[----:B------:R-:W-:Y:S02]  /*119d0*/  LOP3.LUT R17, R17, 0x3, RZ, 0xc0, !PT ;  /* 0x0000000311117812 */ /* 0x000fe400078ec0ff */
[----:B------:R-:W-:Y:S02]  /*119e0*/  ISETP.NE.U32.AND P1, PT, R16, 0x1, PT ;  /* 0x000000011000780c */ /* 0x000fe40003f25070 */
[----:B------:R-:W-:-:S13]  /*119f0*/  ISETP.NE.AND P0, PT, R17, 0x1, PT ;  /* 0x000000011100780c */ /* 0x000fda0003f05270 */
[----:B------:R-:W-:Y:S05]  /*11a00*/  @!P0 BRA `(.L_x_83) ;  /* 0x0000000000cc8947 */ /* 0x000fea0003800000 */
[C---:B------:R-:W-:Y:S02]  /*11a10*/  IMAD R19, R14.reuse, 0x4, R9 ;  /* 0x000000040e137824 */ /* 0x040fe400078e0209 */
[----:B------:R-:W-:Y:S02]  /*11a20*/  VIADD R14, R14, 0x2 ;  /* 0x000000020e0e7836 */ /* 0x000fe40000000000 */
[----:B------:R-:W-:Y:S01]  /*11a30*/  IMAD R18, R10, 0x4, R19 ;  /* 0x000000040a127824 */ /* 0x000fe200078e0213 */
[----:B------:R-:W-:Y:S04]  /*11a40*/  LDS R20, [R19] ;  /* 0x0000000013147984 */ /* 0x000fe80000000800 */
        /* <DEDUP_REMOVED lines=47> */
.L_x_83:
[----:B------:R-:W-:Y:S05]  /*11d40*/  @P1 BRA `(.L_x_82) ;  /* 0x0000000000681947 */ /* 0x000fea0003800000 */
[----:B--2---:R-:W-:-:S04]  /*11d50*/  IMAD R19, R14, 0x4, R9 ;  /* 0x000000040e137824 */ /* 0x004fc800078e0209 */
[----:B------:R-:W-:Y:S01]  /*11d60*/  IMAD R14, R10, 0x4, R19 ;  /* 0x000000040a0e7824 */ /* 0x000fe200078e0213 */
[----:B------:R-:W-:Y:S04]  /*11d70*/  LDS R18, [R19] ;  /* 0x0000000013127984 */ /* 0x000fe80000000800 */
[----:B------:R-:W2:Y:S02]  /*11d80*/  LDS R21, [R14] ;  /* 0x000000000e157984 */ /* 0x000ea40000000800 */
[C-C-:B--2---:R-:W-:Y:S02]  /*11d90*/  IMAD.IADD R16, R18.reuse, 0x1, -R21.reuse ;  /* 0x0000000112107824 */ /* 0x144fe400078e0a15 */
        /* <DEDUP_REMOVED lines=21> */
.L_x_82:
[----:B---3--:R-:W-:Y:S01]  /*11ef0*/  IMAD.IADD R14, R15, 0x1, R10 ;  /* 0x000000010f0e7824 */ /* 0x008fe200078e020a */
        /* <DEDUP_REMOVED lines=8> */
.L_x_86:
[C---:B---3--:R-:W-:Y:S02]  /*11f80*/  IMAD R9, R28.reuse, 0x4, R7 ;  /* 0x000000041c097824 */ /* 0x048fe400078e0207 */
[----:B------:R-:W-:-:S03]  /*11f90*/  VIADD R28, R28, 0x8 ;  /* 0x000000081c1c7836 */ /* 0x000fc60000000000 */
[----:B------:R-:W3:Y:S02]  /*11fa0*/  LDS.128 R12, [R9+0x1800] ;  /* 0x00180000090c7984 */ /* 0x000ee40000000c00 */
[----:B---3--:R-:W-:-:S04]  /*11fb0*/  IMAD.WIDE R10, R12, 0x7f6021, RZ ;  /* 0x007f60210c0a7825 */ /* 0x008fc800078e02ff */
[----:B--2---:R-:W-:Y:S01]  /*11fc0*/  IMAD.WIDE R16, R13, 0x7f6021, RZ ;  /* 0x007f60210d107825 */ /* 0x004fe200078e02ff */
[--C-:B------:R-:W-:Y:S02]  /*11fd0*/  SHF.R.S32.HI R26, RZ, 0x17, R11.reuse ;  /* 0x00000017ff1a7819 */ /* 0x100fe4000001140b */
[----:B------:R-:W-:Y:S01]  /*11fe0*/  SHF.R.S64 R31, R10, 0x17, R11 ;  /* 0x000000170a1f7819 */ /* 0x000fe2000000100b */
[----:B------:R-:W-:Y:S01]  /*11ff0*/  IMAD.WIDE R18, R14, 0x7f6021, RZ ;  /* 0x007f60210e127825 */ /* 0x000fe200078e02ff */
[--C-:B------:R-:W-:Y:S02]  /*12000*/  SHF.R.S32.HI R30, RZ, 0x17, R17.reuse ;  /* 0x00000017ff1e7819 */ /* 0x100fe40000011411 */
[----:B------:R-:W-:Y:S01]  /*12010*/  SHF.R.S64 R29, R16, 0x17, R17 ;  /* 0x00000017101d7819 */ /* 0x000fe20000001011 */
[----:B------:R-:W-:Y:S01]  /*12020*/  IMAD.WIDE R20, R15, 0x7f6021, RZ ;  /* 0x007f60210f147825 */ /* 0x000fe200078e02ff */
[--C-:B------:R-:W-:Y:S01]  /*12030*/  SHF.R.S32.HI R24, RZ, 0x17, R19.reuse ;  /* 0x00000017ff187819 */ /* 0x100fe20000011413 */
[----:B------:R-:W2:Y:S01]  /*12040*/  LDS.128 R12, [R9+0x1810] ;  /* 0x00181000090c7984 */ /* 0x000ea20000000c00 */
[----:B------:R-:W-:Y:S01]  /*12050*/  SHF.R.S64 R25, R18, 0x17, R19 ;  /* 0x0000001712197819 */ /* 0x000fe20000001013 */
[----:B------:R-:W-:Y:S01]  /*12060*/  IMAD R32, R26, -0x7fe001, RZ ;  /* 0xff801fff1a207824 */ /* 0x000fe200078e02ff */
[----:B------:R-:W-:Y:S01]  /*12070*/  SHF.R.S32.HI R22, RZ, 0x17, R21 ;  /* 0x00000017ff167819 */ /* 0x000fe20000011415 */
[----:B------:R-:W-:Y:S01]  /*12080*/  IMAD.WIDE.U32 R26, R31, -0x7fe001, R10 ;  /* 0xff801fff1f1a7825 */ /* 0x000fe200078e000a */
[----:B------:R-:W-:-:S03]  /*12090*/  SHF.R.S64 R23, R20, 0x17, R21 ;  /* 0x0000001714177819 */ /* 0x000fc60000001015 */
[----:B------:R-:W-:Y:S01]  /*120a0*/  IMAD R33, R24, -0x7fe001, RZ ;  /* 0xff801fff18217824 */ /* 0x000fe200078e02ff */
[----:B------:R-:W-:Y:S01]  /*120b0*/  IADD3 R24, PT, PT, R27, -R31, R32 ;  /* 0x8000001f1b187210 */ /* 0x000fe20007ffe020 */
[----:B------:R-:W-:Y:S01]  /*120c0*/  IMAD R30, R30, -0x7fe001, RZ ;  /* 0xff801fff1e1e7824 */ /* 0x000fe200078e02ff */
[C---:B------:R-:W-:Y:S01]  /*120d0*/  ISETP.GT.U32.AND P4, PT, R26.reuse, 0x7fe000, PT ;  /* 0x007fe0001a00780c */ /* 0x040fe20003f84070 */
[----:B------:R-:W-:Y:S01]  /*120e0*/  IMAD.WIDE.U32 R16, R29, -0x7fe001, R16 ;  /* 0xff801fff1d107825 */ /* 0x000fe200078e0010 */
[----:B------:R-:W-:Y:S02]  /*120f0*/  IADD3 R27, P5, PT, R26, -0x7fe001, RZ ;  /* 0xff801fff1a1b7810 */ /* 0x000fe40007fbe0ff */
[----:B------:R-:W-:Y:S01]  /*12100*/  ISETP.GT.AND.EX P4, PT, R24, RZ, PT, P4 ;  /* 0x000000ff1800720c */ /* 0x000fe20003f84340 */
[----:B------:R-:W-:Y:S01]  /*12110*/  IMAD.WIDE.U32 R18, R25, -0x7fe001, R18 ;  /* 0xff801fff19127825 */ /* 0x000fe200078e0012 */
[C---:B------:R-:W-:Y:S02]  /*12120*/  ISETP.GT.U32.AND P1, PT, R16.reuse, 0x7fe000, PT ;  /* 0x007fe0001000780c */ /* 0x040fe40003f24070 */
[----:B------:R-:W-:Y:S01]  /*12130*/  IADD3 R37, P2, PT, R16, -0x7fe001, RZ ;  /* 0xff801fff10257810 */ /* 0x000fe20007f5e0ff */
[----:B------:R-:W-:Y:S01]  /*12140*/  IMAD R34, R22, -0x7fe001, RZ ;  /* 0xff801fff16227824 */ /* 0x000fe200078e02ff */
[----:B------:R-:W-:Y:S01]  /*12150*/  IADD3 R22, PT, PT, R17, -R29, R30 ;  /* 0x8000001d11167210 */ /* 0x000fe20007ffe01e */
[----:B------:R-:W-:Y:S01]  /*12160*/  IMAD.WIDE.U32 R10, R23, -0x7fe001, R20 ;  /* 0xff801fff170a7825 */ /* 0x000fe200078e0014 */
[----:B------:R-:W-:-:S02]  /*12170*/  IADD3 R20, PT, PT, R19, -R25, R33 ;  /* 0x8000001913147210 */ /* 0x000fc40007ffe021 */
[C---:B------:R-:W-:Y:S02]  /*12180*/  ISETP.GT.U32.AND P6, PT, R18.reuse, 0x7fe000, PT ;  /* 0x007fe0001200780c */ /* 0x040fe40003fc4070 */
[----:B------:R-:W-:Y:S02]  /*12190*/  IADD3 R35, P3, PT, R18, -0x7fe001, RZ ;  /* 0xff801fff12237810 */ /* 0x000fe40007f7e0ff */
[----:B------:R-:W-:Y:S02]  /*121a0*/  IADD3.X R21, PT, PT, R24, -0x1, RZ, P5, !PT ;  /* 0xffffffff18157810 */ /* 0x000fe40002ffe4ff */
[----:B------:R-:W-:Y:S02]  /*121b0*/  ISETP.GT.AND.EX P1, PT, R22, RZ, PT, P1 ;  /* 0x000000ff1600720c */ /* 0x000fe40003f24310 */
[----:B------:R-:W-:Y:S02]  /*121c0*/  ISETP.GT.AND.EX P6, PT, R20, RZ, PT, P6 ;  /* 0x000000ff1400720c */ /* 0x000fe40003fc4360 */
[----:B------:R-:W-:-:S02]  /*121d0*/  IADD3.X R19, PT, PT, R22, -0x1, RZ, P2, !PT ;  /* 0xffffffff16137810 */ /* 0x000fc400017fe4ff */
[----:B------:R-:W-:Y:S02]  /*121e0*/  IADD3.X R17, PT, PT, R20, -0x1, RZ, P3, !PT ;  /* 0xffffffff14117810 */ /* 0x000fe40001ffe4ff */
[----:B------:R-:W-:Y:S01]  /*121f0*/  SEL R21, R21, R24, P4 ;  /* 0x0000001815157207 */ /* 0x000fe20002000000 */
[----:B--2---:R-:W-:Y:S01]  /*12200*/  IMAD.WIDE R24, R14, 0x7f6021, RZ ;  /* 0x007f60210e187825 */ /* 0x004fe200078e02ff */
[----:B------:R-:W-:Y:S02]  /*12210*/  IADD3 R11, PT, PT, R11, -R23, R34 ;  /* 0x800000170b0b7210 */ /* 0x000fe40007ffe022 */
[C---:B------:R-:W-:Y:S01]  /*12220*/  ISETP.GT.U32.AND P0, PT, R10.reuse, 0x7fe000, PT ;  /* 0x007fe0000a00780c */ /* 0x040fe20003f04070 */
[----:B------:R-:W-:Y:S01]  /*12230*/  IMAD.WIDE R14, R15, 0x7f6021, RZ ;  /* 0x007f60210f0e7825 */ /* 0x000fe200078e02ff */
[----:B------:R-:W-:Y:S02]  /*12240*/  IADD3 R33, P5, PT, R10, -0x7fe001, RZ ;  /* 0xff801fff0a217810 */ /* 0x000fe40007fbe0ff */
[----:B------:R-:W-:Y:S01]  /*12250*/  SEL R19, R19, R22, P1 ;  /* 0x0000001613137207 */ /* 0x000fe20000800000 */
[----:B------:R-:W-:Y:S01]  /*12260*/  IMAD.WIDE R22, R13, 0x7f6021, RZ ;  /* 0x007f60210d167825 */ /* 0x000fe200078e02ff */
[----:B------:R-:W-:-:S02]  /*12270*/  SEL R17, R17, R20, P6 ;  /* 0x0000001411117207 */ /* 0x000fc40003000000 */
[----:B------:R-:W-:Y:S01]  /*12280*/  ISETP.GE.AND P3, PT, R21, RZ, PT ;  /* 0x000000ff1500720c */ /* 0x000fe20003f66270 */
[----:B------:R-:W-:Y:S01]  /*12290*/  IMAD.WIDE R20, R12, 0x7f6021, RZ ;  /* 0x007f60210c147825 */ /* 0x000fe200078e02ff */
[C---:B------:R-:W-:Y:S02]  /*122a0*/  ISETP.GT.AND.EX P0, PT, R11.reuse, RZ, PT, P0 ;  /* 0x000000ff0b00720c */ /* 0x040fe40003f04300 */
[----:B------:R-:W-:Y:S02]  /*122b0*/  IADD3.X R30, PT, PT, R11, -0x1, RZ, P5, !PT ;  /* 0xffffffff0b1e7810 */ /* 0x000fe40002ffe4ff */
[----:B------:R-:W-:Y:S02]  /*122c0*/  SEL R12, R27, R26, P4 ;  /* 0x0000001a1b0c7207 */ /* 0x000fe40002000000 */
[----:B------:R-:W-:Y:S02]  /*122d0*/  SEL R30, R30, R11, P0 ;  /* 0x0000000b1e1e7207 */ /* 0x000fe40000000000 */
[----:B------:R-:W-:-:S02]  /*122e0*/  SHF.R.S32.HI R27, RZ, 0x17, R21 ;  /* 0x00000017ff1b7819 */ /* 0x000fc40000011415 */
[----:B------:R-:W-:Y:S01]  /*122f0*/  SHF.R.S32.HI R26, RZ, 0x17, R23 ;  /* 0x00000017ff1a7819 */ /* 0x000fe20000011417 */
[----:B------:R-:W-:Y:S01]  /*12300*/  @!P3 VIADD R12, R12, 0x7fe001 ;  /* 0x007fe0010c0cb836 */ /* 0x000fe20000000000 */
[--C-:B------:R-:W-:Y:S01]  /*12310*/  SHF.R.S32.HI R13, RZ, 0x17, R15.reuse ;  /* 0x00000017ff0d7819 */ /* 0x100fe2000001140f */
[----:B------:R-:W-:Y:S01]  /*12320*/  IMAD R32, R27, -0x7fe001, RZ ;  /* 0xff801fff1b207824 */ /* 0x000fe200078e02ff */
[----:B------:R-:W-:Y:S01]  /*12330*/  SHF.R.S64 R11, R14, 0x17, R15 ;  /* 0x000000170e0b7819 */ /* 0x000fe2000000100f */
[----:B------:R-:W-:Y:S01]  /*12340*/  IMAD R34, R26, -0x7fe001, RZ ;  /* 0xff801fff1a227824 */ /* 0x000fe200078e02ff */
[----:B------:R-:W-:Y:S01]  /*12350*/  SHF.R.S64 R31, R20, 0x17, R21 ;  /* 0x00000017141f7819 */ /* 0x000fe20000001015 */
[----:B------:R-:W-:Y:S01]  /*12360*/  IMAD R13, R13, -0x7fe001, RZ ;  /* 0xff801fff0d0d7824 */ /* 0x000fe200078e02ff */
[----:B------:R-:W-:Y:S01]  /*12370*/  ISETP.GE.AND P2, PT, R19, RZ, PT ;  /* 0x000000ff1300720c */ /* 0x000fe20003f46270 */
[----:B------:R-:W-:Y:S01]  /*12380*/  IMAD.WIDE.U32 R26, R11, -0x7fe001, R14 ;  /* 0xff801fff0b1a7825 */ /* 0x000fe200078e000e */
[----:B------:R-:W-:-:S02]  /*12390*/  ISETP.GE.AND P5, PT, R17, RZ, PT ;  /* 0x000000ff1100720c */ /* 0x000fc40003fa6270 */
[----:B------:R-:W-:Y:S01]  /*123a0*/  SHF.R.S32.HI R19, RZ, 0x17, R25 ;  /* 0x00000017ff137819 */ /* 0x000fe20000011419 */
[----:B------:R-:W-:Y:S01]  /*123b0*/  IMAD.WIDE.U32 R20, R31, -0x7fe001, R20 ;  /* 0xff801fff1f147825 */ /* 0x000fe200078e0014 */
[----:B------:R-:W-:Y:S02]  /*123c0*/  SHF.R.S64 R17, R24, 0x17, R25 ;  /* 0x0000001718117819 */ /* 0x000fe40000001019 */
[----:B------:R-:W-:Y:S01]  /*123d0*/  SHF.R.S64 R29, R22, 0x17, R23 ;  /* 0x00000017161d7819 */ /* 0x000fe20000001017 */
[----:B------:R-:W-:Y:S01]  /*123e0*/  IMAD R19, R19, -0x7fe001, RZ ;  /* 0xff801fff13137824 */ /* 0x000fe200078e02ff */
[----:B------:R-:W-:Y:S01]  /*123f0*/  ISETP.GE.AND P4, PT, R30, RZ, PT ;  /* 0x000000ff1e00720c */ /* 0x000fe20003f86270 */
[----:B------:R-:W-:Y:S01]  /*12400*/  IMAD.WIDE.U32 R24, R17, -0x7fe001, R24 ;  /* 0xff801fff11187825 */ /* 0x000fe200078e0018 */
[----:B------:R-:W-:Y:S02]  /*12410*/  IADD3 R30, PT, PT, R27, -R11, R13 ;  /* 0x8000000b1b1e7210 */ /* 0x000fe40007ffe00d */
[----:B------:R-:W-:Y:S01]  /*12420*/  SEL R13, R37, R16, P1 ;  /* 0x00000010250d7207 */ /* 0x000fe20000800000 */
[----:B------:R-:W-:Y:S01]  /*12430*/  IMAD.WIDE.U32 R22, R29, -0x7fe001, R22 ;  /* 0xff801fff1d167825 */ /* 0x000fe200078e0016 */
[----:B------:R-:W-:-:S02]  /*12440*/  SEL R14, R35, R18, P6 ;  /* 0x00000012230e7207 */ /* 0x000fc40003000000 */
[----:B------:R-:W-:Y:S01]  /*12450*/  IADD3 R32, PT, PT, R21, -R31, R32 ;  /* 0x8000001f15207210 */ /* 0x000fe20007ffe020 */
[----:B------:R-:W-:Y:S01]  /*12460*/  @!P2 VIADD R13, R13, 0x7fe001 ;  /* 0x007fe0010d0da836 */ /* 0x000fe20000000000 */
[----:B------:R-:W-:Y:S01]  /*12470*/  IADD3 R27, P6, PT, R20, -0x7fe001, RZ ;  /* 0xff801fff141b7810 */ /* 0x000fe20007fde0ff */
[----:B------:R-:W-:Y:S01]  /*12480*/  @!P5 VIADD R14, R14, 0x7fe001 ;  /* 0x007fe0010e0ed836 */ /* 0x000fe20000000000 */
[----:B------:R-:W-:Y:S02]  /*12490*/  IADD3 R15, PT, PT, R25, -R17, R19 ;  /* 0x80000011190f7210 */ /* 0x000fe40007ffe013 */
[----:B------:R-:W-:Y:S02]  /*124a0*/  IADD3.X R25, PT, PT, R32, -0x1, RZ, P6, !PT ;  /* 0xffffffff20197810 */ /* 0x000fe400037fe4ff */
[----:B------:R-:W-:Y:S02]  /*124b0*/  IADD3 R23, PT, PT, R23, -R29, R34 ;  /* 0x8000001d17177210 */ /* 0x000fe40007ffe022 */
[----:B------:R-:W-:-:S02]  /*124c0*/  IADD3 R21, P2, PT, R22, -0x7fe001, RZ ;  /* 0xff801fff16157810 */ /* 0x000fc40007f5e0ff */
[----:B------:R-:W-:Y:S02]  /*124d0*/  IADD3 R19, P3, PT, R24, -0x7fe001, RZ ;  /* 0xff801fff18137810 */ /* 0x000fe40007f7e0ff */
[----:B------:R-:W-:Y:S02]  /*124e0*/  IADD3 R17, P6, PT, R26, -0x7fe001, RZ ;  /* 0xff801fff1a117810 */ /* 0x000fe40007fde0ff */
[----:B------:R-:W-:Y:S02]  /*124f0*/  IADD3.X R18, PT, PT, R23, -0x1, RZ, P2, !PT ;  /* 0xffffffff17127810 */ /* 0x000fe400017fe4ff */
[----:B------:R-:W-:Y:S02]  /*12500*/  IADD3.X R16, PT, PT, R15, -0x1, RZ, P3, !PT ;  /* 0xffffffff0f107810 */ /* 0x000fe40001ffe4ff */
[----:B------:R-:W-:Y:S02]  /*12510*/  IADD3.X R11, PT, PT, R30, -0x1, RZ, P6, !PT ;  /* 0xffffffff1e0b7810 */ /* 0x000fe400037fe4ff */
[----:B------:R-:W-:-:S02]  /*12520*/  ISETP.GT.U32.AND P1, PT, R20, 0x7fe000, PT ;  /* 0x007fe0001400780c */ /* 0x000fc40003f24070 */
[----:B------:R-:W-:Y:S02]  /*12530*/  ISETP.GT.U32.AND P2, PT, R22, 0x7fe000, PT ;  /* 0x007fe0001600780c */ /* 0x000fe40003f44070 */
[----:B------:R-:W-:Y:S02]  /*12540*/  ISETP.GT.U32.AND P3, PT, R24, 0x7fe000, PT ;  /* 0x007fe0001800780c */ /* 0x000fe40003f64070 */
        /* <DEDUP_REMOVED lines=14> */
[----:B------:R-:W-:Y:S02]  /*12630*/  ISETP.GE.AND P0, PT, R25, RZ, PT ;  /* 0x000000ff1900720c */ /* 0x000fe40003f06270 */
[----:B------:R-:W-:Y:S02]  /*12640*/  ISETP.GE.AND P1, PT, R18, RZ, PT ;  /* 0x000000ff1200720c */ /* 0x000fe40003f26270 */
[----:B------:R-:W-:Y:S01]  /*12650*/  ISETP.GE.AND P2, PT, R16, RZ, PT ;  /* 0x000000ff1000720c */ /* 0x000fe20003f46270 */
[----:B------:R3:W-:Y:S01]  /*12660*/  STS.128 [R9+0x1800], R12 ;  /* 0x0018000c09007388 */ /* 0x0007e20000000c00 */
[----:B------:R-:W-:-:S02]  /*12670*/  ISETP.GE.AND P3, PT, R11, RZ, PT ;  /* 0x000000ff0b00720c */ /* 0x000fc40003f66270 */
        /* <DEDUP_REMOVED lines=11> */
.L_x_65:
[----:B01----:R-:W-:Y:S05]  /*12730*/  BSYNC.RECONVERGENT B0 ;  /* 0x0000000000007941 */ /* 0x003fea0003800200 */
.L_x_64:
[----:B--2---:R-:W-:Y:S01]  /*12740*/  LOP3.LUT R4, R2, 0x1, RZ, 0xc0, !PT ;  /* 0x0000000102047812 */ /* 0x004fe200078ec0ff */
[----:B------:R-:W-:Y:S01]  /*12750*/  BAR.SYNC.DEFER_BLOCKING 0x0 ;  /* 0x0000000000007b1d */ /* 0x000fe20000010000 */
[----:B------:R-:W-:Y:S02]  /*12760*/  IMAD R7, R3, 0xc0, RZ ;  /* 0x000000c003077824 */ /* 0x000fe400078e02ff */
[----:B------:R-:W-:Y:S01]  /*12770*/  ISETP.NE.U32.AND P0, PT, R4, 0x1, PT ;  /* 0x000000010400780c */ /* 0x000fe20003f05070 */
[----:B------:R-:W-:Y:S02]  /*12780*/  IMAD.MOV.U32 R6, RZ, RZ, R0 ;  /* 0x000000ffff067224 */ /* 0x000fe400078e0000 */
[----:B------:R-:W-:Y:S10]  /*12790*/  BSSY.RECONVERGENT B0, `(.L_x_88) ;  /* 0x0000046000007945 */ /* 0x000ff40003800200 */
[----:B------:R-:W-:Y:S05]  /*127a0*/  @!P0 BRA `(.L_x_89) ;  /* 0x0000000400108947 */ /* 0x000fea0003800000 */
[----:B------:R-:W0:Y:S01]  /*127b0*/  LDCU.64 UR4, c[0x0][0x3a8] ;  /* 0x00007500ff0477ac */ /* 0x000e220008000a00 */
[----:B------:R-:W-:-:S04]  /*127c0*/  LEA.HI R4, R0, R7, RZ, 0x1d ;  /* 0x0000000700047211 */ /* 0x000fc800078fe8ff */
[----:B0-----:R-:W-:-:S05]  /*127d0*/  IADD3 R4, P0, PT, R4, UR4, RZ ;  /* 0x0000000404047c10 */ /* 0x001fca000ff1e0ff */
[----:B------:R-:W-:-:S05]  /*127e0*/  IMAD.X R5, RZ, RZ, UR5, P0 ;  /* 0x00000005ff057e24 */ /* 0x000fca00080e06ff */
[----:B------:R0:W2:Y:S01]  /*127f0*/  LDG.E.U8.CONSTANT R4, desc[UR68][R4.64] ;  /* 0x0000004404047981 */ /* 0x0000a2000c1e9100 */
[----:B------:R-:W1:Y:S01]  /*12800*/  S2UR UR5, SR_CgaCtaId ;  /* 0x00000000000579c3 */ /* 0x000e620000008800 */
[----:B------:R-:W-:Y:S01]  /*12810*/  UMOV UR4, 0x400 ;  /* 0x0000040000047882 */ /* 0x000fe20000000000 */
[----:B------:R-:W-:Y:S01]  /*12820*/  IMAD.MOV.U32 R8, RZ, RZ, RZ ;  /* 0x000000ffff087224 */ /* 0x000fe200078e00ff */
[----:B------:R-:W-:Y:S01]  /*12830*/  BSSY.RECONVERGENT B1, `(.L_x_90) ;  /* 0x0000039000017945 */ /* 0x000fe20003800200 */
[----:B-1----:R-:W-:-:S06]  /*12840*/  ULEA UR4, UR5, UR4, 0x18 ;  /* 0x0000000405047291 */ /* 0x002fcc000f8ec0ff */
[----:B------:R-:W-:-:S05]  /*12850*/  LEA R11, R0, UR4, 0x2 ;  /* 0x00000004000b7c11 */ /* 0x000fca000f8e10ff */
[----:B------:R-:W-:Y:S04]  /*12860*/  LDS R6, [R11] ;  /* 0x000000000b067984 */ /* 0x000fe80000000800 */
[----:B---3--:R-:W1:Y:S02]  /*12870*/  LDS R9, [R11+0x1800] ;  /* 0x001800000b097984 */ /* 0x008e640000000800 */
[----:B-1----:R-:W-:-:S05]  /*12880*/  IMAD.IADD R6, R6, 0x1, -R9 ;  /* 0x0000000106067824 */ /* 0x002fca00078e0a09 */
[----:B------:R-:W-:-:S13]  /*12890*/  ISETP.GE.AND P0, PT, R6, RZ, PT ;  /* 0x000000ff0600720c */ /* 0x000fda0003f06270 */
[----:B------:R-:W-:-:S04]  /*128a0*/  @!P0 VIADD R6, R6, 0x7fe001 ;  /* 0x007fe00106068836 */ /* 0x000fc80000000000 */
[----:B------:R-:W-:-:S04]  /*128b0*/  VIADD R9, R6, 0x3ff00 ;  /* 0x0003ff0006097836 */ /* 0x000fc80000000000 */
[----:B------:R-:W-:-:S05]  /*128c0*/  IMAD.HI R8, R9, -0x7fdff7fd, R8 ;  /* 0x8020080309087827 */ /* 0x000fca00078e0208 */
[----:B0-----:R-:W-:-:S04]  /*128d0*/  SHF.R.U32.HI R5, RZ, 0x1f, R8 ;  /* 0x0000001fff057819 */ /* 0x001fc80000011608 */
[----:B------:R-:W-:-:S05]  /*128e0*/  LEA.HI.SX32 R5, R8, R5, 0xe ;  /* 0x0000000508057211 */ /* 0x000fca00078f72ff */
[C---:B------:R-:W-:Y:S02]  /*128f0*/  IMAD R6, R5.reuse, -0x7fe00, R6 ;  /* 0xfff8020005067824 */ /* 0x040fe400078e0206 */
[----:B------:R-:W-:-:S03]  /*12900*/  VIADD R9, R5, 0x1 ;  /* 0x0000000105097836 */ /* 0x000fc60000000000 */
[----:B------:R-:W-:-:S13]  /*12910*/  ISETP.GT.AND P0, PT, R6, 0x3ff00, PT ;  /* 0x0003ff000600780c */ /* 0x000fda0003f04270 */
[----:B------:R-:W-:Y:S02]  /*12920*/  @P0 VIADD R6, R6, 0xfff80200 ;  /* 0xfff8020006060836 */ /* 0x000fe40000000000 */
[----:B------:R-:W-:Y:S01]  /*12930*/  @!P0 IMAD.MOV R9, RZ, RZ, R5 ;  /* 0x000000ffff098224 */ /* 0x000fe200078e0205 */
[----:B------:R-:W-:Y:S02]  /*12940*/  LOP3.LUT R5, R0, 0x7, RZ, 0xc0, !PT ;  /* 0x0000000700057812 */ /* 0x000fe400078ec0ff */
[----:B------:R-:W-:Y:S01]  /*12950*/  ISETP.GE.AND P1, PT, R6, -0x3ff00, PT ;  /* 0xfffc01000600780c */ /* 0x000fe20003f26270 */
[----:B------:R-:W-:-:S12]  /*12960*/  VIADD R8, R9, 0xffffffff ;  /* 0xffffffff09087836 */ /* 0x000fd80000000000 */
[----:B------:R-:W-:Y:S02]  /*12970*/  @P1 IMAD.MOV R8, RZ, RZ, R9 ;  /* 0x000000ffff081224 */ /* 0x000fe400078e0209 */
[----:B------:R-:W-:-:S03]  /*12980*/  @!P1 VIADD R6, R6, 0x7fe00 ;  /* 0x0007fe0006069836 */ /* 0x000fc60000000000 */
[----:B------:R-:W-:-:S13]  /*12990*/  ISETP.GE.AND P0, PT, R8, RZ, PT ;  /* 0x000000ff0800720c */ /* 0x000fda0003f06270 */
[----:B------:R-:W-:Y:S01]  /*129a0*/  @!P0 VIADD R8, R8, 0x11 ;  /* 0x0000001108088836 */ /* 0x000fe20000000000 */
[----:B--2---:R-:W-:-:S04]  /*129b0*/  SHF.R.U32.HI R4, RZ, R5, R4 ;  /* 0x00000005ff047219 */ /* 0x004fc80000011604 */
[----:B------:R-:W-:-:S04]  /*129c0*/  LOP3.LUT R4, R4, 0x1, RZ, 0xc0, !PT ;  /* 0x0000000104047812 */ /* 0x000fc800078ec0ff */
[----:B------:R-:W-:-:S13]  /*129d0*/  ISETP.NE.U32.AND P2, PT, R4, 0x1, PT ;  /* 0x000000010400780c */ /* 0x000fda0003f45070 */
[----:B------:R-:W-:Y:S05]  /*129e0*/  @P2 BRA `(.L_x_91) ;  /* 0x0000000000742947 */ /* 0x000fea0003800000 */
[----:B------:R-:W-:-:S13]  /*129f0*/  ISETP.GT.AND P0, PT, R6, RZ, PT ;  /* 0x000000ff0600720c */ /* 0x000fda0003f04270 */
[----:B------:R-:W-:Y:S05]  /*12a00*/  @P0 BRA `(.L_x_92) ;  /* 0x0000000000380947 */ /* 0x000fea0003800000 */
[----:B------:R-:W-:-:S05]  /*12a10*/  VIADD R8, R8, 0x10 ;  /* 0x0000001008087836 */ /* 0x000fca0000000000 */
[----:B------:R-:W-:-:S05]  /*12a20*/  PRMT R4, R8, 0x9910, RZ ;  /* 0x0000991008047816 */ /* 0x000fca00000000ff */
[----:B------:R-:W-:-:S05]  /*12a30*/  IMAD R5, R4, 0x7879, RZ ;  /* 0x0000787904057824 */ /* 0x000fca00078e02ff */
[----:B------:R-:W-:-:S04]  /*12a40*/  SHF.R.S32.HI R4, RZ, 0x10, R5 ;  /* 0x00000010ff047819 */ /* 0x000fc80000011405 */
[----:B------:R-:W-:-:S04]  /*12a50*/  LOP3.LUT R4, R4, 0xffff, RZ, 0xc0, !PT ;  /* 0x0000ffff04047812 */ /* 0x000fc800078ec0ff */
[----:B------:R-:W-:-:S04]  /*12a60*/  SHF.R.U32.HI R4, RZ, 0xf, R4 ;  /* 0x0000000fff047819 */ /* 0x000fc80000011604 */
[----:B------:R-:W-:-:S04]  /*12a70*/  LEA.HI.SX32 R4, R5, R4, 0xd ;  /* 0x0000000405047211 */ /* 0x000fc800078f6aff */
[----:B------:R-:W-:-:S05]  /*12a80*/  PRMT R4, R4, 0x9910, RZ ;  /* 0x0000991004047816 */ /* 0x000fca00000000ff */
[----:B------:R-:W-:-:S04]  /*12a90*/  IMAD R4, R4, 0x11, RZ ;  /* 0x0000001104047824 */ /* 0x000fc800078e02ff */
[----:B------:R-:W-:-:S05]  /*12aa0*/  IMAD.MOV R4, RZ, RZ, -R4 ;  /* 0x000000ffff047224 */ /* 0x000fca00078e0a04 */
[----:B------:R-:W-:-:S05]  /*12ab0*/  PRMT R5, R4, 0x7710, RZ ;  /* 0x0000771004057816 */ /* 0x000fca00000000ff */
[----:B------:R-:W-:-:S05]  /*12ac0*/  IMAD.IADD R8, R8, 0x1, R5 ;  /* 0x0000000108087824 */ /* 0x000fca00078e0205 */
[----:B------:R-:W-:Y:S01]  /*12ad0*/  PRMT R8, R8, 0x9910, RZ ;  /* 0x0000991008087816 */ /* 0x000fe200000000ff */
[----:B------:R-:W-:Y:S06]  /*12ae0*/  BRA `(.L_x_91) ;  /* 0x0000000000347947 */ /* 0x000fec0003800000 */
.L_x_92:
        /* <DEDUP_REMOVED lines=12> */
[----:B------:R-:W-:-:S07]  /*12bb0*/  PRMT R8, R8, 0x9910, RZ ;  /* 0x0000991008087816 */ /* 0x000fce00000000ff */
.L_x_91:
[----:B------:R-:W-:Y:S05]  /*12bc0*/  BSYNC.RECONVERGENT B1 ;  /* 0x0000000000017941 */ /* 0x000fea0003800200 */
.L_x_90:
[----:B------:R0:W-:Y:S01]  /*12bd0*/  STS [R11+0x3400], R8 ;  /* 0x003400080b007388 */ /* 0x0001e20000000800 */
[----:B------:R-:W-:-:S07]  /*12be0*/  VIADD R6, R0, UR19 ;  /* 0x0000001300067c36 */ /* 0x000fce0008000000 */
.L_x_89:
[----:B------:R-:W-:Y:S05]  /*12bf0*/  BSYNC.RECONVERGENT B0 ;  /* 0x0000000000007941 */ /* 0x000fea0003800200 */
.L_x_88:
[----:B------:R-:W-:Y:S01]  /*12c00*/  ISETP.NE.AND P0, PT, R2, RZ, PT ;  /* 0x000000ff0200720c */ /* 0x000fe20003f05270 */
[----:B------:R-:W-:-:S12]  /*12c10*/  BSSY.RECONVERGENT B0, `(.L_x_93) ;  /* 0x000008d000007945 */ /* 0x000fd80003800200 */
[----:B------:R-:W-:Y:S05]  /*12c20*/  @!P0 BRA `(.L_x_94) ;  /* 0x00000008002c8947 */ /* 0x000fea0003800000 */
[----:B------:R-:W1:Y:S01]  /*12c30*/  S2UR UR5, SR_CgaCtaId ;  /* 0x00000000000579c3 */ /* 0x000e620000008800 */
[----:B------:R-:W-:Y:S01]  /*12c40*/  UMOV UR4, 0x400 ;  /* 0x0000040000047882 */ /* 0x000fe20000000000 */
[----:B------:R-:W-:-:S06]  /*12c50*/  VIADD R2, R6, UR19 ;  /* 0x0000001306027c36 */ /* 0x000fcc0008000000 */
[----:B------:R-:W2:Y:S01]  /*12c60*/  LDC.64 R4, c[0x0][0x3a8] ;  /* 0x0000ea00ff047b82 */ /* 0x000ea20000000a00 */
[----:B-1----:R-:W-:-:S06]  /*12c70*/  ULEA UR4, UR5, UR4, 0x18 ;  /* 0x0000000405047291 */ /* 0x002fcc000f8ec0ff */
[----:B---3--:R-:W-:-:S07]  /*12c80*/  LEA R12, R6, UR4, 0x2 ;  /* 0x00000004060c7c11 */ /* 0x008fce000f8e10ff */
.L_x_101:
[----:B------:R-:W-:Y:S01]  /*12c90*/  LEA.HI R9, R6, R7, RZ, 0x1d ;  /* 0x0000000706097211 */ /* 0x000fe200078fe8ff */
[----:B------:R-:W-:Y:S03]  /*12ca0*/  LDS R10, [R12] ;  /* 0x000000000c0a7984 */ /* 0x000fe60000000800 */
[----:B0-2---:R-:W-:Y:S01]  /*12cb0*/  IADD3 R8, P0, PT, R9, R4, RZ ;  /* 0x0000000409087210 */ /* 0x005fe20007f1e0ff */
[----:B------:R-:W0:Y:S04]  /*12cc0*/  LDS R11, [R12+0x1800] ;  /* 0x001800000c0b7984 */ /* 0x000e280000000800 */
[----:B------:R-:W-:-:S05]  /*12cd0*/  IMAD.X R9, RZ, RZ, R5, P0 ;  /* 0x000000ffff097224 */ /* 0x000fca00000e0605 */
[----:B------:R1:W2:Y:S01]  /*12ce0*/  LDG.E.U8.CONSTANT R8, desc[UR68][R8.64] ;  /* 0x0000004408087981 */ /* 0x0002a2000c1e9100 */
[----:B------:R-:W-:Y:S01]  /*12cf0*/  BSSY.RECONVERGENT B1, `(.L_x_95) ;  /* 0x0000036000017945 */ /* 0x000fe20003800200 */
[----:B-1----:R-:W-:Y:S01]  /*12d00*/  LOP3.LUT R9, R6, 0x7, RZ, 0xc0, !PT ;  /* 0x0000000706097812 */ /* 0x002fe200078ec0ff */
[----:B0-----:R-:W-:Y:S02]  /*12d10*/  IMAD.IADD R13, R10, 0x1, -R11 ;  /* 0x000000010a0d7824 */ /* 0x001fe400078e0a0b */
[----:B------:R-:W-:-:S03]  /*12d20*/  IMAD.MOV.U32 R10, RZ, RZ, RZ ;  /* 0x000000ffff0a7224 */ /* 0x000fc600078e00ff */
[----:B------:R-:W-:-:S13]  /*12d30*/  ISETP.GE.AND P0, PT, R13, RZ, PT ;  /* 0x000000ff0d00720c */ /* 0x000fda0003f06270 */
[----:B------:R-:W-:-:S04]  /*12d40*/  @!P0 VIADD R13, R13, 0x7fe001 ;  /* 0x007fe0010d0d8836 */ /* 0x000fc80000000000 */
[----:B------:R-:W-:-:S04]  /*12d50*/  VIADD R11, R13, 0x3ff00 ;  /* 0x0003ff000d0b7836 */ /* 0x000fc80000000000 */
[----:B------:R-:W-:-:S05]  /*12d60*/  IMAD.HI R10, R11, -0x7fdff7fd, R10 ;  /* 0x802008030b0a7827 */ /* 0x000fca00078e020a */
[----:B------:R-:W-:-:S04]  /*12d70*/  SHF.R.U32.HI R11, RZ, 0x1f, R10 ;  /* 0x0000001fff0b7819 */ /* 0x000fc8000001160a */
[----:B------:R-:W-:-:S05]  /*12d80*/  LEA.HI.SX32 R10, R10, R11, 0xe ;  /* 0x0000000b0a0a7211 */ /* 0x000fca00078f72ff */
[C---:B------:R-:W-:Y:S02]  /*12d90*/  IMAD R13, R10.reuse, -0x7fe00, R13 ;  /* 0xfff802000a0d7824 */ /* 0x040fe400078e020d */
[----:B------:R-:W-:-:S03]  /*12da0*/  VIADD R11, R10, 0x1 ;  /* 0x000000010a0b7836 */ /* 0x000fc60000000000 */
[----:B------:R-:W-:-:S13]  /*12db0*/  ISETP.GT.AND P0, PT, R13, 0x3ff00, PT ;  /* 0x0003ff000d00780c */ /* 0x000fda0003f04270 */
[----:B------:R-:W-:Y:S02]  /*12dc0*/  @P0 VIADD R13, R13, 0xfff80200 ;  /* 0xfff802000d0d0836 */ /* 0x000fe40000000000 */
[----:B------:R-:W-:-:S03]  /*12dd0*/  @!P0 IMAD.MOV R11, RZ, RZ, R10 ;  /* 0x000000ffff0b8224 */ /* 0x000fc600078e020a */
        /* <DEDUP_REMOVED lines=10> */
[----:B------:R-:W-:-:S13]  /*12e80*/  ISETP.GE.AND P0, PT, R13, 0x1, PT ;  /* 0x000000010d00780c */ /* 0x000fda0003f06270 */
[----:B------:R-:W-:Y:S05]  /*12e90*/  @!P0 BRA `(.L_x_97) ;  /* 0x0000000000388947 */ /* 0x000fea0003800000 */
        /* <DEDUP_REMOVED lines=14> */
.L_x_97:
        /* <DEDUP_REMOVED lines=13> */
.L_x_96:
[----:B------:R-:W-:Y:S05]  /*13050*/  BSYNC.RECONVERGENT B1 ;  /* 0x0000000000017941 */ /* 0x000fea0003800200 */
.L_x_95:
[----:B------:R-:W-:-:S04]  /*13060*/  LEA.HI R9, R2, R7, RZ, 0x1d ;  /* 0x0000000702097211 */ /* 0x000fc800078fe8ff */
[----:B------:R-:W-:-:S05]  /*13070*/  IADD3 R8, P0, PT, R9, R4, RZ ;  /* 0x0000000409087210 */ /* 0x000fca0007f1e0ff */
[----:B------:R-:W-:-:S05]  /*13080*/  IMAD.X R9, RZ, RZ, R5, P0 ;  /* 0x000000ffff097224 */ /* 0x000fca00000e0605 */
[----:B------:R0:W2:Y:S01]  /*13090*/  LDG.E.U8.CONSTANT R8, desc[UR68][R8.64] ;  /* 0x0000004408087981 */ /* 0x0000a2000c1e9100 */
[----:B------:R-:W-:Y:S01]  /*130a0*/  IMAD.U32 R17, RZ, RZ, UR19 ;  /* 0x00000013ff117e24 */ /* 0x000fe2000f8e00ff */
[----:B------:R-:W-:Y:S02]  /*130b0*/  BSSY.RECONVERGENT B1, `(.L_x_98) ;  /* 0x000003a000017945 */ /* 0x000fe40003800200 */
[----:B------:R-:W-:Y:S01]  /*130c0*/  STS [R12+0x3400], R15 ;  /* 0x0034000f0c007388 */ /* 0x000fe20000000800 */
[----:B------:R-:W-:-:S05]  /*130d0*/  IMAD R17, R17, 0x4, R12 ;  /* 0x0000000411117824 */ /* 0x000fca00078e020c */
[----:B------:R-:W-:Y:S04]  /*130e0*/  LDS R10, [R17] ;  /* 0x00000000110a7984 */ /* 0x000fe80000000800 */
[----:B------:R-:W1:Y:S02]  /*130f0*/  LDS R11, [R17+0x1800] ;  /* 0x00180000110b7984 */ /* 0x000e640000000800 */
[----:B-1----:R-:W-:Y:S02]  /*13100*/  IMAD.IADD R13, R10, 0x1, -R11 ;  /* 0x000000010a0d7824 */ /* 0x002fe400078e0a0b */
[----:B------:R-:W-:-:S03]  /*13110*/  IMAD.MOV.U32 R10, RZ, RZ, RZ ;  /* 0x000000ffff0a7224 */ /* 0x000fc600078e00ff */
[----:B------:R-:W-:-:S13]  /*13120*/  ISETP.GE.AND P0, PT, R13, RZ, PT ;  /* 0x000000ff0d00720c */ /* 0x000fda0003f06270 */
[----:B------:R-:W-:-:S04]  /*13130*/  @!P0 VIADD R13, R13, 0x7fe001 ;  /* 0x007fe0010d0d8836 */ /* 0x000fc80000000000 */
[----:B------:R-:W-:-:S04]  /*13140*/  VIADD R11, R13, 0x3ff00 ;  /* 0x0003ff000d0b7836 */ /* 0x000fc80000000000 */
[----:B------:R-:W-:-:S05]  /*13150*/  IMAD.HI R10, R11, -0x7fdff7fd, R10 ;  /* 0x802008030b0a7827 */ /* 0x000fca00078e020a */
[----:B0-----:R-:W-:-:S04]  /*13160*/  SHF.R.U32.HI R9, RZ, 0x1f, R10 ;  /* 0x0000001fff097819 */ /* 0x001fc8000001160a */
[----:B------:R-:W-:Y:S02]  /*13170*/  LEA.HI.SX32 R10, R10, R9, 0xe ;  /* 0x000000090a0a7211 */ /* 0x000fe400078f72ff */
[----:B------:R-:W-:-:S03]  /*13180*/  LOP3.LUT R9, R2, 0x7, RZ, 0xc0, !PT ;  /* 0x0000000702097812 */ /* 0x000fc600078ec0ff */
        /* <DEDUP_REMOVED lines=31> */
.L_x_100:
        /* <DEDUP_REMOVED lines=13> */
.L_x_99:
[----:B------:R-:W-:Y:S05]  /*13450*/  BSYNC.RECONVERGENT B1 ;  /* 0x0000000000017941 */ /* 0x000fea0003800200 */
.L_x_98:
[----:B------:R-:W-:Y:S01]  /*13460*/  IMAD.U32 R9, RZ, RZ, UR19 ;  /* 0x00000013ff097e24 */ /* 0x000fe2000f8e00ff */
[----:B------:R1:W-:Y:S01]  /*13470*/  STS [R17+0x3400], R10 ;  /* 0x0034000a11007388 */ /* 0x0003e20000000800 */
[----:B------:R-:W-:Y:S02]  /*13480*/  IMAD.U32 R11, RZ, RZ, UR19 ;  /* 0x00000013ff0b7e24 */ /* 0x000fe4000f8e00ff */
[C---:B------:R-:W-:Y:S01]  /*13490*/  IMAD R2, R9.reuse, 0x2, R2 ;  /* 0x0000000209027824 */ /* 0x040fe200078e0202 */
[----:B------:R-:W-:Y:S01]  /*134a0*/  IADD3 R6, PT, PT, R9, UR19, R6 ;  /* 0x0000001309067c10 */ /* 0x000fe2000fffe006 */
[----:B------:R-:W-:-:S03]  /*134b0*/  IMAD R12, R11, 0x8, R12 ;  /* 0x000000080b0c7824 */ /* 0x000fc600078e020c */
[----:B------:R-:W-:-:S13]  /*134c0*/  ISETP.GE.U32.AND P0, PT, R6, 0x600, PT ;  /* 0x000006000600780c */ /* 0x000fda0003f06070 */
[----:B-1----:R-:W-:Y:S05]  /*134d0*/  @!P0 BRA `(.L_x_101) ;  /* 0xfffffff400ec8947 */ /* 0x002fea000383ffff */
.L_x_94:
[----:B------:R-:W-:Y:S05]  /*134e0*/  BSYNC.RECONVERGENT B0 ;  /* 0x0000000000007941 */ /* 0x000fea0003800200 */
.L_x_93:
[----:B------:R-:W-:Y:S01]  /*134f0*/  BAR.SYNC.DEFER_BLOCKING 0x0 ;  /* 0x0000000000007b1d */ /* 0x000fe20000010000 */
[----:B------:R-:W-:-:S13]  /*13500*/  ISETP.NE.AND P0, PT, R0, RZ, PT ;  /* 0x000000ff0000720c */ /* 0x000fda0003f05270 */
[----:B------:R-:W-:Y:S05]  /*13510*/  @P0 EXIT ;  /* 0x000000000000094d */ /* 0x000fea0003800000 */
[----:B------:R-:W1:Y:S01]  /*13520*/  S2UR UR5, SR_CgaCtaId ;  /* 0x00000000000579c3 */ /* 0x000e620000008800 */
[----:B------:R-:W-:Y:S01]  /*13530*/  UMOV UR4, 0x400 ;  /* 0x0000040000047882 */ /* 0x000fe20000000000 */
[----:B------:R-:W-:Y:S01]  /*13540*/  IMAD.MOV.U32 R0, RZ, RZ, R1 ;  /* 0x000000ffff007224 */ /* 0x000fe200078e0001 */
[----:B------:R-:W-:Y:S01]  /*13550*/  UMOV UR6, 0x3400 ;  /* 0x0000340000067882 */ /* 0x000fe20000000000 */
[----:B-1----:R-:W-:-:S04]  /*13560*/  ULEA UR4, UR5, UR4, 0x18 ;  /* 0x0000000405047291 */ /* 0x002fc8000f8ec0ff */
[----:B------:R-:W-:-:S12]  /*13570*/  UIADD3 UR5, UPT, UPT, UR4, 0x3410, URZ ;  /* 0x0000341004057890 */ /* 0x000fd8000fffe0ff */
.L_x_102:
[----:B0--3--:R-:W0:Y:S01]  /*13580*/  LDS.128 R8, [UR5+-0x10] ;  /* 0xfffff005ff087984 */ /* 0x009e220008000c00 */
[----:B------:R-:W-:-:S03]  /*13590*/  UIADD3 UR6, UPT, UPT, UR6, 0x100, URZ ;  /* 0x0000010006067890 */ /* 0x000fc6000fffe0ff */
[----:B------:R-:W1:Y:S01]  /*135a0*/  LDS.128 R20, [UR5] ;  /* 0x00000005ff147984 */ /* 0x000e620008000c00 */
[----:B------:R-:W-:-:S03]  /*135b0*/  UISETP.NE.AND UP0, UPT, UR6, 0x3800, UPT ;  /* 0x000038000600788c */ /* 0x000fc6000bf05270 */
[----:B------:R-:W2:Y:S01]  /*135c0*/  LDS.128 R4, [UR5+0x10] ;  /* 0x00001005ff047984 */ /* 0x000ea20008000c00 */
[C---:B0-----:R-:W-:Y:S02]  /*135d0*/  PRMT R2, R8.reuse, 0x7770, RZ ;  /* 0x0000777008027816 */ /* 0x041fe400000000ff */
[----:B------:R-:W-:Y:S02]  /*135e0*/  PRMT R12, R8, 0x7771, RZ ;  /* 0x00007771080c7816 */ /* 0x000fe400000000ff */
[C---:B------:R-:W-:Y:S02]  /*135f0*/  PRMT R13, R9.reuse, 0x7770, RZ ;  /* 0x00007770090d7816 */ /* 0x040fe400000000ff */
[----:B------:R-:W-:Y:S02]  /*13600*/  PRMT R14, R9, 0x7771, RZ ;  /* 0x00007771090e7816 */ /* 0x000fe400000000ff */
[C---:B------:R-:W-:Y:S02]  /*13610*/  PRMT R15, R10.reuse, 0x7770, RZ ;  /* 0x000077700a0f7816 */ /* 0x040fe400000000ff */
[----:B------:R-:W-:-:S02]  /*13620*/  PRMT R16, R10, 0x7771, RZ ;  /* 0x000077710a107816 */ /* 0x000fc400000000ff */
[C---:B------:R-:W-:Y:S02]  /*13630*/  PRMT R17, R11.reuse, 0x7770, RZ ;  /* 0x000077700b117816 */ /* 0x040fe400000000ff */
[----:B------:R-:W-:Y:S02]  /*13640*/  PRMT R18, R11, 0x7771, RZ ;  /* 0x000077710b127816 */ /* 0x000fe400000000ff */
[----:B------:R-:W0:Y:S01]  /*13650*/  LDS.128 R8, [UR5+0x20] ;  /* 0x00002005ff087984 */ /* 0x000e220008000c00 */
[----:B------:R-:W-:Y:S02]  /*13660*/  LOP3.LUT R14, R14, 0xf, RZ, 0xc0, !PT ;  /* 0x0000000f0e0e7812 */ /* 0x000fe400078ec0ff */
[----:B------:R-:W-:Y:S02]  /*13670*/  LOP3.LUT R19, R12, 0xf, RZ, 0xc0, !PT ;  /* 0x0000000f0c137812 */ /* 0x000fe400078ec0ff */
[----:B------:R-:W-:Y:S02]  /*13680*/  LOP3.LUT R16, R16, 0xf, RZ, 0xc0, !PT ;  /* 0x0000000f10107812 */ /* 0x000fe400078ec0ff */
[----:B------:R-:W-:-:S02]  /*13690*/  LOP3.LUT R18, R18, 0xf, RZ, 0xc0, !PT ;  /* 0x0000000f12127812 */ /* 0x000fc400078ec0ff */
[----:B------:R-:W-:Y:S02]  /*136a0*/  PRMT R27, R2, 0x3340, R19 ;  /* 0x00003340021b7816 */ /* 0x000fe40000000013 */
[----:B------:R-:W-:Y:S02]  /*136b0*/  PRMT R26, R13, 0x3340, R14 ;  /* 0x000033400d1a7816 */ /* 0x000fe4000000000e */
[----:B------:R-:W-:Y:S02]  /*136c0*/  PRMT R25, R15, 0x3340, R16 ;  /* 0x000033400f197816 */ /* 0x000fe40000000010 */
[----:B------:R-:W-:Y:S01]  /*136d0*/  PRMT R24, R17, 0x3340, R18 ;  /* 0x0000334011187816 */ /* 0x000fe20000000012 */
[----:B------:R-:W3:Y:S01]  /*136e0*/  LDS.128 R12, [UR5+0x30] ;  /* 0x00003005ff0c7984 */ /* 0x000ee20008000c00 */
[----:B-1----:R-:W-:Y:S02]  /*136f0*/  PRMT R2, R20, 0x7770, RZ ;  /* 0x0000777014027816 */ /* 0x002fe400000000ff */
[----:B------:R-:W-:-:S02]  /*13700*/  PRMT R16, R21, 0x7770, RZ ;  /* 0x0000777015107816 */ /* 0x000fc400000000ff */
[----:B------:R-:W-:Y:S02]  /*13710*/  PRMT R17, R22, 0x7770, RZ ;  /* 0x0000777016117816 */ /* 0x000fe400000000ff */
[----:B------:R-:W-:Y:S02]  /*13720*/  PRMT R18, R23, 0x7770, RZ ;  /* 0x0000777017127816 */ /* 0x000fe400000000ff */
[----:B------:R-:W-:Y:S02]  /*13730*/  PRMT R20, R20, 0x7771, RZ ;  /* 0x0000777114147816 */ /* 0x000fe400000000ff */
[----:B------:R-:W-:Y:S02]  /*13740*/  PRMT R21, R21, 0x7771, RZ ;  /* 0x0000777115157816 */ /* 0x000fe400000000ff */
[----:B------:R-:W-:Y:S02]  /*13750*/  PRMT R22, R22, 0x7771, RZ ;  /* 0x0000777116167816 */ /* 0x000fe400000000ff */
[----:B------:R-:W-:-:S02]  /*13760*/  PRMT R23, R23, 0x7771, RZ ;  /* 0x0000777117177816 */ /* 0x000fc400000000ff */
[----:B------:R-:W-:Y:S02]  /*13770*/  LOP3.LUT R19, R20, 0xf, RZ, 0xc0, !PT ;  /* 0x0000000f14137812 */ /* 0x000fe400078ec0ff */
[----:B------:R-:W-:Y:S02]  /*13780*/  LOP3.LUT R21, R21, 0xf, RZ, 0xc0, !PT ;  /* 0x0000000f15157812 */ /* 0x000fe400078ec0ff */
[----:B------:R-:W-:Y:S02]  /*13790*/  LOP3.LUT R22, R22, 0xf, RZ, 0xc0, !PT ;  /* 0x0000000f16167812 */ /* 0x000fe400078ec0ff */
[----:B------:R-:W-:Y:S02]  /*137a0*/  LOP3.LUT R23, R23, 0xf, RZ, 0xc0, !PT ;  /* 0x0000000f17177812 */ /* 0x000fe400078ec0ff */
[----:B------:R-:W-:Y:S02]  /*137b0*/  PRMT R19, R2, 0x3340, R19 ;  /* 0x0000334002137816 */ /* 0x000fe40000000013 */
[----:B------:R-:W-:-:S02]  /*137c0*/  PRMT R16, R16, 0x3340, R21 ;  /* 0x0000334010107816 */ /* 0x000fc40000000015 */
[----:B------:R-:W-:Y:S02]  /*137d0*/  PRMT R17, R17, 0x3340, R22 ;  /* 0x0000334011117816 */ /* 0x000fe40000000016 */
[----:B------:R-:W-:Y:S02]  /*137e0*/  PRMT R18, R18, 0x3340, R23 ;  /* 0x0000334012127816 */ /* 0x000fe40000000017 */
[C---:B--2---:R-:W-:Y:S02]  /*137f0*/  PRMT R2, R4.reuse, 0x7770, RZ ;  /* 0x0000777004027816 */ /* 0x044fe400000000ff */
[----:B------:R-:W-:Y:S02]  /*13800*/  PRMT R20, R4, 0x7771, RZ ;  /* 0x0000777104147816 */ /* 0x000fe400000000ff */
[C---:B------:R-:W-:Y:S02]  /*13810*/  PRMT R21, R5.reuse, 0x7770, RZ ;  /* 0x0000777005157816 */ /* 0x040fe400000000ff */
[----:B------:R-:W-:-:S02]  /*13820*/  PRMT R22, R5, 0x7771, RZ ;  /* 0x0000777105167816 */ /* 0x000fc400000000ff */
[C---:B------:R-:W-:Y:S02]  /*13830*/  PRMT R23, R6.reuse, 0x7770, RZ ;  /* 0x0000777006177816 */ /* 0x040fe400000000ff */
[----:B------:R-:W-:Y:S02]  /*13840*/  PRMT R28, R6, 0x7771, RZ ;  /* 0x00007771061c7816 */ /* 0x000fe400000000ff */
[C---:B------:R-:W-:Y:S02]  /*13850*/  PRMT R29, R7.reuse, 0x7770, RZ ;  /* 0x00007770071d7816 */ /* 0x040fe400000000ff */
[----:B------:R-:W-:Y:S02]  /*13860*/  PRMT R30, R7, 0x7771, RZ ;  /* 0x00007771071e7816 */ /* 0x000fe400000000ff */
[----:B------:R-:W1:Y:S01]  /*13870*/  LDS.128 R4, [UR5+0x40] ;  /* 0x00004005ff047984 */ /* 0x000e620008000c00 */
[----:B------:R-:W-:Y:S02]  /*13880*/  LOP3.LUT R31, R20, 0xf, RZ, 0xc0, !PT ;  /* 0x0000000f141f7812 */ /* 0x000fe400078ec0ff */
[----:B------:R-:W-:-:S02]  /*13890*/  LOP3.LUT R22, R22, 0xf, RZ, 0xc0, !PT ;  /* 0x0000000f16167812 */ /* 0x000fc400078ec0ff */
[----:B------:R-:W-:Y:S02]  /*138a0*/  PRMT R35, R2, 0x3340, R31 ;  /* 0x0000334002237816 */ /* 0x000fe4000000001f */
[----:B------:R-:W-:Y:S02]  /*138b0*/  PRMT R32, R21, 0x3340, R22 ;  /* 0x0000334015207816 */ /* 0x000fe40000000016 */
[----:B------:R-:W-:Y:S02]  /*138c0*/  LOP3.LUT R28, R28, 0xf, RZ, 0xc0, !PT ;  /* 0x0000000f1c1c7812 */ /* 0x000fe400078ec0ff */
[----:B0-----:R-:W-:Y:S02]  /*138d0*/  PRMT R2, R8, 0x7770, RZ ;  /* 0x0000777008027816 */ /* 0x001fe400000000ff */
[----:B------:R-:W-:Y:S02]  /*138e0*/  PRMT R20, R9, 0x7770, RZ ;  /* 0x0000777009147816 */ /* 0x000fe400000000ff */
[----:B------:R-:W-:-:S02]  /*138f0*/  PRMT R21, R10, 0x7770, RZ ;  /* 0x000077700a157816 */ /* 0x000fc400000000ff */
[----:B------:R-:W-:Y:S02]  /*13900*/  PRMT R22, R11, 0x7770, RZ ;  /* 0x000077700b167816 */ /* 0x000fe400000000ff */
[----:B------:R-:W-:Y:S02]  /*13910*/  PRMT R8, R8, 0x7771, RZ ;  /* 0x0000777108087816 */ /* 0x000fe400000000ff */
[----:B------:R-:W-:Y:S02]  /*13920*/  PRMT R9, R9, 0x7771, RZ ;  /* 0x0000777109097816 */ /* 0x000fe400000000ff */
[----:B------:R-:W-:Y:S02]  /*13930*/  PRMT R10, R10, 0x7771, RZ ;  /* 0x000077710a0a7816 */ /* 0x000fe400000000ff */
[----:B------:R-:W-:Y:S02]  /*13940*/  PRMT R11, R11, 0x7771, RZ ;  /* 0x000077710b0b7816 */ /* 0x000fe400000000ff */
[----:B------:R-:W-:-:S02]  /*13950*/  PRMT R33, R23, 0x3340, R28 ;  /* 0x0000334017217816 */ /* 0x000fc4000000001c */
[----:B------:R-:W-:Y:S02]  /*13960*/  LOP3.LUT R30, R30, 0xf, RZ, 0xc0, !PT ;  /* 0x0000000f1e1e7812 */ /* 0x000fe400078ec0ff */
[----:B------:R-:W-:Y:S02]  /*13970*/  LOP3.LUT R23, R8, 0xf, RZ, 0xc0, !PT ;  /* 0x0000000f08177812 */ /* 0x000fe400078ec0ff */
[----:B------:R-:W-:Y:S02]  /*13980*/  LOP3.LUT R9, R9, 0xf, RZ, 0xc0, !PT ;  /* 0x0000000f09097812 */ /* 0x000fe400078ec0ff */
[----:B------:R-:W-:Y:S02]  /*13990*/  LOP3.LUT R10, R10, 0xf, RZ, 0xc0, !PT ;  /* 0x0000000f0a0a7812 */ /* 0x000fe400078ec0ff */
[----:B------:R-:W-:Y:S02]  /*139a0*/  LOP3.LUT R11, R11, 0xf, RZ, 0xc0, !PT ;  /* 0x0000000f0b0b7812 */ /* 0x000fe400078ec0ff */
[----:B------:R-:W-:-:S02]  /*139b0*/  PRMT R30, R29, 0x3340, R30 ;  /* 0x000033401d1e7816 */ /* 0x000fc4000000001e */
[----:B------:R-:W-:Y:S02]  /*139c0*/  PRMT R31, R2, 0x3340, R23 ;  /* 0x00003340021f7816 */ /* 0x000fe40000000017 */
[----:B------:R-:W-:Y:S02]  /*139d0*/  PRMT R28, R20, 0x3340, R9 ;  /* 0x00003340141c7816 */ /* 0x000fe40000000009 */
[----:B------:R-:W-:Y:S02]  /*139e0*/  PRMT R29, R21, 0x3340, R10 ;  /* 0x00003340151d7816 */ /* 0x000fe4000000000a */
[----:B------:R-:W-:Y:S02]  /*139f0*/  PRMT R2, R22, 0x3340, R11 ;  /* 0x0000334016027816 */ /* 0x000fe4000000000b */
[----:B------:R-:W0:Y:S01]  /*13a00*/  LDS.128 R8, [UR5+0x50] ;  /* 0x00005005ff087984 */ /* 0x000e220008000c00 */
[----:B---3--:R-:W-:Y:S02]  /*13a10*/  PRMT R21, R13, 0x7770, RZ ;  /* 0x000077700d157816 */ /* 0x008fe400000000ff */
[----:B------:R-:W-:-:S02]  /*13a20*/  PRMT R20, R12, 0x7770, RZ ;  /* 0x000077700c147816 */ /* 0x000fc400000000ff */
[----:B------:R-:W-:Y:S02]  /*13a30*/  PRMT R13, R13, 0x7771, RZ ;  /* 0x000077710d0d7816 */ /* 0x000fe400000000ff */
[----:B------:R-:W-:Y:S02]  /*13a40*/  PRMT R22, R14, 0x7770, RZ ;  /* 0x000077700e167816 */ /* 0x000fe400000000ff */
[----:B------:R-:W-:Y:S02]  /*13a50*/  PRMT R12, R12, 0x7771, RZ ;  /* 0x000077710c0c7816 */ /* 0x000fe400000000ff */
[----:B------:R-:W-:Y:S02]  /*13a60*/  PRMT R14, R14, 0x7771, RZ ;  /* 0x000077710e0e7816 */ /* 0x000fe400000000ff */
[C---:B------:R-:W-:Y:S02]  /*13a70*/  PRMT R23, R15.reuse, 0x7770, RZ ;  /* 0x000077700f177816 */ /* 0x040fe400000000ff */
        /* <DEDUP_REMOVED lines=8> */
[----:B-1----:R-:W-:Y:S02]  /*13b00*/  PRMT R13, R4, 0x7771, RZ ;  /* 0x00007771040d7816 */ /* 0x002fe400000000ff */
[----:B------:R-:W-:Y:S02]  /*13b10*/  PRMT R41, R20, 0x3340, R37 ;  /* 0x0000334014297816 */ /* 0x000fe40000000025 */
[----:B------:R-:W-:Y:S02]  /*13b20*/  PRMT R15, R5, 0x7771, RZ ;  /* 0x00007771050f7816 */ /* 0x000fe400000000ff */
[----:B------:R-:W-:Y:S02]  /*13b30*/  PRMT R21, R6, 0x7771, RZ ;  /* 0x0000777106157816 */ /* 0x000fe400000000ff */
[----:B------:R-:W-:-:S02]  /*13b40*/  PRMT R23, R7, 0x7771, RZ ;  /* 0x0000777107177816 */ /* 0x000fc400000000ff */
[----:B------:R-:W-:Y:S02]  /*13b50*/  PRMT R12, R4, 0x7770, RZ ;  /* 0x00007770040c7816 */ /* 0x000fe400000000ff */
[----:B------:R-:W-:Y:S02]  /*13b60*/  PRMT R14, R5, 0x7770, RZ ;  /* 0x00007770050e7816 */ /* 0x000fe400000000ff */
[----:B------:R-:W-:Y:S02]  /*13b70*/  PRMT R20, R6, 0x7770, RZ ;  /* 0x0000777006147816 */ /* 0x000fe400000000ff */
[----:B------:R-:W-:Y:S02]  /*13b80*/  PRMT R22, R7, 0x7770, RZ ;  /* 0x0000777007167816 */ /* 0x000fe400000000ff */
[----:B------:R-:W1:Y:S01]  /*13b90*/  LDS.128 R4, [UR5+0x60] ;  /* 0x00006005ff047984 */ /* 0x000e620008000c00 */
[----:B------:R-:W-:Y:S02]  /*13ba0*/  LOP3.LUT R13, R13, 0xf, RZ, 0xc0, !PT ;  /* 0x0000000f0d0d7812 */ /* 0x000fe400078ec0ff */
[----:B------:R-:W-:-:S02]  /*13bb0*/  LOP3.LUT R15, R15, 0xf, RZ, 0xc0, !PT ;  /* 0x0000000f0f0f7812 */ /* 0x000fc400078ec0ff */
[----:B------:R-:W-:Y:S02]  /*13bc0*/  LOP3.LUT R21, R21, 0xf, RZ, 0xc0, !PT ;  /* 0x0000000f15157812 */ /* 0x000fe400078ec0ff */
[----:B------:R-:W-:Y:S02]  /*13bd0*/  LOP3.LUT R23, R23, 0xf, RZ, 0xc0, !PT ;  /* 0x0000000f17177812 */ /* 0x000fe400078ec0ff */
[----:B------:R-:W-:Y:S02]  /*13be0*/  PRMT R37, R12, 0x3340, R13 ;  /* 0x000033400c257816 */ /* 0x000fe4000000000d */
[----:B------:R-:W-:Y:S02]  /*13bf0*/  PRMT R14, R14, 0x3340, R15 ;  /* 0x000033400e0e7816 */ /* 0x000fe4000000000f */
[----:B------:R-:W-:Y:S02]  /*13c00*/  PRMT R13, R20, 0x3340, R21 ;  /* 0x00003340140d7816 */ /* 0x000fe40000000015 */
[----:B------:R-:W-:-:S02]  /*13c10*/  PRMT R12, R22, 0x3340, R23 ;  /* 0x00003340160c7816 */ /* 0x000fc40000000017 */
[----:B------:R-:W-:Y:S02]  /*13c20*/  PRMT R22, R19, 0x5410, R16 ;  /* 0x0000541013167816 */ /* 0x000fe40000000010 */
[----:B------:R-:W-:Y:S02]  /*13c30*/  PRMT R23, R17, 0x5410, R18 ;  /* 0x0000541011177816 */ /* 0x000fe40000000012 */
[----:B------:R-:W-:Y:S02]  /*13c40*/  PRMT R18, R37, 0x5410, R14 ;  /* 0x0000541025127816 */ /* 0x000fe4000000000e */
[----:B------:R-:W-:Y:S02]  /*13c50*/  PRMT R19, R13, 0x5410, R12 ;  /* 0x000054100d137816 */ /* 0x000fe4000000000c */
[----:B------:R-:W2:Y:S01]  /*13c60*/  LDS.128 R12, [UR5+0x70] ;  /* 0x00007005ff0c7984 */ /* 0x000ea20008000c00 */
[----:B------:R-:W-:Y:S02]  /*13c70*/  PRMT R32, R35, 0x5410, R32 ;  /* 0x0000541023207816 */ /* 0x000fe40000000020 */
[----:B------:R-:W-:-:S02]  /*13c80*/  PRMT R20, R27, 0x5410, R26 ;  /* 0x000054101b147816 */ /* 0x000fc4000000001a */
[----:B------:R-:W-:Y:S02]  /*13c90*/  PRMT R21, R25, 0x5410, R24 ;  /* 0x0000541019157816 */ /* 0x000fe40000000018 */
[----:B------:R-:W-:Y:S02]  /*13ca0*/  PRMT R33, R33, 0x5410, R30 ;  /* 0x0000541021217816 */ /* 0x000fe4000000001e */
[----:B------:R-:W-:Y:S01]  /*13cb0*/  PRMT R34, R31, 0x5410, R28 ;  /* 0x000054101f227816 */ /* 0x000fe2000000001c */
[----:B------:R3:W-:Y:S01]  /*13cc0*/  STL.128 [R0], R20 ;  /* 0x0000001400007387 */ /* 0x0007e20000100c00 */
[----:B------:R-:W-:Y:S02]  /*13cd0*/  PRMT R35, R29, 0x5410, R2 ;  /* 0x000054101d237816 */ /* 0x000fe40000000002 */
[C---:B0-----:R-:W-:Y:S02]  /*13ce0*/  PRMT R2, R8.reuse, 0x7770, RZ ;  /* 0x0000777008027816 */ /* 0x041fe400000000ff */
[----:B------:R-:W-:Y:S01]  /*13cf0*/  PRMT R24, R8, 0x7771, RZ ;  /* 0x0000777108187816 */ /* 0x000fe200000000ff */
[----:B------:R-:W-:Y:S01]  /*13d00*/  STL.128 [R0+0x10], R32 ;  /* 0x0000102000007387 */ /* 0x000fe20000100c00 */
[----:B------:R-:W-:-:S02]  /*13d10*/  PRMT R25, R9, 0x7770, RZ ;  /* 0x0000777009197816 */ /* 0x000fc400000000ff */
[----:B------:R-:W-:Y:S02]  /*13d20*/  PRMT R26, R9, 0x7771, RZ ;  /* 0x00007771091a7816 */ /* 0x000fe400000000ff */
[C---:B------:R-:W-:Y:S02]  /*13d30*/  PRMT R27, R10.reuse, 0x7770, RZ ;  /* 0x000077700a1b7816 */ /* 0x040fe400000000ff */
[----:B------:R-:W-:Y:S02]  /*13d40*/  PRMT R28, R10, 0x7771, RZ ;  /* 0x000077710a1c7816 */ /* 0x000fe400000000ff */
[C---:B------:R-:W-:Y:S02]  /*13d50*/  PRMT R29, R11.reuse, 0x7770, RZ ;  /* 0x000077700b1d7816 */ /* 0x040fe400000000ff */
[----:B------:R-:W-:Y:S02]  /*13d60*/  PRMT R30, R11, 0x7771, RZ ;  /* 0x000077710b1e7816 */ /* 0x000fe400000000ff */
[----:B------:R-:W0:Y:S01]  /*13d70*/  LDS.128 R8, [UR5+0x80] ;  /* 0x00008005ff087984 */ /* 0x000e220008000c00 */
[----:B------:R-:W-:-:S02]  /*13d80*/  PRMT R16, R41, 0x5410, R38 ;  /* 0x0000541029107816 */ /* 0x000fc40000000026 */
[----:B------:R-:W-:Y:S02]  /*13d90*/  PRMT R17, R39, 0x5410, R36 ;  /* 0x0000541027117816 */ /* 0x000fe40000000024 */
[----:B---3--:R-:W-:Y:S02]  /*13da0*/  LOP3.LUT R21, R24, 0xf, RZ, 0xc0, !PT ;  /* 0x0000000f18157812 */ /* 0x008fe400078ec0ff */
[----:B------:R-:W-:Y:S01]  /*13db0*/  LOP3.LUT R26, R26, 0xf, RZ, 0xc0, !PT ;  /* 0x0000000f1a1a7812 */ /* 0x000fe200078ec0ff */
[----:B------:R3:W-:Y:S01]  /*13dc0*/  STL.128 [R0+0x20], R16 ;  /* 0x0000201000007387 */ /* 0x0007e20000100c00 */
[----:B------:R-:W-:Y:S02]  /*13dd0*/  PRMT R2, R2, 0x3340, R21 ;  /* 0x0000334002027816 */ /* 0x000fe40000000015 */
[----:B-1----:R-:W-:Y:S02]  /*13de0*/  PRMT R20, R4, 0x7771, RZ ;  /* 0x0000777104147816 */ /* 0x002fe400000000ff */
[----:B------:R-:W-:-:S02]  /*13df0*/  PRMT R21, R5, 0x7771, RZ ;  /* 0x0000777105157816 */ /* 0x000fc400000000ff */
[C---:B------:R-:W-:Y:S02]  /*13e00*/  PRMT R24, R6.reuse, 0x7770, RZ ;  /* 0x0000777006187816 */ /* 0x040fe400000000ff */
[----:B------:R-:W-:Y:S02]  /*13e10*/  PRMT R22, R6, 0x7771, RZ ;  /* 0x0000777106167816 */ /* 0x000fe400000000ff */
[----:B------:R-:W-:Y:S02]  /*13e20*/  PRMT R23, R7, 0x7771, RZ ;  /* 0x0000777107177816 */ /* 0x000fe400000000ff */
[----:B------:R-:W-:Y:S02]  /*13e30*/  LOP3.LUT R30, R30, 0xf, RZ, 0xc0, !PT ;  /* 0x0000000f1e1e7812 */ /* 0x000fe400078ec0ff */
[----:B--2---:R-:W-:Y:S02]  /*13e40*/  PRMT R31, R15, 0x7770, RZ ;  /* 0x000077700f1f7816 */ /* 0x004fe400000000ff */
[----:B---3--:R-:W-:-:S02]  /*13e50*/  LOP3.LUT R16, R28, 0xf, RZ, 0xc0, !PT ;  /* 0x0000000f1c107812 */ /* 0x008fc400078ec0ff */
[----:B------:R-:W-:Y:S02]  /*13e60*/  PRMT R17, R25, 0x3340, R26 ;  /* 0x0000334019117816 */ /* 0x000fe4000000001a */
[----:B------:R-:W-:Y:S02]  /*13e70*/  PRMT R16, R27, 0x3340, R16 ;  /* 0x000033401b107816 */ /* 0x000fe40000000010 */
[----:B------:R-:W-:Y:S02]  /*13e80*/  PRMT R18, R4, 0x7770, RZ ;  /* 0x0000777004127816 */ /* 0x000fe400000000ff */
[----:B------:R-:W-:Y:S02]  /*13e90*/  PRMT R25, R5, 0x7770, RZ ;  /* 0x0000777005197816 */ /* 0x000fe400000000ff */
[----:B------:R-:W-:Y:S02]  /*13ea0*/  PRMT R27, R7, 0x7770, RZ ;  /* 0x00007770071b7816 */ /* 0x000fe400000000ff */
[----:B------:R-:W1:Y:S01]  /*13eb0*/  LDS.128 R4, [UR5+0x90] ;  /* 0x00009005ff047984 */ /* 0x000e620008000c00 */
[----:B------:R-:W-:-:S02]  /*13ec0*/  PRMT R19, R29, 0x3340, R30 ;  /* 0x000033401d137816 */ /* 0x000fc4000000001e */
        /* <DEDUP_REMOVED lines=8> */
[C---:B------:R-:W-:Y:S02]  /*13f50*/  PRMT R26, R12.reuse, 0x7770, RZ ;  /* 0x000077700c1a7816 */ /* 0x040fe400000000ff */
[----:B------:R-:W-:Y:S02]  /*13f60*/  PRMT R20, R12, 0x7771, RZ ;  /* 0x000077710c147816 */ /* 0x000fe400000000ff */
[C---:B------:R-:W-:Y:S02]  /*13f70*/  PRMT R29, R13.reuse, 0x7770, RZ ;  /* 0x000077700d1d7816 */ /* 0x040fe400000000ff */
[----:B------:R-:W-:-:S02]  /*13f80*/  PRMT R21, R13, 0x7771, RZ ;  /* 0x000077710d157816 */ /* 0x000fc400000000ff */
[C---:B------:R-:W-:Y:S02]  /*13f90*/  PRMT R28, R14.reuse, 0x7770, RZ ;  /* 0x000077700e1c7816 */ /* 0x040fe400000000ff */
[----:B------:R-:W-:Y:S02]  /*13fa0*/  PRMT R22, R14, 0x7771, RZ ;  /* 0x000077710e167816 */ /* 0x000fe400000000ff */
[----:B------:R-:W-:Y:S02]  /*13fb0*/  PRMT R23, R15, 0x7771, RZ ;  /* 0x000077710f177816 */ /* 0x000fe400000000ff */
[----:B------:R-:W2:Y:S01]  /*13fc0*/  LDS.128 R12, [UR5+0xa0] ;  /* 0x0000a005ff0c7984 */ /* 0x000ea20008000c00 */
[----:B------:R-:W-:Y:S02]  /*13fd0*/  LOP3.LUT R33, R20, 0xf, RZ, 0xc0, !PT ;  /* 0x0000000f14217812 */ /* 0x000fe400078ec0ff */
[----:B------:R-:W-:Y:S02]  /*13fe0*/  LOP3.LUT R30, R21, 0xf, RZ, 0xc0, !PT ;  /* 0x0000000f151e7812 */ /* 0x000fe400078ec0ff */
[----:B------:R-:W-:-:S02]  /*13ff0*/  LOP3.LUT R21, R22, 0xf, RZ, 0xc0, !PT ;  /* 0x0000000f16157812 */ /* 0x000fc400078ec0ff */
[----:B------:R-:W-:Y:S02]  /*14000*/  LOP3.LUT R20, R23, 0xf, RZ, 0xc0, !PT ;  /* 0x0000000f17147812 */ /* 0x000fe400078ec0ff */
[----:B------:R-:W-:Y:S02]  /*14010*/  PRMT R26, R26, 0x3340, R33 ;  /* 0x000033401a1a7816 */ /* 0x000fe40000000021 */
[----:B------:R-:W-:Y:S02]  /*14020*/  PRMT R29, R29, 0x3340, R30 ;  /* 0x000033401d1d7816 */ /* 0x000fe4000000001e */
[----:B------:R-:W-:Y:S02]  /*14030*/  PRMT R28, R28, 0x3340, R21 ;  /* 0x000033401c1c7816 */ /* 0x000fe40000000015 */
[----:B------:R-:W-:Y:S02]  /*14040*/  PRMT R31, R31, 0x3340, R20 ;  /* 0x000033401f1f7816 */ /* 0x000fe40000000014 */
[----:B0-----:R-:W-:-:S02]  /*14050*/  PRMT R30, R8, 0x7770, RZ ;  /* 0x00007770081e7816 */ /* 0x001fc400000000ff */
[----:B------:R-:W-:Y:S02]  /*14060*/  PRMT R20, R8, 0x7771, RZ ;  /* 0x0000777108147816 */ /* 0x000fe400000000ff */
[C---:B------:R-:W-:Y:S02]  /*14070*/  PRMT R33, R9.reuse, 0x7770, RZ ;  /* 0x0000777009217816 */ /* 0x040fe400000000ff */
[----:B------:R-:W-:Y:S02]  /*14080*/  PRMT R21, R9, 0x7771, RZ ;  /* 0x0000777109157816 */ /* 0x000fe400000000ff */
[C---:B------:R-:W-:Y:S02]  /*14090*/  PRMT R32, R10.reuse, 0x7770, RZ ;  /* 0x000077700a207816 */ /* 0x040fe400000000ff */
[----:B------:R-:W-:Y:S02]  /*140a0*/  PRMT R22, R10, 0x7771, RZ ;  /* 0x000077710a167816 */ /* 0x000fe400000000ff */
[----:B------:R-:W-:-:S02]  /*140b0*/  PRMT R35, R11, 0x7770, RZ ;  /* 0x000077700b237816 */ /* 0x000fc400000000ff */
[----:B------:R-:W-:Y:S02]  /*140c0*/  PRMT R23, R11, 0x7771, RZ ;  /* 0x000077710b177816 */ /* 0x000fe400000000ff */
[----:B------:R-:W0:Y:S01]  /*140d0*/  LDS.128 R8, [UR5+0xb0] ;  /* 0x0000b005ff087984 */ /* 0x000e220008000c00 */
[----:B------:R-:W-:Y:S02]  /*140e0*/  LOP3.LUT R37, R20, 0xf, RZ, 0xc0, !PT ;  /* 0x0000000f14257812 */ /* 0x000fe400078ec0ff */
[----:B------:R-:W-:Y:S02]  /*140f0*/  LOP3.LUT R34, R21, 0xf, RZ, 0xc0, !PT ;  /* 0x0000000f15227812 */ /* 0x000fe400078ec0ff */
[----:B------:R-:W-:Y:S02]  /*14100*/  LOP3.LUT R21, R22, 0xf, RZ, 0xc0, !PT ;  /* 0x0000000f16157812 */ /* 0x000fe400078ec0ff */
[----:B------:R-:W-:Y:S02]  /*14110*/  LOP3.LUT R20, R23, 0xf, RZ, 0xc0, !PT ;  /* 0x0000000f17147812 */ /* 0x000fe400078ec0ff */
[----:B------:R-:W-:-:S02]  /*14120*/  PRMT R30, R30, 0x3340, R37 ;  /* 0x000033401e1e7816 */ /* 0x000fc40000000025 */
[----:B------:R-:W-:Y:S02]  /*14130*/  PRMT R33, R33, 0x3340, R34 ;  /* 0x0000334021217816 */ /* 0x000fe40000000022 */
[----:B-1----:R-:W-:Y:S02]  /*14140*/  PRMT R34, R4, 0x7770, RZ ;  /* 0x0000777004227816 */ /* 0x002fe400000000ff */
[----:B------:R-:W-:Y:S02]  /*14150*/  PRMT R37, R5, 0x7770, RZ ;  /* 0x0000777005257816 */ /* 0x000fe400000000ff */
[----:B------:R-:W-:Y:S02]  /*14160*/  PRMT R32, R32, 0x3340, R21 ;  /* 0x0000334020207816 */ /* 0x000fe40000000015 */
[----:B------:R-:W-:Y:S02]  /*14170*/  PRMT R35, R35, 0x3340, R20 ;  /* 0x0000334023237816 */ /* 0x000fe40000000014 */
[----:B------:R-:W-:Y:S01]  /*14180*/  PRMT R4, R4, 0x7771, RZ ;  /* 0x0000777104047816 */ /* 0x000fe200000000ff */
[----:B------:R-:W1:Y:S01]  /*14190*/  LDS.128 R20, [UR5+0xc0] ;  /* 0x0000c005ff147984 */ /* 0x000e620008000c00 */
[----:B------:R-:W-:-:S02]  /*141a0*/  PRMT R5, R5, 0x7771, RZ ;  /* 0x0000777105057816 */ /* 0x000fc400000000ff */
[C---:B------:R-:W-:Y:S02]  /*141b0*/  PRMT R36, R6.reuse, 0x7770, RZ ;  /* 0x0000777006247816 */ /* 0x040fe400000000ff */
[C---:B------:R-:W-:Y:S02]  /*141c0*/  PRMT R39, R7.reuse, 0x7770, RZ ;  /* 0x0000777007277816 */ /* 0x040fe400000000ff */
[----:B------:R-:W-:Y:S02]  /*141d0*/  PRMT R6, R6, 0x7771, RZ ;  /* 0x0000777106067816 */ /* 0x000fe400000000ff */
[----:B------:R-:W-:Y:S02]  /*141e0*/  PRMT R7, R7, 0x7771, RZ ;  /* 0x0000777107077816 */ /* 0x000fe400000000ff */
        /* <DEDUP_REMOVED lines=8> */
[----:B--2---:R-:W-:Y:S01]  /*14270*/  PRMT R38, R12, 0x7770, RZ ;  /* 0x000077700c267816 */ /* 0x004fe200000000ff */
[----:B------:R-:W2:Y:S01]  /*14280*/  LDS.128 R4, [UR5+0xd0] ;  /* 0x0000d005ff047984 */ /* 0x000ea20008000c00 */
[----:B------:R-:W-:Y:S02]  /*14290*/  PRMT R40, R13, 0x7770, RZ ;  /* 0x000077700d287816 */ /* 0x000fe400000000ff */
[----:B------:R-:W-:Y:S02]  /*142a0*/  PRMT R41, R14, 0x7770, RZ ;  /* 0x000077700e297816 */ /* 0x000fe400000000ff */
[----:B------:R-:W-:Y:S02]  /*142b0*/  PRMT R42, R15, 0x7770, RZ ;  /* 0x000077700f2a7816 */ /* 0x000fe400000000ff */
[----:B------:R-:W-:Y:S02]  /*142c0*/  PRMT R12, R12, 0x7771, RZ ;  /* 0x000077710c0c7816 */ /* 0x000fe400000000ff */
[----:B------:R-:W-:-:S02]  /*142d0*/  PRMT R13, R13, 0x7771, RZ ;  /* 0x000077710d0d7816 */ /* 0x000fc400000000ff */
[----:B------:R-:W-:Y:S02]  /*142e0*/  PRMT R14, R14, 0x7771, RZ ;  /* 0x000077710e0e7816 */ /* 0x000fe400000000ff */
[----:B------:R-:W-:Y:S02]  /*142f0*/  PRMT R15, R15, 0x7771, RZ ;  /* 0x000077710f0f7816 */ /* 0x000fe400000000ff */
[----:B------:R-:W-:Y:S02]  /*14300*/  LOP3.LUT R43, R12, 0xf, RZ, 0xc0, !PT ;  /* 0x0000000f0c2b7812 */ /* 0x000fe400078ec0ff */
[----:B------:R-:W-:Y:S02]  /*14310*/  LOP3.LUT R13, R13, 0xf, RZ, 0xc0, !PT ;  /* 0x0000000f0d0d7812 */ /* 0x000fe400078ec0ff */
[----:B------:R-:W-:Y:S02]  /*14320*/  LOP3.LUT R14, R14, 0xf, RZ, 0xc0, !PT ;  /* 0x0000000f0e0e7812 */ /* 0x000fe400078ec0ff */
[----:B------:R-:W-:-:S02]  /*14330*/  LOP3.LUT R15, R15, 0xf, RZ, 0xc0, !PT ;  /* 0x0000000f0f0f7812 */ /* 0x000fc400078ec0ff */
[----:B------:R-:W-:Y:S02]  /*14340*/  PRMT R43, R38, 0x3340, R43 ;  /* 0x00003340262b7816 */ /* 0x000fe4000000002b */
[----:B------:R-:W-:Y:S02]  /*14350*/  PRMT R40, R40, 0x3340, R13 ;  /* 0x0000334028287816 */ /* 0x000fe4000000000d */
[----:B------:R-:W-:Y:S02]  /*14360*/  PRMT R41, R41, 0x3340, R14 ;  /* 0x0000334029297816 */ /* 0x000fe4000000000e */
[----:B------:R-:W-:Y:S02]  /*14370*/  PRMT R42, R42, 0x3340, R15 ;  /* 0x000033402a2a7816 */ /* 0x000fe4000000000f */
[C---:B0-----:R-:W-:Y:S02]  /*14380*/  PRMT R12, R8.reuse, 0x7770, RZ ;  /* 0x00007770080c7816 */ /* 0x041fe400000000ff */
[----:B------:R-:W-:-:S02]  /*14390*/  PRMT R13, R8, 0x7771, RZ ;  /* 0x00007771080d7816 */ /* 0x000fc400000000ff */
[C---:B------:R-:W-:Y:S02]  /*143a0*/  PRMT R14, R9.reuse, 0x7770, RZ ;  /* 0x00007770090e7816 */ /* 0x040fe400000000ff */
[----:B------:R-:W-:Y:S02]  /*143b0*/  PRMT R15, R9, 0x7771, RZ ;  /* 0x00007771090f7816 */ /* 0x000fe400000000ff */
[C---:B------:R-:W-:Y:S02]  /*143c0*/  PRMT R38, R10.reuse, 0x7770, RZ ;  /* 0x000077700a267816 */ /* 0x040fe400000000ff */
[----:B------:R-:W-:Y:S02]  /*143d0*/  PRMT R44, R10, 0x7771, RZ ;  /* 0x000077710a2c7816 */ /* 0x000fe400000000ff */
[C---:B------:R-:W-:Y:S02]  /*143e0*/  PRMT R45, R11.reuse, 0x7770, RZ ;  /* 0x000077700b2d7816 */ /* 0x040fe400000000ff */
[----:B------:R-:W-:-:S02]  /*143f0*/  PRMT R46, R11, 0x7771, RZ ;  /* 0x000077710b2e7816 */ /* 0x000fc400000000ff */
[----:B------:R-:W0:Y:S01]  /*14400*/  LDS.128 R8, [UR5+0xe0] ;  /* 0x0000e005ff087984 */ /* 0x000e220008000c00 */
[----:B------:R-:W-:Y:S01]  /*14410*/  LOP3.LUT R47, R13, 0xf, RZ, 0xc0, !PT ;  /* 0x0000000f0d2f7812 */ /* 0x000fe200078ec0ff */
[----:B------:R-:W-:Y:S01]  /*14420*/  UIADD3 UR5, UPT, UPT, UR5, 0x100, URZ ;  /* 0x0000010005057890 */ /* 0x000fe2000fffe0ff */
[----:B------:R-:W-:Y:S02]  /*14430*/  LOP3.LUT R13, R44, 0xf, RZ, 0xc0, !PT ;  /* 0x0000000f2c0d7812 */ /* 0x000fe400078ec0ff */
[----:B------:R-:W-:Y:S02]  /*14440*/  LOP3.LUT R15, R15, 0xf, RZ, 0xc0, !PT ;  /* 0x0000000f0f0f7812 */ /* 0x000fe400078ec0ff */
[----:B------:R-:W-:Y:S02]  /*14450*/  PRMT R51, R12, 0x3340, R47 ;  /* 0x000033400c337816 */ /* 0x000fe4000000002f */
[----:B------:R-:W-:Y:S02]  /*14460*/  PRMT R49, R38, 0x3340, R13 ;  /* 0x0000334026317816 */ /* 0x000fe4000000000d */
[----:B------:R-:W-:-:S02]  /*14470*/  LOP3.LUT R46, R46, 0xf, RZ, 0xc0, !PT ;  /* 0x0000000f2e2e7812 */ /* 0x000fc400078ec0ff */
[----:B------:R-:W-:Y:S02]  /*14480*/  PRMT R48, R14, 0x3340, R15 ;  /* 0x000033400e307816 */ /* 0x000fe4000000000f */
[C---:B-1----:R-:W-:Y:S02]  /*14490*/  PRMT R12, R20.reuse, 0x7770, RZ ;  /* 0x00007770140c7816 */ /* 0x042fe400000000ff */
[C---:B------:R-:W-:Y:S02]  /*144a0*/  PRMT R13, R21.reuse, 0x7770, RZ ;  /* 0x00007770150d7816 */ /* 0x040fe400000000ff */
[----:B------:R-:W-:Y:S02]  /*144b0*/  PRMT R20, R20, 0x7771, RZ ;  /* 0x0000777114147816 */ /* 0x000fe400000000ff */
[----:B------:R-:W-:Y:S02]  /*144c0*/  PRMT R21, R21, 0x7771, RZ ;  /* 0x0000777115157816 */ /* 0x000fe400000000ff */
[----:B------:R-:W-:-:S02]  /*144d0*/  PRMT R14, R22, 0x7770, RZ ;  /* 0x00007770160e7816 */ /* 0x000fc400000000ff */
[C---:B------:R-:W-:Y:S02]  /*144e0*/  PRMT R15, R23.reuse, 0x7770, RZ ;  /* 0x00007770170f7816 */ /* 0x040fe400000000ff */
[----:B------:R-:W-:Y:S02]  /*144f0*/  PRMT R22, R22, 0x7771, RZ ;  /* 0x0000777116167816 */ /* 0x000fe400000000ff */
[----:B------:R-:W-:Y:S02]  /*14500*/  PRMT R23, R23, 0x7771, RZ ;  /* 0x0000777117177816 */ /* 0x000fe400000000ff */
[----:B------:R-:W-:Y:S02]  /*14510*/  PRMT R46, R45, 0x3340, R46 ;  /* 0x000033402d2e7816 */ /* 0x000fe4000000002e */
        /* <DEDUP_REMOVED lines=8> */
[C---:B--2---:R-:W-:Y:S02]  /*145a0*/  PRMT R12, R4.reuse, 0x7770, RZ ;  /* 0x00007770040c7816 */ /* 0x044fe400000000ff */
[C---:B------:R-:W-:Y:S02]  /*145b0*/  PRMT R13, R5.reuse, 0x7770, RZ ;  /* 0x00007770050d7816 */ /* 0x040fe400000000ff */
        /* <DEDUP_REMOVED lines=14> */
[----:B0-----:R-:W-:Y:S02]  /*146a0*/  PRMT R4, R8, 0x7770, RZ ;  /* 0x0000777008047816 */ /* 0x001fe400000000ff */
[----:B------:R-:W-:-:S02]  /*146b0*/  PRMT R5, R9, 0x7770, RZ ;  /* 0x0000777009057816 */ /* 0x000fc400000000ff */
[----:B------:R-:W-:Y:S02]  /*146c0*/  PRMT R8, R8, 0x7771, RZ ;  /* 0x0000777108087816 */ /* 0x000fe400000000ff */
[----:B------:R-:W-:Y:S02]  /*146d0*/  PRMT R9, R9, 0x7771, RZ ;  /* 0x0000777109097816 */ /* 0x000fe400000000ff */
[C---:B------:R-:W-:Y:S02]  /*146e0*/  PRMT R6, R10.reuse, 0x7770, RZ ;  /* 0x000077700a067816 */ /* 0x040fe400000000ff */
[C---:B------:R-:W-:Y:S02]  /*146f0*/  PRMT R7, R11.reuse, 0x7770, RZ ;  /* 0x000077700b077816 */ /* 0x040fe400000000ff */
        /* <DEDUP_REMOVED lines=10> */
[----:B------:R-:W-:Y:S02]  /*147a0*/  PRMT R4, R2, 0x5410, R17 ;  /* 0x0000541002047816 */ /* 0x000fe40000000011 */
[----:B------:R-:W-:Y:S02]  /*147b0*/  PRMT R5, R16, 0x5410, R19 ;  /* 0x0000541010057816 */ /* 0x000fe40000000013 */
[----:B------:R-:W-:Y:S02]  /*147c0*/  PRMT R6, R18, 0x5410, R25 ;  /* 0x0000541012067816 */ /* 0x000fe40000000019 */
[----:B------:R-:W-:-:S02]  /*147d0*/  PRMT R7, R24, 0x5410, R27 ;  /* 0x0000541018077816 */ /* 0x000fc4000000001b */
[----:B------:R-:W-:Y:S02]  /*147e0*/  PRMT R8, R26, 0x5410, R29 ;  /* 0x000054101a087816 */ /* 0x000fe4000000001d */
[----:B------:R-:W-:Y:S01]  /*147f0*/  PRMT R48, R51, 0x5410, R48 ;  /* 0x0000541033307816 */ /* 0x000fe20000000030 */
[----:B------:R-:W-:Y:S01]  /*14800*/  STL.128 [R0+0x30], R4 ;  /* 0x0000300400007387 */ /* 0x000fe20000100c00 */
[----:B------:R-:W-:Y:S02]  /*14810*/  PRMT R9, R28, 0x5410, R31 ;  /* 0x000054101c097816 */ /* 0x000fe4000000001f */
[----:B------:R-:W-:Y:S02]  /*14820*/  PRMT R10, R30, 0x5410, R33 ;  /* 0x000054101e0a7816 */ /* 0x000fe40000000021 */
[----:B------:R-:W-:Y:S02]  /*14830*/  PRMT R11, R32, 0x5410, R35 ;  /* 0x00005410200b7816 */ /* 0x000fe40000000023 */
[----:B------:R-:W-:-:S02]  /*14840*/  PRMT R24, R34, 0x5410, R37 ;  /* 0x0000541022187816 */ /* 0x000fc40000000025 */
[----:B------:R-:W-:Y:S01]  /*14850*/  PRMT R25, R36, 0x5410, R39 ;  /* 0x0000541024197816 */ /* 0x000fe20000000027 */
[----:B------:R-:W-:Y:S01]  /*14860*/  STL.128 [R0+0x40], R8 ;  /* 0x0000400800007387 */ /* 0x000fe20000100c00 */
[----:B------:R-:W-:Y:S02]  /*14870*/  PRMT R26, R43, 0x5410, R40 ;  /* 0x000054102b1a7816 */ /* 0x000fe40000000028 */
[----:B------:R-:W-:Y:S02]  /*14880*/  PRMT R27, R41, 0x5410, R42 ;  /* 0x00005410291b7816 */ /* 0x000fe4000000002a */
[----:B------:R-:W-:Y:S02]  /*14890*/  PRMT R49, R49, 0x5410, R46 ;  /* 0x0000541031317816 */ /* 0x000fe4000000002e */
[----:B------:R-:W-:Y:S01]  /*148a0*/  PRMT R50, R47, 0x5410, R44 ;  /* 0x000054102f327816 */ /* 0x000fe2000000002c */
[----:B------:R-:W-:Y:S01]  /*148b0*/  STL.128 [R0+0x50], R24 ;  /* 0x0000501800007387 */ /* 0x000fe20000100c00 */
[----:B------:R-:W-:-:S02]  /*148c0*/  PRMT R51, R45, 0x5410, R38 ;  /* 0x000054102d337816 */ /* 0x000fc40000000026 */
[----:B------:R-:W-:Y:S02]  /*148d0*/  PRMT R16, R23, 0x5410, R22 ;  /* 0x0000541017107816 */ /* 0x000fe40000000016 */
[----:B------:R-:W-:Y:S01]  /*148e0*/  PRMT R17, R21, 0x5410, R20 ;  /* 0x0000541015117816 */ /* 0x000fe20000000014 */
[----:B------:R-:W-:Y:S01]  /*148f0*/  STL.128 [R0+0x60], R48 ;  /* 0x0000603000007387 */ /* 0x000fe20000100c00 */
[----:B------:R-:W-:Y:S02]  /*14900*/  PRMT R18, R15, 0x5410, R14 ;  /* 0x000054100f127816 */ /* 0x000fe4000000000e */
[----:B------:R-:W-:-:S05]  /*14910*/  PRMT R19, R13, 0x5410, R12 ;  /* 0x000054100d137816 */ /* 0x000fca000000000c */
[----:B------:R0:W-:Y:S02]  /*14920*/  STL.128 [R0+0x70], R16 ;  /* 0x0000701000007387 */ /* 0x0001e40000100c00 */
[----:B0-----:R-:W-:Y:S01]  /*14930*/  VIADD R0, R0, 0x80 ;  /* 0x0000008000007836 */ /* 0x001fe20000000000 */
[----:B------:R-:W-:Y:S06]  /*14940*/  BRA.U UP0, `(.L_x_102) ;  /* 0xffffffed000c7547 */ /* 0x000fec000b83ffff */
[----:B------:R-:W-:Y:S01]  /*14950*/  UIADD3 UR5, UPT, UPT, UR4, 0x3810, URZ ;  /* 0x0000381004057890 */ /* 0x000fe2000fffe0ff */
[----:B------:R-:W-:-:S11]  /*14960*/  UMOV UR6, 0x3800 ;  /* 0x0000380000067882 */ /* 0x000fd60000000000 */
.L_x_103:
[----:B------:R-:W0:Y:S01]  /*14970*/  LDS.128 R8, [UR5+-0x10] ;  /* 0xfffff005ff087984 */ /* 0x000e220008000c00 */
        /* <DEDUP_REMOVED lines=318> */
.L_x_104:
        /* <DEDUP_REMOVED lines=319> */
.L_x_105:
        /* <DEDUP_REMOVED lines=317> */
[----:B------:R-:W0:Y:S01]  /*18520*/  LDS.128 R8, [UR4+0x4400] ;  /* 0x00440004ff087984 */ /* 0x000e220008000c00 */
[----:B------:R-:W-:Y:S01]  /*18530*/  UIADD3 UR5, UPT, UPT, UR4, 0x4450, URZ ;  /* 0x0000445004057890 */ /* 0x000fe2000fffe0ff */
[----:B------:R-:W-:Y:S02]  /*18540*/  UMOV UR6, 0x4440 ;  /* 0x0000444000067882 */ /* 0x000fe40000000000 */
[----:B------:R-:W1:Y:S04]  /*18550*/  LDS.128 R20, [UR4+0x4410] ;  /* 0x00441004ff147984 */ /* 0x000e680008000c00 */
[----:B------:R-:W2:Y:S01]  /*18560*/  LDS.128 R4, [UR4+0x4420] ;  /* 0x00442004ff047984 */ /* 0x000ea20008000c00 */
        /* <DEDUP_REMOVED lines=9> */
[----:B------:R-:W-:Y:S02]  /*18600*/  LOP3.LUT R19, R2, 0xf, RZ, 0xc0, !PT ;  /* 0x0000000f02137812 */ /* 0x000fe400078ec0ff */
[----:B------:R-:W-:Y:S02]  /*18610*/  LOP3.LUT R13, R13, 0xf, RZ, 0xc0, !PT ;  /* 0x0000000f0d0d7812 */ /* 0x000fe400078ec0ff */
[----:B------:R-:W-:Y:S02]  /*18620*/  PRMT R25, R0, 0x3340, R19 ;  /* 0x0000334000197816 */ /* 0x000fe40000000013 */
[----:B------:R-:W-:Y:S02]  /*18630*/  LOP3.LUT R17, R17, 0xf, RZ, 0xc0, !PT ;  /* 0x0000000f11117812 */ /* 0x000fe400078ec0ff */
[----:B------:R-:W-:Y:S02]  /*18640*/  PRMT R18, R12, 0x3340, R13 ;  /* 0x000033400c127816 */ /* 0x000fe4000000000d */
[----:B-1----:R-:W-:-:S02]  /*18650*/  PRMT R0, R20, 0x7770, RZ ;  /* 0x0000777014007816 */ /* 0x002fc400000000ff */
[----:B------:R-:W-:Y:S02]  /*18660*/  LOP3.LUT R15, R15, 0xf, RZ, 0xc0, !PT ;  /* 0x0000000f0f0f7812 */ /* 0x000fe400078ec0ff */
[----:B------:R-:W-:Y:S02]  /*18670*/  PRMT R20, R20, 0x7771, RZ ;  /* 0x0000777114147816 */ /* 0x000fe400000000ff */
[C---:B------:R-:W-:Y:S02]  /*18680*/  PRMT R12, R22.reuse, 0x7770, RZ ;  /* 0x00007770160c7816 */ /* 0x040fe400000000ff */
[C---:B------:R-:W-:Y:S02]  /*18690*/  PRMT R13, R23.reuse, 0x7770, RZ ;  /* 0x00007770170d7816 */ /* 0x040fe400000000ff */
[----:B------:R-:W-:Y:S02]  /*186a0*/  PRMT R22, R22, 0x7771, RZ ;  /* 0x0000777116167816 */ /* 0x000fe400000000ff */
[----:B------:R-:W-:-:S02]  /*186b0*/  PRMT R23, R23, 0x7771, RZ ;  /* 0x0000777117177816 */ /* 0x000fc400000000ff */
[----:B------:R-:W-:Y:S02]  /*186c0*/  PRMT R16, R16, 0x3340, R17 ;  /* 0x0000334010107816 */ /* 0x000fe40000000011 */
[----:B------:R-:W-:Y:S02]  /*186d0*/  PRMT R19, R14, 0x3340, R15 ;  /* 0x000033400e137816 */ /* 0x000fe4000000000f */
[C---:B------:R-:W-:Y:S02]  /*186e0*/  PRMT R2, R21.reuse, 0x7770, RZ ;  /* 0x0000777015027816 */ /* 0x040fe400000000ff */
[----:B------:R-:W-:Y:S02]  /*186f0*/  LOP3.LUT R17, R20, 0xf, RZ, 0xc0, !PT ;  /* 0x0000000f14117812 */ /* 0x000fe400078ec0ff */
[----:B------:R-:W-:Y:S02]  /*18700*/  PRMT R21, R21, 0x7771, RZ ;  /* 0x0000777115157816 */ /* 0x000fe400000000ff */
[----:B------:R-:W-:-:S02]  /*18710*/  LOP3.LUT R15, R22, 0xf, RZ, 0xc0, !PT ;  /* 0x0000000f160f7812 */ /* 0x000fc400078ec0ff */
[----:B------:R-:W-:Y:S02]  /*18720*/  LOP3.LUT R14, R23, 0xf, RZ, 0xc0, !PT ;  /* 0x0000000f170e7812 */ /* 0x000fe400078ec0ff */
[----:B------:R-:W-:Y:S02]  /*18730*/  PRMT R17, R0, 0x3340, R17 ;  /* 0x0000334000117816 */ /* 0x000fe40000000011 */
[----:B------:R-:W-:Y:S02]  /*18740*/  LOP3.LUT R21, R21, 0xf, RZ, 0xc0, !PT ;  /* 0x0000000f15157812 */ /* 0x000fe400078ec0ff */
[----:B------:R-:W-:Y:S02]  /*18750*/  PRMT R12, R12, 0x3340, R15 ;  /* 0x000033400c0c7816 */ /* 0x000fe4000000000f */
[----:B------:R-:W-:Y:S02]  /*18760*/  PRMT R13, R13, 0x3340, R14 ;  /* 0x000033400d0d7816 */ /* 0x000fe4000000000e */
[----:B--2---:R-:W-:-:S02]  /*18770*/  PRMT R0, R4, 0x7770, RZ ;  /* 0x0000777004007816 */ /* 0x004fc400000000ff */
[----:B------:R-:W-:Y:S02]  /*18780*/  PRMT R4, R4, 0x7771, RZ ;  /* 0x0000777104047816 */ /* 0x000fe400000000ff */
[C---:B------:R-:W-:Y:S02]  /*18790*/  PRMT R14, R5.reuse, 0x7770, RZ ;  /* 0x00007770050e7816 */ /* 0x040fe400000000ff */
[C---:B------:R-:W-:Y:S02]  /*187a0*/  PRMT R15, R6.reuse, 0x7770, RZ ;  /* 0x00007770060f7816 */ /* 0x040fe400000000ff */
[----:B------:R-:W-:Y:S02]  /*187b0*/  PRMT R5, R5, 0x7771, RZ ;  /* 0x0000777105057816 */ /* 0x000fe400000000ff */
[----:B------:R-:W-:Y:S02]  /*187c0*/  PRMT R6, R6, 0x7771, RZ ;  /* 0x0000777106067816 */ /* 0x000fe400000000ff */
[----:B------:R-:W-:-:S02]  /*187d0*/  PRMT R2, R2, 0x3340, R21 ;  /* 0x0000334002027816 */ /* 0x000fc40000000015 */
[C---:B------:R-:W-:Y:S02]  /*187e0*/  PRMT R20, R7.reuse, 0x7770, RZ ;  /* 0x0000777007147816 */ /* 0x040fe400000000ff */
[----:B------:R-:W-:Y:S02]  /*187f0*/  LOP3.LUT R21, R4, 0xf, RZ, 0xc0, !PT ;  /* 0x0000000f04157812 */ /* 0x000fe400078ec0ff */
[----:B------:R-:W-:Y:S02]  /*18800*/  PRMT R7, R7, 0x7771, RZ ;  /* 0x0000777107077816 */ /* 0x000fe400000000ff */
[----:B------:R-:W-:Y:S02]  /*18810*/  LOP3.LUT R5, R5, 0xf, RZ, 0xc0, !PT ;  /* 0x0000000f05057812 */ /* 0x000fe400078ec0ff */
[----:B------:R-:W-:Y:S02]  /*18820*/  LOP3.LUT R6, R6, 0xf, RZ, 0xc0, !PT ;  /* 0x0000000f06067812 */ /* 0x000fe400078ec0ff */
[----:B------:R-:W-:-:S02]  /*18830*/  PRMT R23, R0, 0x3340, R21 ;  /* 0x0000334000177816 */ /* 0x000fc40000000015 */
[----:B------:R-:W-:Y:S02]  /*18840*/  LOP3.LUT R7, R7, 0xf, RZ, 0xc0, !PT ;  /* 0x0000000f07077812 */ /* 0x000fe400078ec0ff */
[----:B------:R-:W-:Y:S02]  /*18850*/  PRMT R22, R14, 0x3340, R5 ;  /* 0x000033400e167816 */ /* 0x000fe40000000005 */
[----:B------:R-:W-:Y:S02]  /*18860*/  PRMT R21, R15, 0x3340, R6 ;  /* 0x000033400f157816 */ /* 0x000fe40000000006 */
[C---:B0-----:R-:W-:Y:S02]  /*18870*/  PRMT R0, R8.reuse, 0x7770, RZ ;  /* 0x0000777008007816 */ /* 0x041fe400000000ff */
[----:B------:R-:W-:Y:S02]  /*18880*/  PRMT R8, R8, 0x7771, RZ ;  /* 0x0000777108087816 */ /* 0x000fe400000000ff */
[----:B------:R-:W-:-:S02]  /*18890*/  PRMT R4, R9, 0x7770, RZ ;  /* 0x0000777009047816 */ /* 0x000fc400000000ff */
[C---:B------:R-:W-:Y:S02]  /*188a0*/  PRMT R5, R10.reuse, 0x7770, RZ ;  /* 0x000077700a057816 */ /* 0x040fe400000000ff */
        /* <DEDUP_REMOVED lines=19> */
[----:B------:R0:W-:Y:S01]  /*189e0*/  STL.128 [R1+0x800], R4 ;  /* 0x0008000401007387 */ /* 0x0001e20000100c00 */
[----:B------:R-:W-:Y:S02]  /*189f0*/  PRMT R10, R15, 0x5410, R14 ;  /* 0x000054100f0a7816 */ /* 0x000fe4000000000e */
[----:B------:R-:W-:Y:S01]  /*18a00*/  PRMT R11, R0, 0x5410, R11 ;  /* 0x00005410000b7816 */ /* 0x000fe2000000000b */
[----:B------:R-:W-:-:S04]  /*18a10*/  IMAD.MOV.U32 R0, RZ, RZ, 0x820 ;  /* 0x00000820ff007424 */ /* 0x000fc800078e00ff */
[----:B------:R0:W-:Y:S03]  /*18a20*/  STL.128 [R1+0x810], R8 ;  /* 0x0008100801007387 */ /* 0x0001e60000100c00 */
.L_x_106:
[----:B01----:R-:W0:Y:S01]  /*18a30*/  LDS.128 R8, [UR5+-0x10] ;  /* 0xfffff005ff087984 */ /* 0x003e220008000c00 */
[----:B------:R-:W-:Y:S01]  /*18a40*/  IMAD.IADD R28, R1, 0x1, R0 ;  /* 0x00000001011c7824 */ /* 0x000fe200078e0200 */
[----:B------:R-:W-:Y:S02]  /*18a50*/  UIADD3 UR6, UPT, UPT, UR6, 0xc0, URZ ;  /* 0x000000c006067890 */ /* 0x000fe4000fffe0ff */
[----:B------:R-:W1:Y:S02]  /*18a60*/  LDS.128 R16, [UR5] ;  /* 0x00000005ff107984 */ /* 0x000e640008000c00 */
[----:B------:R-:W-:Y:S02]  /*18a70*/  UISETP.NE.AND UP0, UPT, UR6, 0x4800, UPT ;  /* 0x000048000600788c */ /* 0x000fe4000bf05270 */
[----:B------:R-:W2:Y:S01]  /*18a80*/  LDS.128 R4, [UR5+0x10] ;  /* 0x00001005ff047984 */ /* 0x000ea20008000c00 */
[----:B0-----:R-:W-:Y:S02]  /*18a90*/  PRMT R2, R8, 0x7770, RZ ;  /* 0x0000777008027816 */ /* 0x001fe400000000ff */
        /* <DEDUP_REMOVED lines=15> */
[----:B-1----:R-:W-:Y:S01]  /*18b90*/  PRMT R2, R16, 0x7770, RZ ;  /* 0x0000777010027816 */ /* 0x002fe200000000ff */
[----:B------:R-:W0:Y:S01]  /*18ba0*/  LDS.128 R8, [UR5+0x20] ;  /* 0x00002005ff087984 */ /* 0x000e220008000c00 */
[----:B------:R-:W-:Y:S02]  /*18bb0*/  PRMT R12, R17, 0x7770, RZ ;  /* 0x00007770110c7816 */ /* 0x000fe400000000ff */
[----:B------:R-:W-:Y:S02]  /*18bc0*/  PRMT R13, R18, 0x7770, RZ ;  /* 0x00007770120d7816 */ /* 0x000fe400000000ff */
[----:B------:R-:W-:-:S02]  /*18bd0*/  PRMT R14, R19, 0x7770, RZ ;  /* 0x00007770130e7816 */ /* 0x000fc400000000ff */
[----:B------:R-:W-:Y:S02]  /*18be0*/  PRMT R16, R16, 0x7771, RZ ;  /* 0x0000777110107816 */ /* 0x000fe400000000ff */
[----:B------:R-:W-:Y:S02]  /*18bf0*/  PRMT R17, R17, 0x7771, RZ ;  /* 0x0000777111117816 */ /* 0x000fe400000000ff */
        /* <DEDUP_REMOVED lines=12> */
[----:B------:R-:W1:Y:S01]  /*18cc0*/  LDS.128 R12, [UR5+0x30] ;  /* 0x00003005ff0c7984 */ /* 0x000e620008000c00 */
[----:B------:R-:W-:Y:S02]  /*18cd0*/  PRMT R16, R23, 0x5410, R22 ;  /* 0x0000541017107816 */ /* 0x000fe40000000016 */
[----:B------:R-:W-:Y:S02]  /*18ce0*/  PRMT R17, R21, 0x5410, R20 ;  /* 0x0000541015117816 */ /* 0x000fe40000000014 */
[C---:B--2---:R-:W-:Y:S02]  /*18cf0*/  PRMT R2, R4.reuse, 0x7770, RZ ;  /* 0x0000777004027816 */ /* 0x044fe400000000ff */
[----:B------:R-:W-:Y:S01]  /*18d00*/  PRMT R20, R4, 0x7771, RZ ;  /* 0x0000777104147816 */ /* 0x000fe200000000ff */
[----:B------:R2:W-:Y:S01]  /*18d10*/  STL.128 [R28], R16 ;  /* 0x000000101c007387 */ /* 0x0005e20000100c00 */
[----:B------:R-:W-:-:S02]  /*18d20*/  PRMT R21, R5, 0x7770, RZ ;  /* 0x0000777005157816 */ /* 0x000fc400000000ff */
[----:B------:R-:W-:Y:S02]  /*18d30*/  PRMT R22, R5, 0x7771, RZ ;  /* 0x0000777105167816 */ /* 0x000fe400000000ff */
[C---:B------:R-:W-:Y:S02]  /*18d40*/  PRMT R23, R6.reuse, 0x7770, RZ ;  /* 0x0000777006177816 */ /* 0x040fe400000000ff */
[----:B------:R-:W-:Y:S02]  /*18d50*/  PRMT R24, R6, 0x7771, RZ ;  /* 0x0000777106187816 */ /* 0x000fe400000000ff */
[C---:B------:R-:W-:Y:S02]  /*18d60*/  PRMT R25, R7.reuse, 0x7770, RZ ;  /* 0x0000777007197816 */ /* 0x040fe400000000ff */
[----:B------:R-:W-:Y:S02]  /*18d70*/  PRMT R26, R7, 0x7771, RZ ;  /* 0x00007771071a7816 */ /* 0x000fe400000000ff */
[----:B------:R-:W3:Y:S01]  /*18d80*/  LDS.128 R4, [UR5+0x40] ;  /* 0x00004005ff047984 */ /* 0x000ee20008000c00 */
[----:B------:R-:W-:-:S02]  /*18d90*/  LOP3.LUT R22, R22, 0xf, RZ, 0xc0, !PT ;  /* 0x0000000f16167812 */ /* 0x000fc400078ec0ff */
[----:B------:R-:W-:Y:S02]  /*18da0*/  LOP3.LUT R27, R20, 0xf, RZ, 0xc0, !PT ;  /* 0x0000000f141b7812 */ /* 0x000fe400078ec0ff */
[----:B------:R-:W-:Y:S02]  /*18db0*/  LOP3.LUT R20, R24, 0xf, RZ, 0xc0, !PT ;  /* 0x0000000f18147812 */ /* 0x000fe400078ec0ff */
[----:B------:R-:W-:Y:S02]  /*18dc0*/  PRMT R21, R21, 0x3340, R22 ;  /* 0x0000334015157816 */ /* 0x000fe40000000016 */
[----:B------:R-:W-:Y:S02]  /*18dd0*/  LOP3.LUT R26, R26, 0xf, RZ, 0xc0, !PT ;  /* 0x0000000f1a1a7812 */ /* 0x000fe400078ec0ff */
[C---:B0-----:R-:W-:Y:S02]  /*18de0*/  PRMT R22, R8.reuse, 0x7770, RZ ;  /* 0x0000777008167816 */ /* 0x041fe400000000ff */
[----:B--2---:R-:W-:-:S02]  /*18df0*/  PRMT R16, R8, 0x7771, RZ ;  /* 0x0000777108107816 */ /* 0x004fc400000000ff */
[C---:B------:R-:W-:Y:S02]  /*18e00*/  PRMT R29, R9.reuse, 0x7770, RZ ;  /* 0x00007770091d7816 */ /* 0x040fe400000000ff */
[----:B------:R-:W-:Y:S02]  /*18e10*/  PRMT R17, R9, 0x7771, RZ ;  /* 0x0000777109117816 */ /* 0x000fe400000000ff */
[C---:B------:R-:W-:Y:S02]  /*18e20*/  PRMT R28, R10.reuse, 0x7770, RZ ;  /* 0x000077700a1c7816 */ /* 0x040fe400000000ff */
[----:B------:R-:W-:Y:S02]  /*18e30*/  PRMT R18, R10, 0x7771, RZ ;  /* 0x000077710a127816 */ /* 0x000fe400000000ff */
[C---:B------:R-:W-:Y:S02]  /*18e40*/  PRMT R31, R11.reuse, 0x7770, RZ ;  /* 0x000077700b1f7816 */ /* 0x040fe400000000ff */
[----:B------:R-:W-:-:S02]  /*18e50*/  PRMT R19, R11, 0x7771, RZ ;  /* 0x000077710b137816 */ /* 0x000fc400000000ff */
[----:B------:R-:W0:Y:S01]  /*18e60*/  LDS.128 R8, [UR5+0x50] ;  /* 0x00005005ff087984 */ /* 0x000e220008000c00 */
[----:B------:R-:W-:Y:S02]  /*18e70*/  PRMT R20, R23, 0x3340, R20 ;  /* 0x0000334017147816 */ /* 0x000fe40000000014 */
[----:B------:R-:W-:Y:S02]  /*18e80*/  PRMT R23, R25, 0x3340, R26 ;  /* 0x0000334019177816 */ /* 0x000fe4000000001a */
[----:B------:R-:W-:Y:S02]  /*18e90*/  LOP3.LUT R25, R16, 0xf, RZ, 0xc0, !PT ;  /* 0x0000000f10197812 */ /* 0x000fe400078ec0ff */
[----:B------:R-:W-:Y:S02]  /*18ea0*/  LOP3.LUT R24, R17, 0xf, RZ, 0xc0, !PT ;  /* 0x0000000f11187812 */ /* 0x000fe400078ec0ff */
[----:B------:R-:W-:Y:S02]  /*18eb0*/  LOP3.LUT R17, R18, 0xf, RZ, 0xc0, !PT ;  /* 0x0000000f12117812 */ /* 0x000fe400078ec0ff */
[----:B------:R-:W-:-:S02]  /*18ec0*/  LOP3.LUT R16, R19, 0xf, RZ, 0xc0, !PT ;  /* 0x0000000f13107812 */ /* 0x000fc400078ec0ff */
[----:B------:R-:W-:Y:S02]  /*18ed0*/  PRMT R28, R28, 0x3340, R17 ;  /* 0x000033401c1c7816 */ /* 0x000fe40000000011 */
[----:B------:R-:W-:Y:S02]  /*18ee0*/  PRMT R31, R31, 0x3340, R16 ;  /* 0x000033401f1f7816 */ /* 0x000fe40000000010 */
[C---:B-1----:R-:W-:Y:S02]  /*18ef0*/  PRMT R30, R12.reuse, 0x7770, RZ ;  /* 0x000077700c1e7816 */ /* 0x042fe400000000ff */
        /* <DEDUP_REMOVED lines=8> */
[----:B------:R-:W-:Y:S02]  /*18f80*/  PRMT R22, R22, 0x3340, R25 ;  /* 0x0000334016167816 */ /* 0x000fe40000000019 */
[----:B------:R-:W-:-:S02]  /*18f90*/  PRMT R29, R29, 0x3340, R24 ;  /* 0x000033401d1d7816 */ /* 0x000fc40000000018 */
[----:B------:R-:W-:Y:S02]  /*18fa0*/  LOP3.LUT R25, R16, 0xf, RZ, 0xc0, !PT ;  /* 0x0000000f10197812 */ /* 0x000fe400078ec0ff */
[----:B------:R-:W-:Y:S02]  /*18fb0*/  LOP3.LUT R24, R17, 0xf, RZ, 0xc0, !PT ;  /* 0x0000000f11187812 */ /* 0x000fe400078ec0ff */
[----:B------:R-:W-:Y:S02]  /*18fc0*/  LOP3.LUT R17, R18, 0xf, RZ, 0xc0, !PT ;  /* 0x0000000f12117812 */ /* 0x000fe400078ec0ff */
[----:B------:R-:W-:Y:S02]  /*18fd0*/  LOP3.LUT R16, R19, 0xf, RZ, 0xc0, !PT ;  /* 0x0000000f13107812 */ /* 0x000fe400078ec0ff */
[----:B------:R-:W-:Y:S02]  /*18fe0*/  PRMT R32, R32, 0x3340, R17 ;  /* 0x0000334020207816 */ /* 0x000fe40000000011 */
[----:B------:R-:W-:-:S02]  /*18ff0*/  PRMT R35, R35, 0x3340, R16 ;  /* 0x0000334023237816 */ /* 0x000fc40000000010 */
[C---:B---3--:R-:W-:Y:S01]  /*19000*/  PRMT R34, R4.reuse, 0x7770, RZ ;  /* 0x0000777004227816 */ /* 0x048fe200000000ff */
[----:B------:R-:W2:Y:S01]  /*19010*/  LDS.128 R16, [UR5+0x70] ;  /* 0x00007005ff107984 */ /* 0x000ea20008000c00 */
[C---:B------:R-:W-:Y:S02]  /*19020*/  PRMT R37, R5.reuse, 0x7770, RZ ;  /* 0x0000777005257816 */ /* 0x040fe400000000ff */
[----:B------:R-:W-:Y:S02]  /*19030*/  PRMT R4, R4, 0x7771, RZ ;  /* 0x0000777104047816 */ /* 0x000fe400000000ff */
[----:B------:R-:W-:Y:S02]  /*19040*/  PRMT R5, R5, 0x7771, RZ ;  /* 0x0000777105057816 */ /* 0x000fe400000000ff */
[----:B------:R-:W-:Y:S02]  /*19050*/  PRMT R30, R30, 0x3340, R25 ;  /* 0x000033401e1e7816 */ /* 0x000fe40000000019 */
[----:B------:R-:W-:-:S02]  /*19060*/  PRMT R33, R33, 0x3340, R24 ;  /* 0x0000334021217816 */ /* 0x000fc40000000018 */
[----:B------:R-:W-:Y:S02]  /*19070*/  PRMT R36, R6, 0x7770, RZ ;  /* 0x0000777006247816 */ /* 0x000fe400000000ff */
[----:B------:R-:W-:Y:S02]  /*19080*/  PRMT R39, R7, 0x7770, RZ ;  /* 0x0000777007277816 */ /* 0x000fe400000000ff */
[----:B------:R-:W-:Y:S02]  /*19090*/  LOP3.LUT R25, R4, 0xf, RZ, 0xc0, !PT ;  /* 0x0000000f04197812 */ /* 0x000fe400078ec0ff */
[----:B------:R-:W-:Y:S02]  /*190a0*/  LOP3.LUT R24, R5, 0xf, RZ, 0xc0, !PT ;  /* 0x0000000f05187812 */ /* 0x000fe400078ec0ff */
[----:B------:R-:W-:Y:S02]  /*190b0*/  PRMT R6, R6, 0x7771, RZ ;  /* 0x0000777106067816 */ /* 0x000fe400000000ff */
[----:B------:R-:W-:-:S02]  /*190c0*/  PRMT R7, R7, 0x7771, RZ ;  /* 0x0000777107077816 */ /* 0x000fc400000000ff */
[----:B------:R-:W-:Y:S02]  /*190d0*/  PRMT R2, R2, 0x3340, R27 ;  /* 0x0000334002027816 */ /* 0x000fe4000000001b */
[----:B------:R-:W-:Y:S02]  /*190e0*/  LOP3.LUT R5, R6, 0xf, RZ, 0xc0, !PT ;  /* 0x0000000f06057812 */ /* 0x000fe400078ec0ff */
[----:B------:R-:W-:Y:S02]  /*190f0*/  LOP3.LUT R4, R7, 0xf, RZ, 0xc0, !PT ;  /* 0x0000000f07047812 */ /* 0x000fe400078ec0ff */
[----:B------:R-:W-:Y:S02]  /*19100*/  PRMT R34, R34, 0x3340, R25 ;  /* 0x0000334022227816 */ /* 0x000fe40000000019 */
[----:B------:R-:W-:Y:S02]  /*19110*/  PRMT R37, R37, 0x3340, R24 ;  /* 0x0000334025257816 */ /* 0x000fe40000000018 */
[----:B0-----:R-:W-:Y:S01]  /*19120*/  PRMT R38, R8, 0x7770, RZ ;  /* 0x0000777008267816 */ /* 0x001fe200000000ff */
[----:B------:R-:W0:Y:S01]  /*19130*/  LDS.128 R24, [UR5+0x80] ;  /* 0x00008005ff187984 */ /* 0x000e220008000c00 */
[----:B------:R-:W-:-:S02]  /*19140*/  PRMT R41, R9, 0x7770, RZ ;  /* 0x0000777009297816 */ /* 0x000fc400000000ff */
[----:B------:R-:W-:Y:S02]  /*19150*/  PRMT R40, R10, 0x7770, RZ ;  /* 0x000077700a287816 */ /* 0x000fe400000000ff */
[----:B------:R-:W-:Y:S02]  /*19160*/  PRMT R43, R11, 0x7770, RZ ;  /* 0x000077700b2b7816 */ /* 0x000fe400000000ff */
[----:B------:R-:W-:Y:S02]  /*19170*/  PRMT R8, R8, 0x7771, RZ ;  /* 0x0000777108087816 */ /* 0x000fe400000000ff */
[----:B------:R-:W-:Y:S02]  /*19180*/  PRMT R9, R9, 0x7771, RZ ;  /* 0x0000777109097816 */ /* 0x000fe400000000ff */
[----:B------:R-:W-:Y:S02]  /*19190*/  PRMT R10, R10, 0x7771, RZ ;  /* 0x000077710a0a7816 */ /* 0x000fe400000000ff */
[----:B------:R-:W-:-:S02]  /*191a0*/  PRMT R11, R11, 0x7771, RZ ;  /* 0x000077710b0b7816 */ /* 0x000fc400000000ff */
        /* <DEDUP_REMOVED lines=10> */
[----:B-1----:R-:W-:Y:S01]  /*19250*/  PRMT R8, R12, 0x7770, RZ ;  /* 0x000077700c087816 */ /* 0x002fe200000000ff */
[----:B------:R-:W1:Y:S01]  /*19260*/  LDS.128 R4, [UR5+0x90] ;  /* 0x00009005ff047984 */ /* 0x000e620008000c00 */
        /* <DEDUP_REMOVED lines=15> */
[----:B------:R-:W3:Y:S01]  /*19360*/  LDS.128 R8, [UR5+0xa0] ;  /* 0x0000a005ff087984 */ /* 0x000ee20008000c00 */
[C---:B--2---:R-:W-:Y:S01]  /*19370*/  PRMT R12, R16.reuse, 0x7770, RZ ;  /* 0x00007770100c7816 */ /* 0x044fe200000000ff */
[----:B------:R-:W-:Y:S01]  /*19380*/  UIADD3 UR5, UPT, UPT, UR5, 0xc0, URZ ;  /* 0x000000c005057890 */ /* 0x000fe2000fffe0ff */
[C---:B------:R-:W-:Y:S02]  /*19390*/  PRMT R13, R17.reuse, 0x7770, RZ ;  /* 0x00007770110d7816 */ /* 0x040fe400000000ff */
[----:B------:R-:W-:Y:S02]  /*193a0*/  PRMT R16, R16, 0x7771, RZ ;  /* 0x0000777110107816 */ /* 0x000fe400000000ff */
        /* <DEDUP_REMOVED lines=13> */
[C---:B0-----:R-:W-:Y:S02]  /*19480*/  PRMT R12, R24.reuse, 0x7770, RZ ;  /* 0x00007770180c7816 */ /* 0x041fe400000000ff */
        /* <DEDUP_REMOVED lines=15> */
[----:B-1----:R-:W-:Y:S02]  /*19580*/  PRMT R12, R4, 0x7770, RZ ;  /* 0x00007770040c7816 */ /* 0x002fe400000000ff */
        /* <DEDUP_REMOVED lines=13> */
[C---:B---3--:R-:W-:Y:S02]  /*19660*/  PRMT R4, R8.reuse, 0x7770, RZ ;  /* 0x0000777008047816 */ /* 0x048fe400000000ff */
[C---:B------:R-:W-:Y:S02]  /*19670*/  PRMT R5, R9.reuse, 0x7770, RZ ;  /* 0x0000777009057816 */ /* 0x040fe400000000ff */
[----:B------:R-:W-:Y:S02]  /*19680*/  PRMT R8, R8, 0x7771, RZ ;  /* 0x0000777108087816 */ /* 0x000fe400000000ff */
[----:B------:R-:W-:Y:S02]  /*19690*/  PRMT R9, R9, 0x7771, RZ ;  /* 0x0000777109097816 */ /* 0x000fe400000000ff */
[----:B------:R-:W-:Y:S02]  /*196a0*/  PRMT R6, R10, 0x7770, RZ ;  /* 0x000077700a067816 */ /* 0x000fe400000000ff */
[----:B------:R-:W-:-:S02]  /*196b0*/  PRMT R7, R11, 0x7770, RZ ;  /* 0x000077700b077816 */ /* 0x000fc400000000ff */
[----:B------:R-:W-:Y:S02]  /*196c0*/  PRMT R10, R10, 0x7771, RZ ;  /* 0x000077710a0a7816 */ /* 0x000fe400000000ff */
[----:B------:R-:W-:Y:S02]  /*196d0*/  PRMT R11, R11, 0x7771, RZ ;  /* 0x000077710b0b7816 */ /* 0x000fe400000000ff */
[----:B------:R-:W-:Y:S02]  /*196e0*/  PRMT R27, R12, 0x3340, R17 ;  /* 0x000033400c1b7816 */ /* 0x000fe40000000011 */
        /* <DEDUP_REMOVED lines=13> */
[----:B------:R-:W-:Y:S02]  /*197c0*/  PRMT R7, R28, 0x5410, R31 ;  /* 0x000054101c077816 */ /* 0x000fe4000000001f */
[----:B------:R-:W-:-:S02]  /*197d0*/  IADD3 R15, PT, PT, R1, 0x10, R0 ;  /* 0x00000010010f7810 */ /* 0x000fc40007ffe000 */
[----:B------:R-:W-:Y:S02]  /*197e0*/  PRMT R8, R30, 0x5410, R33 ;  /* 0x000054101e087816 */ /* 0x000fe40000000021 */
[----:B------:R-:W-:Y:S01]  /*197f0*/  PRMT R9, R32, 0x5410, R35 ;  /* 0x0000541020097816 */ /* 0x000fe20000000023 */
[----:B------:R1:W-:Y:S01]  /*19800*/  STL.128 [R15], R4 ;  /* 0x000000040f007387 */ /* 0x0003e20000100c00 */
[----:B------:R-:W-:Y:S02]  /*19810*/  PRMT R10, R34, 0x5410, R37 ;  /* 0x00005410220a7816 */ /* 0x000fe40000000025 */
[----:B------:R-:W-:Y:S02]  /*19820*/  PRMT R11, R36, 0x5410, R39 ;  /* 0x00005410240b7816 */ /* 0x000fe40000000027 */
[----:B------:R-:W-:Y:S01]  /*19830*/  PRMT R23, R13, 0x5410, R12 ;  /* 0x000054100d177816 */ /* 0x000fe2000000000c */
[--C-:B------:R-:W-:Y:S01]  /*19840*/  IMAD.MOV.U32 R12, RZ, RZ, R0.reuse ;  /* 0x000000ffff0c7224 */ /* 0x100fe200078e0000 */
[----:B------:R-:W-:-:S02]  /*19850*/  IADD3 R14, PT, PT, R1, 0x20, R0 ;  /* 0x00000020010e7810 */ /* 0x000fc40007ffe000 */
[----:B------:R-:W-:Y:S02]  /*19860*/  PRMT R16, R38, 0x5410, R41 ;  /* 0x0000541026107816 */ /* 0x000fe40000000029 */
[----:B------:R-:W-:Y:S01]  /*19870*/  PRMT R17, R40, 0x5410, R43 ;  /* 0x0000541028117816 */ /* 0x000fe2000000002b */
[----:B------:R1:W-:Y:S01]  /*19880*/  STL.128 [R14], R8 ;  /* 0x000000080e007387 */ /* 0x0003e20000100c00 */
        /* <DEDUP_REMOVED lines=9> */
[----:B------:R-:W-:Y:S02]  /*19920*/  IADD3 R2, PT, PT, R1, 0x40, R0 ;  /* 0x0000004001027810 */ /* 0x000fe40007ffe000 */
[----:B------:R-:W-:-:S02]  /*19930*/  PRMT R20, R27, 0x5410, R26 ;  /* 0x000054101b147816 */ /* 0x000fc4000000001a */
[----:B------:R-:W-:Y:S01]  /*19940*/  IADD3 R24, PT, PT, R1, 0x50, R0 ;  /* 0x0000005001187810 */ /* 0x000fe20007ffe000 */
[----:B------:R1:W-:Y:S01]  /*19950*/  STL.128 [R2], R52 ;  /* 0x0000003402007387 */ /* 0x0003e20000100c00 */
[----:B------:R-:W-:-:S03]  /*19960*/  VIADD R0, R0, 0x60 ;  /* 0x0000006000007836 */ /* 0x000fc60000000000 */
[----:B------:R1:W-:Y:S01]  /*19970*/  STL.128 [R24], R20 ;  /* 0x0000001418007387 */ /* 0x0003e20000100c00 */
[----:B------:R-:W-:Y:S05]  /*19980*/  BRA.U UP0, `(.L_x_106) ;  /* 0xfffffff100287547 */ /* 0x000fea000b83ffff */
[----:B-1----:R-:W0:Y:S01]  /*19990*/  LDS.128 R8, [UR4+0x4800] ;  /* 0x00480004ff087984 */ /* 0x002e220008000c00 */
[----:B------:R-:W-:-:S03]  /*199a0*/  UMOV UR5, 0x10 ;  /* 0x0000001000057882 */ /* 0x000fc60000000000 */
[----:B------:R-:W1:Y:S04]  /*199b0*/  LDS.128 R20, [UR4+0x4810] ;  /* 0x00481004ff147984 */ /* 0x000e680008000c00 */
[----:B------:R-:W2:Y:S01]  /*199c0*/  LDS.128 R4, [UR4+0x4820] ;  /* 0x00482004ff047984 */ /* 0x000ea20008000c00 */
[C---:B0-----:R-:W-:Y:S02]  /*199d0*/  PRMT R2, R8.reuse, 0x7770, RZ ;  /* 0x0000777008027816 */ /* 0x041fe400000000ff */
[----:B------:R-:W-:Y:S02]  /*199e0*/  PRMT R13, R8, 0x7771, RZ ;  /* 0x00007771080d7816 */ /* 0x000fe400000000ff */
[C---:B------:R-:W-:Y:S02]  /*199f0*/  PRMT R14, R9.reuse, 0x7770, RZ ;  /* 0x00007770090e7816 */ /* 0x040fe400000000ff */
[----:B------:R-:W-:-:S02]  /*19a00*/  PRMT R15, R9, 0x7771, RZ ;  /* 0x00007771090f7816 */ /* 0x000fc400000000ff */
[C---:B------:R-:W-:Y:S02]  /*19a10*/  PRMT R16, R10.reuse, 0x7770, RZ ;  /* 0x000077700a107816 */ /* 0x040fe400000000ff */
[----:B------:R-:W-:Y:S02]  /*19a20*/  PRMT R17, R10, 0x7771, RZ ;  /* 0x000077710a117816 */ /* 0x000fe400000000ff */
[C---:B------:R-:W-:Y:S02]  /*19a30*/  PRMT R18, R11.reuse, 0x7770, RZ ;  /* 0x000077700b127816 */ /* 0x040fe400000000ff */
[----:B------:R-:W-:Y:S02]  /*19a40*/  PRMT R19, R11, 0x7771, RZ ;  /* 0x000077710b137816 */ /* 0x000fe400000000ff */
[----:B------:R-:W0:Y:S01]  /*19a50*/  LDS.128 R8, [UR4+0x4830] ;  /* 0x00483004ff087984 */ /* 0x000e220008000c00 */
[----:B------:R-:W-:Y:S02]  /*19a60*/  LOP3.LUT R15, R15, 0xf, RZ, 0xc0, !PT ;  /* 0x0000000f0f0f7812 */ /* 0x000fe400078ec0ff */
[----:B------:R-:W-:-:S02]  /*19a70*/  LOP3.LUT R13, R13, 0xf, RZ, 0xc0, !PT ;  /* 0x0000000f0d0d7812 */ /* 0x000fc400078ec0ff */
[----:B------:R-:W-:Y:S02]  /*19a80*/  PRMT R26, R14, 0x3340, R15 ;  /* 0x000033400e1a7816 */ /* 0x000fe4000000000f */
[----:B------:R-:W-:Y:S02]  /*19a90*/  LOP3.LUT R17, R17, 0xf, RZ, 0xc0, !PT ;  /* 0x0000000f11117812 */ /* 0x000fe400078ec0ff */
[----:B------:R-:W-:Y:S02]  /*19aa0*/  PRMT R27, R2, 0x3340, R13 ;  /* 0x00003340021b7816 */ /* 0x000fe4000000000d */
[----:B-1----:R-:W-:Y:S02]  /*19ab0*/  PRMT R14, R22, 0x7770, RZ ;  /* 0x00007770160e7816 */ /* 0x002fe400000000ff */
[----:B------:R-:W-:Y:S02]  /*19ac0*/  PRMT R15, R23, 0x7770, RZ ;  /* 0x00007770170f7816 */ /* 0x000fe400000000ff */
[----:B------:R-:W-:-:S02]  /*19ad0*/  LOP3.LUT R19, R19, 0xf, RZ, 0xc0, !PT ;  /* 0x0000000f13137812 */ /* 0x000fc400078ec0ff */
        /* <DEDUP_REMOVED lines=16> */
[----:B--2---:R-:W-:Y:S02]  /*19be0*/  PRMT R16, R4, 0x7770, RZ ;  /* 0x0000777004107816 */ /* 0x004fe400000000ff */
        /* <DEDUP_REMOVED lines=31> */
[----:B------:R-:W-:Y:S01]  /*19de0*/  PRMT R23, R9, 0x5410, R8 ;  /* 0x0000541009177816 */ /* 0x000fe20000000008 */
[----:B------:R-:W-:Y:S01]  /*19df0*/  IMAD.IADD R9, R1, 0x1, R0 ;  /* 0x0000000101097824 */ /* 0x000fe200078e0200 */
[----:B------:R-:W-:Y:S02]  /*19e00*/  PRMT R4, R27, 0x5410, R26 ;  /* 0x000054101b047816 */ /* 0x000fe4000000001a */
[----:B------:R-:W-:Y:S02]  /*19e10*/  PRMT R5, R25, 0x5410, R24 ;  /* 0x0000541019057816 */ /* 0x000fe40000000018 */
[----:B------:R-:W-:Y:S01]  /*19e20*/  PRMT R6, R2, 0x5410, R13 ;  /* 0x0000541002067816 */ /* 0x000fe2000000000d */
[----:B------:R-:W-:Y:S01]  /*19e30*/  VIADD R2, R0, 0x20 ;  /* 0x0000002000027836 */ /* 0x000fe20000000000 */
[----:B------:R-:W-:Y:S02]  /*19e40*/  PRMT R7, R14, 0x5410, R15 ;  /* 0x000054100e077816 */ /* 0x000fe4000000000f */
[----:B------:R-:W-:-:S02]  /*19e50*/  PRMT R20, R21, 0x5410, R20 ;  /* 0x0000541015147816 */ /* 0x000fc40000000014 */
[----:B------:R-:W-:Y:S01]  /*19e60*/  PRMT R21, R18, 0x5410, R19 ;  /* 0x0000541012157816 */ /* 0x000fe20000000013 */
[----:B------:R0:W-:Y:S01]  /*19e70*/  STL.128 [R9], R4 ;  /* 0x0000000409007387 */ /* 0x0001e20000100c00 */
[----:B------:R-:W-:Y:S02]  /*19e80*/  PRMT R22, R17, 0x5410, R16 ;  /* 0x0000541011167816 */ /* 0x000fe40000000010 */
[----:B------:R-:W-:-:S05]  /*19e90*/  IADD3 R8, PT, PT, R1, 0x10, R0 ;  /* 0x0000001001087810 */ /* 0x000fca0007ffe000 */
[----:B------:R0:W-:Y:S02]  /*19ea0*/  STL.128 [R8], R20 ;  /* 0x0000001408007387 */ /* 0x0001e40000100c00 */
.L_x_107:
[----:B------:R-:W-:Y:S01]  /*19eb0*/  ULEA UR6, UR5, UR4, 0x2 ;  /* 0x0000000405067291 */ /* 0x000fe2000f8e10ff */
[----:B------:R-:W-:Y:S01]  /*19ec0*/  IMAD.MOV.U32 R56, RZ, RZ, R2 ;  /* 0x000000ffff387224 */ /* 0x000fe200078e0002 */
[----:B------:R-:W-:-:S04]  /*19ed0*/  UIADD3 UR5, UPT, UPT, UR5, 0x28, URZ ;  /* 0x0000002805057890 */ /* 0x000fc8000fffe0ff */
[----:B------:R-:W-:-:S03]  /*19ee0*/  UISETP.NE.AND UP0, UPT, UR5, 0x100, UPT ;  /* 0x000001000500788c */ /* 0x000fc6000bf05270 */
[----:B01----:R-:W0:Y:S04]  /*19ef0*/  LDS.128 R4, [UR6+0x4800] ;  /* 0x00480006ff047984 */ /* 0x003e280008000c00 */
        /* <DEDUP_REMOVED lines=19> */
[C---:B-1----:R-:W-:Y:S01]  /*1a030*/  PRMT R24, R20.reuse, 0x7770, RZ ;  /* 0x0000777014187816 */ /* 0x042fe200000000ff */
[----:B------:R-:W1:Y:S01]  /*1a040*/  LDS.128 R16, [UR6+0x4840] ;  /* 0x00484006ff107984 */ /* 0x000e620008000c00 */
        /* <DEDUP_REMOVED lines=16> */
[----:B------:R-:W-:Y:S02]  /*1a150*/  PRMT R20, R8, 0x7771, RZ ;  /* 0x0000777108147816 */ /* 0x000fe400000000ff */
[C---:B------:R-:W-:Y:S02]  /*1a160*/  PRMT R29, R9.reuse, 0x7770, RZ ;  /* 0x00007770091d7816 */ /* 0x040fe400000000ff */
[----:B------:R-:W-:Y:S02]  /*1a170*/  PRMT R21, R9, 0x7771, RZ ;  /* 0x0000777109157816 */ /* 0x000fe400000000ff */
[C---:B------:R-:W-:Y:S02]  /*1a180*/  PRMT R30, R10.reuse, 0x7770, RZ ;  /* 0x000077700a1e7816 */ /* 0x040fe400000000ff */
[----:B------:R-:W-:-:S02]  /*1a190*/  PRMT R22, R10, 0x7771, RZ ;  /* 0x000077710a167816 */ /* 0x000fc400000000ff */
[C---:B------:R-:W-:Y:S02]  /*1a1a0*/  PRMT R31, R11.reuse, 0x7770, RZ ;  /* 0x000077700b1f7816 */ /* 0x040fe400000000ff */
[----:B------:R-:W-:Y:S02]  /*1a1b0*/  PRMT R23, R11, 0x7771, RZ ;  /* 0x000077710b177816 */ /* 0x000fe400000000ff */
[----:B------:R-:W2:Y:S01]  /*1a1c0*/  LDS.128 R8, [UR6+0x4850] ;  /* 0x00485006ff087984 */ /* 0x000ea20008000c00 */
        /* <DEDUP_REMOVED lines=8> */
[----:B0-----:R-:W-:Y:S01]  /*1a250*/  PRMT R32, R4, 0x7770, RZ ;  /* 0x0000777004207816 */ /* 0x001fe200000000ff */
[----:B------:R-:W0:Y:S01]  /*1a260*/  LDS.128 R20, [UR6+0x4860] ;  /* 0x00486006ff147984 */ /* 0x000e220008000c00 */
        /* <DEDUP_REMOVED lines=32> */
[C---:B--2---:R-:W-:Y:S01]  /*1a470*/  PRMT R40, R8.reuse, 0x7770, RZ ;  /* 0x0000777008287816 */ /* 0x044fe200000000ff */
[----:B------:R-:W2:Y:S01]  /*1a480*/  LDS.128 R4, [UR6+0x4880] ;  /* 0x00488006ff047984 */ /* 0x000ea20008000c00 */
        /* <DEDUP_REMOVED lines=13> */
[----:B------:R-:W3:Y:S01]  /*1a560*/  LDS.128 R8, [UR6+0x4890] ;  /* 0x00489006ff087984 */ /* 0x000ee20008000c00 */
        /* <DEDUP_REMOVED lines=16> */
[C---:B-1----:R-:W-:Y:S02]  /*1a670*/  PRMT R20, R16.reuse, 0x7770, RZ ;  /* 0x0000777010147816 */ /* 0x042fe400000000ff */
        /* <DEDUP_REMOVED lines=31> */
[C---:B---3--:R-:W-:Y:S02]  /*1a870*/  PRMT R4, R8.reuse, 0x7770, RZ ;  /* 0x0000777008047816 */ /* 0x048fe400000000ff */
[C---:B------:R-:W-:Y:S02]  /*1a880*/  PRMT R5, R9.reuse, 0x7770, RZ ;  /* 0x0000777009057816 */ /* 0x040fe400000000ff */
[----:B------:R-:W-:Y:S02]  /*1a890*/  PRMT R8, R8, 0x7771, RZ ;  /* 0x0000777108087816 */ /* 0x000fe400000000ff */
[----:B------:R-:W-:-:S02]  /*1a8a0*/  PRMT R9, R9, 0x7771, RZ ;  /* 0x0000777109097816 */ /* 0x000fc400000000ff */
[C---:B------:R-:W-:Y:S02]  /*1a8b0*/  PRMT R6, R10.reuse, 0x7770, RZ ;  /* 0x000077700a067816 */ /* 0x040fe400000000ff */
[C---:B------:R-:W-:Y:S02]  /*1a8c0*/  PRMT R7, R11.reuse, 0x7770, RZ ;  /* 0x000077700b077816 */ /* 0x040fe400000000ff */
[----:B------:R-:W-:Y:S02]  /*1a8d0*/  PRMT R10, R10, 0x7771, RZ ;  /* 0x000077710a0a7816 */ /* 0x000fe400000000ff */
[----:B------:R-:W-:Y:S02]  /*1a8e0*/  PRMT R11, R11, 0x7771, RZ ;  /* 0x000077710b0b7816 */ /* 0x000fe400000000ff */
[----:B------:R-:W-:Y:S02]  /*1a8f0*/  PRMT R21, R16, 0x3340, R21 ;  /* 0x0000334010157816 */ /* 0x000fe40000000015 */
[----:B------:R-:W-:-:S02]  /*1a900*/  PRMT R20, R17, 0x3340, R20 ;  /* 0x0000334011147816 */ /* 0x000fc40000000014 */
[----:B------:R-:W-:Y:S02]  /*1a910*/  LOP3.LUT R17, R8, 0xf, RZ, 0xc0, !PT ;  /* 0x0000000f08117812 */ /* 0x000fe400078ec0ff */
[----:B------:R-:W-:Y:S02]  /*1a920*/  LOP3.LUT R16, R9, 0xf, RZ, 0xc0, !PT ;  /* 0x0000000f09107812 */ /* 0x000fe400078ec0ff */
[----:B------:R-:W-:Y:S02]  /*1a930*/  LOP3.LUT R9, R10, 0xf, RZ, 0xc0, !PT ;  /* 0x0000000f0a097812 */ /* 0x000fe400078ec0ff */
[----:B------:R-:W-:Y:S01]  /*1a940*/  LOP3.LUT R8, R11, 0xf, RZ, 0xc0, !PT ;  /* 0x0000000f0b087812 */ /* 0x000fe200078ec0ff */
[----:B------:R-:W-:Y:S01]  /*1a950*/  IMAD.IADD R11, R1, 0x1, R2 ;  /* 0x00000001010b7824 */ /* 0x000fe200078e0202 */
[----:B------:R-:W-:Y:S02]  /*1a960*/  PRMT R9, R6, 0x3340, R9 ;  /* 0x0000334006097816 */ /* 0x000fe40000000009 */
[----:B------:R-:W-:-:S02]  /*1a970*/  PRMT R8, R7, 0x3340, R8 ;  /* 0x0000334007087816 */ /* 0x000fc40000000008 */
[----:B------:R-:W-:Y:S02]  /*1a980*/  PRMT R17, R4, 0x3340, R17 ;  /* 0x0000334004117816 */ /* 0x000fe40000000011 */
[----:B------:R-:W-:Y:S02]  /*1a990*/  PRMT R16, R5, 0x3340, R16 ;  /* 0x0000334005107816 */ /* 0x000fe40000000010 */
[----:B------:R-:W-:Y:S01]  /*1a9a0*/  PRMT R4, R0, 0x5410, R13 ;  /* 0x0000541000047816 */ /* 0x000fe2000000000d */
[----:B------:R-:W-:Y:S01]  /*1a9b0*/  VIADD R0, R2, 0x40 ;  /* 0x0000004002007836 */ /* 0x000fe20000000000 */
[----:B------:R-:W-:Y:S02]  /*1a9c0*/  PRMT R28, R28, 0x5410, R29 ;  /* 0x000054101c1c7816 */ /* 0x000fe4000000001d */
[----:B------:R-:W-:Y:S01]  /*1a9d0*/  PRMT R5, R14, 0x5410, R15 ;  /* 0x000054100e057816 */ /* 0x000fe2000000000f */
[----:B------:R-:W-:Y:S01]  /*1a9e0*/  IMAD.IADD R13, R1, 0x1, R0 ;  /* 0x00000001010d7824 */ /* 0x000fe200078e0200 */
[----:B------:R-:W-:-:S02]  /*1a9f0*/  PRMT R6, R24, 0x5410, R25 ;  /* 0x0000541018067816 */ /* 0x000fc40000000019 */
[----:B------:R-:W-:Y:S02]  /*1aa00*/  PRMT R7, R26, 0x5410, R27 ;  /* 0x000054101a077816 */ /* 0x000fe4000000001b */
[----:B------:R-:W-:Y:S02]  /*1aa10*/  PRMT R29, R30, 0x5410, R31 ;  /* 0x000054101e1d7816 */ /* 0x000fe4000000001f */
[----:B------:R-:W-:Y:S01]  /*1aa20*/  PRMT R36, R36, 0x5410, R37 ;  /* 0x0000541024247816 */ /* 0x000fe20000000025 */
[----:B------:R1:W-:Y:S01]  /*1aa30*/  STL.128 [R11], R4 ;  /* 0x000000040b007387 */ /* 0x0003e20000100c00 */
[----:B------:R-:W-:Y:S02]  /*1aa40*/  PRMT R51, R22, 0x5410, R23 ;  /* 0x0000541016337816 */ /* 0x000fe40000000017 */
[----:B------:R-:W-:Y:S02]  /*1aa50*/  PRMT R30, R32, 0x5410, R33 ;  /* 0x00005410201e7816 */ /* 0x000fe40000000021 */
[----:B------:R-:W-:-:S02]  /*1aa60*/  PRMT R31, R34, 0x5410, R35 ;  /* 0x00005410221f7816 */ /* 0x000fc40000000023 */
[----:B------:R-:W-:Y:S02]  /*1aa70*/  PRMT R37, R38, 0x5410, R39 ;  /* 0x0000541026257816 */ /* 0x000fe40000000027 */
[----:B------:R-:W-:Y:S02]  /*1aa80*/  PRMT R23, R9, 0x5410, R8 ;  /* 0x0000541009177816 */ /* 0x000fe40000000008 */
[----:B------:R-:W-:Y:S02]  /*1aa90*/  IADD3 R10, PT, PT, R1, 0x10, R2 ;  /* 0x00000010010a7810 */ /* 0x000fe40007ffe002 */
[----:B------:R-:W-:Y:S02]  /*1aaa0*/  PRMT R38, R40, 0x5410, R41 ;  /* 0x0000541028267816 */ /* 0x000fe40000000029 */
[----:B------:R-:W-:Y:S01]  /*1aab0*/  PRMT R39, R42, 0x5410, R43 ;  /* 0x000054102a277816 */ /* 0x000fe2000000002b */
[----:B------:R1:W-:Y:S01]  /*1aac0*/  STL.128 [R10], R28 ;  /* 0x0000001c0a007387 */ /* 0x0003e20000100c00 */
[----:B------:R-:W-:-:S02]  /*1aad0*/  PRMT R48, R49, 0x5410, R48 ;  /* 0x0000541031307816 */ /* 0x000fc40000000030 */
[----:B------:R-:W-:Y:S02]  /*1aae0*/  IADD3 R9, PT, PT, R1, 0x20, R2 ;  /* 0x0000002001097810 */ /* 0x000fe40007ffe002 */
[----:B------:R-:W-:Y:S02]  /*1aaf0*/  PRMT R49, R46, 0x5410, R47 ;  /* 0x000054102e317816 */ /* 0x000fe4000000002f */
[----:B------:R-:W-:Y:S01]  /*1ab00*/  PRMT R50, R45, 0x5410, R44 ;  /* 0x000054102d327816 */ /* 0x000fe2000000002c */
[----:B------:R1:W-:Y:S01]  /*1ab10*/  STL.128 [R9], R36 ;  /* 0x0000002409007387 */ /* 0x0003e20000100c00 */
[----:B------:R-:W-:Y:S02]  /*1ab20*/  PRMT R20, R21, 0x5410, R20 ;  /* 0x0000541015147816 */ /* 0x000fe40000000014 */
[----:B------:R-:W-:Y:S01]  /*1ab30*/  IADD3 R8, PT, PT, R1, 0x30, R2 ;  /* 0x0000003001087810 */ /* 0x000fe20007ffe002 */
[----:B------:R-:W-:Y:S01]  /*1ab40*/  VIADD R2, R2, 0x50 ;  /* 0x0000005002027836 */ /* 0x000fe20000000000 */
[----:B------:R-:W-:-:S02]  /*1ab50*/  PRMT R21, R18, 0x5410, R19 ;  /* 0x0000541012157816 */ /* 0x000fc40000000013 */
[----:B------:R-:W-:Y:S01]  /*1ab60*/  PRMT R22, R17, 0x5410, R16 ;  /* 0x0000541011167816 */ /* 0x000fe20000000010 */
[----:B------:R1:W-:Y:S04]  /*1ab70*/  STL.128 [R8], R48 ;  /* 0x0000003008007387 */ /* 0x0003e80000100c00 */
[----:B------:R1:W-:Y:S01]  /*1ab80*/  STL.128 [R13], R20 ;  /* 0x000000140d007387 */ /* 0x0003e20000100c00 */
[----:B------:R-:W-:Y:S05]  /*1ab90*/  BRA.U UP0, `(.L_x_107) ;  /* 0xfffffff100c47547 */ /* 0x000fea000b83ffff */
[----:B-1----:R-:W0:Y:S02]  /*1aba0*/  LDC.64 R4, c[0x0][0x3b0] ;  /* 0x0000ec00ff047b82 */ /* 0x002e240000000a00 */
[----:B0-----:R-:W-:-:S05]  /*1abb0*/  LEA R4, P0, R3, R4, 0x6 ;  /* 0x0000000403047211 */ /* 0x001fca00078030ff */
[----:B------:R-:W-:-:S05]  /*1abc0*/  IMAD.X R5, RZ, RZ, R5, P0 ;  /* 0x000000ffff057224 */ /* 0x000fca00000e0605 */
[----:B------:R-:W2:Y:S04]  /*1abd0*/  LDG.E.U8.CONSTANT R2, desc[UR68][R4.64+0xf] ;  /* 0x00000f4404027981 */ /* 0x000ea8000c1e9100 */
[----:B------:R-:W2:Y:S04]  /*1abe0*/  LDG.E.U8.CONSTANT R7, desc[UR68][R4.64+0xe] ;  /* 0x00000e4404077981 */ /* 0x000ea8000c1e9100 */
[----:B------:R-:W3:Y:S04]  /*1abf0*/  LDG.E.U8.CONSTANT R6, desc[UR68][R4.64+0xd] ;  /* 0x00000d4404067981 */ /* 0x000ee8000c1e9100 */
[----:B------:R-:W3:Y:S04]  /*1ac00*/  LDG.E.U8.CONSTANT R9, desc[UR68][R4.64+0xc] ;  /* 0x00000c4404097981 */ /* 0x000ee8000c1e9100 */
[----:B------:R-:W4:Y:S04]  /*1ac10*/  LDG.E.U8.CONSTANT R8, desc[UR68][R4.64+0xb] ;  /* 0x00000b4404087981 */ /* 0x000f28000c1e9100 */
[----:B------:R-:W4:Y:S04]  /*1ac20*/  LDG.E.U8.CONSTANT R11, desc[UR68][R4.64+0xa] ;  /* 0x00000a44040b7981 */ /* 0x000f28000c1e9100 */
[----:B------:R-:W5:Y:S04]  /*1ac30*/  LDG.E.U8.CONSTANT R10, desc[UR68][R4.64+0x9] ;  /* 0x00000944040a7981 */ /* 0x000f68000c1e9100 */
        /* <DEDUP_REMOVED lines=56> */
[----:B------:R0:W5:Y:S01]  /*1afc0*/  LDG.E.U8.CONSTANT R70, desc[UR68][R4.64+0x30] ;  /* 0x0000304404467981 */ /* 0x000162000c1e9100 */
[----:B------:R-:W-:-:S02]  /*1afd0*/  ISETP.GE.AND P0, PT, R0, -0xf, PT ;  /* 0xfffffff10000780c */ /* 0x000fc40003f06270 */
[----:B--2---:R-:W-:Y:S02]  /*1afe0*/  PRMT R7, R7, 0x3340, R2 ;  /* 0x0000334007077816 */ /* 0x004fe40000000002 */
[----:B---3--:R-:W-:-:S04]  /*1aff0*/  PRMT R6, R9, 0x3340, R6 ;  /* 0x0000334009067816 */ /* 0x008fc80000000006 */
[----:B------:R-:W-:Y:S02]  /*1b000*/  PRMT R7, R6, 0x5410, R7 ;  /* 0x0000541006077816 */ /* 0x000fe40000000007 */
[----:B----4-:R-:W-:Y:S02]  /*1b010*/  PRMT R8, R11, 0x3340, R8 ;  /* 0x000033400b087816 */ /* 0x010fe40000000008 */
[----:B-----5:R-:W-:-:S04]  /*1b020*/  PRMT R13, R13, 0x3340, R10 ;  /* 0x000033400d0d7816 */ /* 0x020fc8000000000a */
[----:B------:R-:W-:Y:S02]  /*1b030*/  PRMT R6, R13, 0x5410, R8 ;  /* 0x000054100d067816 */ /* 0x000fe40000000008 */
[----:B------:R-:W-:Y:S02]  /*1b040*/  PRMT R22, R23, 0x3340, R22 ;  /* 0x0000334017167816 */ /* 0x000fe40000000016 */
[----:B------:R-:W-:Y:S02]  /*1b050*/  PRMT R25, R25, 0x3340, R24 ;  /* 0x0000334019197816 */ /* 0x000fe40000000018 */
[----:B------:R-:W-:Y:S02]  /*1b060*/  PRMT R38, R39, 0x3340, R38 ;  /* 0x0000334027267816 */ /* 0x000fe40000000026 */
[----:B------:R-:W-:Y:S02]  /*1b070*/  PRMT R41, R41, 0x3340, R40 ;  /* 0x0000334029297816 */ /* 0x000fe40000000028 */
[----:B------:R-:W-:-:S02]  /*1b080*/  PRMT R14, R15, 0x3340, R14 ;  /* 0x000033400f0e7816 */ /* 0x000fc4000000000e */
[----:B------:R-:W-:-:S04]  /*1b090*/  PRMT R17, R17, 0x3340, R16 ;  /* 0x0000334011117816 */ /* 0x000fc80000000010 */
[----:B0-----:R-:W-:Y:S02]  /*1b0a0*/  PRMT R5, R17, 0x5410, R14 ;  /* 0x0000541011057816 */ /* 0x001fe4000000000e */
[----:B------:R-:W-:Y:S02]  /*1b0b0*/  PRMT R18, R19, 0x3340, R18 ;  /* 0x0000334013127816 */ /* 0x000fe40000000012 */
[----:B------:R-:W-:-:S04]  /*1b0c0*/  PRMT R21, R21, 0x3340, R20 ;  /* 0x0000334015157816 */ /* 0x000fc80000000014 */
[----:B------:R-:W-:Y:S02]  /*1b0d0*/  PRMT R4, R21, 0x5410, R18 ;  /* 0x0000541015047816 */ /* 0x000fe40000000012 */
[----:B------:R-:W-:Y:S02]  /*1b0e0*/  PRMT R26, R27, 0x3340, R26 ;  /* 0x000033401b1a7816 */ /* 0x000fe4000000001a */
[----:B------:R-:W-:Y:S02]  /*1b0f0*/  PRMT R27, R25, 0x5410, R22 ;  /* 0x00005410191b7816 */ /* 0x000fe40000000016 */
[----:B------:R-:W-:-:S04]  /*1b100*/  PRMT R29, R29, 0x3340, R28 ;  /* 0x000033401d1d7816 */ /* 0x000fc8000000001c */
        /* <DEDUP_REMOVED lines=28> */
[----:B------:R-:W-:Y:S01]  /*1b2d0*/  PRMT R8, R70, 0x5410, R67 ;  /* 0x0000541046087816 */ /* 0x000fe20000000043 */
[----:B------:R0:W-:Y:S04]  /*1b2e0*/  STL.128 [UR17], R4 ;  /* 0x00000004ff007987 */ /* 0x0001e80008100c11 */
[----:B------:R0:W-:Y:S04]  /*1b2f0*/  STL.128 [UR17+0x10], R24 ;  /* 0x00001018ff007987 */ /* 0x0001e80008100c11 */
[----:B------:R0:W-:Y:S04]  /*1b300*/  STL.128 [UR17+0x20], R40 ;  /* 0x00002028ff007987 */ /* 0x0001e80008100c11 */
[----:B------:R0:W-:Y:S01]  /*1b310*/  STL.128 [UR17+0x30], R8 ;  /* 0x00003008ff007987 */ /* 0x0001e20008100c11 */
[----:B------:R-:W-:Y:S05]  /*1b320*/  @!P0 BRA `(.L_x_108) ;  /* 0x0000000400088947 */ /* 0x000fea0003800000 */
[----:B0-----:R-:W-:Y:S01]  /*1b330*/  IMAD.MOV.U32 R5, RZ, RZ, 0x260 ;  /* 0x00000260ff057424 */ /* 0x001fe200078e00ff */
[----:B------:R-:W-:-:S04]  /*1b340*/  UMOV UR4, URZ ;  /* 0x000000ff00047c82 */ /* 0x000fc80008000000 */
[----:B------:R-:W-:-:S04]  /*1b350*/  VIADDMNMX R25, R12, R5, 0x1, !PT ;  /* 0x000000010c197446 */ /* 0x000fc80007800105 */
[----:B------:R-:W-:-:S13]  /*1b360*/  ISETP.GT.AND P0, PT, R25, RZ, PT ;  /* 0x000000ff1900720c */ /* 0x000fda0003f04270 */
[----:B------:R-:W-:Y:S05]  /*1b370*/  @!P0 BRA `(.L_x_109) ;  /* 0x0000000000d08947 */ /* 0x000fea0003800000 */
[----:B------:R-:W-:Y:S01]  /*1b380*/  VIADD R0, R25, -UR4 ;  /* 0x8000000419007c36 */ /* 0x000fe20008000000 */
[----:B------:R-:W-:-:S04]  /*1b390*/  PLOP3.LUT P0, PT, PT, PT, PT, 0x80, 0x8 ;  /* 0x000000000008781c */ /* 0x000fc80003f0f070 */
[----:B------:R-:W-:-:S13]  /*1b3a0*/  ISETP.GT.AND P1, PT, R0, 0x60, PT ;  /* 0x000000600000780c */ /* 0x000fda0003f24270 */
[----:B------:R-:W-:Y:S05]  /*1b3b0*/  @!P1 BRA `(.L_x_110) ;  /* 0x0000000000749947 */ /* 0x000fea0003800000 */
[----:B------:R-:W-:Y:S01]  /*1b3c0*/  PLOP3.LUT P0, PT, PT, PT, PT, 0x8, 0x80 ;  /* 0x000000000080781c */ /* 0x000fe20003f0e170 */
[----:B------:R-:W-:-:S12]  /*1b3d0*/  VIADD R27, R25, 0xffffffa0 ;  /* 0xffffffa0191b7836 */ /* 0x000fd80000000000 */
.L_x_111:
[----:B------:R-:W-:-:S05]  /*1b3e0*/  VIADD R0, R1, UR4 ;  /* 0x0000000401007c36 */ /* 0x000fca0008000000 */
[----:B---3--:R-:W2:Y:S01]  /*1b3f0*/  LDL.128 R4, [R0] ;  /* 0x0000000000047983 */ /* 0x008ea20000100c00 */
[----:B------:R-:W-:Y:S01]  /*1b400*/  IMAD.U32 R26, RZ, RZ, UR17 ;  /* 0x00000011ff1a7e24 */ /* 0x000fe2000f8e00ff */
[----:B------:R-:W-:-:S04]  /*1b410*/  UIADD3 UR5, UPT, UPT, UR4, 0x20, URZ ;  /* 0x0000002004057890 */ /* 0x000fc8000fffe0ff */
[----:B--2---:R0:W-:Y:S04]  /*1b420*/  STL.128 [R26+UR4+0x40], R4 ;  /* 0x000040041a007987 */ /* 0x0041e80008100c04 */
[----:B------:R-:W2:Y:S01]  /*1b430*/  LDL.128 R8, [R0+0x10] ;  /* 0x0000100000087983 */ /* 0x000ea20000100c00 */
[----:B------:R-:W-:-:S03]  /*1b440*/  VIADD R24, R1, UR5 ;  /* 0x0000000501187c36 */ /* 0x000fc60008000000 */
[----:B--2---:R1:W-:Y:S04]  /*1b450*/  STL.128 [R26+UR4+0x50], R8 ;  /* 0x000050081a007987 */ /* 0x0043e80008100c04 */
[----:B------:R-:W2:Y:S01]  /*1b460*/  LDL.128 R12, [R24] ;  /* 0x00000000180c7983 */ /* 0x000ea20000100c00 */
[----:B------:R-:W-:-:S03]  /*1b470*/  UIADD3 UR6, UPT, UPT, UR4, 0x40, URZ ;  /* 0x0000004004067890 */ /* 0x000fc6000fffe0ff */
[----:B--2---:R2:W-:Y:S04]  /*1b480*/  STL.128 [R26+UR5+0x40], R12 ;  /* 0x0000400c1a007987 */ /* 0x0045e80008100c05 */
[----:B------:R-:W3:Y:S01]  /*1b490*/  LDL.128 R16, [R24+0x10] ;  /* 0x0000100018107983 */ /* 0x000ee20000100c00 */
[----:B------:R-:W-:-:S03]  /*1b4a0*/  VIADD R2, R1, UR6 ;  /* 0x0000000601027c36 */ /* 0x000fc60008000000 */
[----:B---3--:R3:W-:Y:S04]  /*1b4b0*/  STL.128 [R26+UR5+0x50], R16 ;  /* 0x000050101a007987 */ /* 0x0087e80008100c05 */
[----:B0-----:R-:W4:Y:S01]  /*1b4c0*/  LDL.128 R4, [R2] ;  /* 0x0000000002047983 */ /* 0x001f220000100c00 */
[----:B------:R-:W-:-:S03]  /*1b4d0*/  UIADD3 UR5, UPT, UPT, UR4, 0x60, URZ ;  /* 0x0000006004057890 */ /* 0x000fc6000fffe0ff */
[----:B----4-:R3:W-:Y:S04]  /*1b4e0*/  STL.128 [R26+UR6+0x40], R4 ;  /* 0x000040041a007987 */ /* 0x0107e80008100c06 */
[----:B------:R-:W4:Y:S01]  /*1b4f0*/  LDL.128 R20, [R2+0x10] ;  /* 0x0000100002147983 */ /* 0x000f220000100c00 */
[----:B------:R-:W-:-:S03]  /*1b500*/  VIADD R0, R1, UR5 ;  /* 0x0000000501007c36 */ /* 0x000fc60008000000 */
[----:B----4-:R3:W-:Y:S04]  /*1b510*/  STL.128 [R26+UR6+0x50], R20 ;  /* 0x000050141a007987 */ /* 0x0107e80008100c06 */
[----:B-1----:R-:W4:Y:S01]  /*1b520*/  LDL.128 R8, [R0] ;  /* 0x0000000000087983 */ /* 0x002f220000100c00 */
[----:B------:R-:W-:-:S06]  /*1b530*/  UIADD3 UR4, UPT, UPT, UR4, 0x80, URZ ;  /* 0x0000008004047890 */ /* 0x000fcc000fffe0ff */
[----:B------:R-:W-:Y:S01]  /*1b540*/  ISETP.LE.AND P1, PT, R27, UR4, PT ;  /* 0x000000041b007c0c */ /* 0x000fe2000bf23270 */
[----:B----4-:R3:W-:Y:S04]  /*1b550*/  STL.128 [R26+UR5+0x40], R8 ;  /* 0x000040081a007987 */ /* 0x0107e80008100c05 */
[----:B--2---:R-:W2:Y:S04]  /*1b560*/  LDL.128 R12, [R0+0x10] ;  /* 0x00001000000c7983 */ /* 0x004ea80000100c00 */
[----:B--2---:R3:W-:Y:S04]  /*1b570*/  STL.128 [R26+UR5+0x50], R12 ;  /* 0x0000500c1a007987 */ /* 0x0047e80008100c05 */
[----:B------:R-:W-:Y:S05]  /*1b580*/  @!P1 BRA `(.L_x_111) ;  /* 0xfffffffc00949947 */ /* 0x000fea000383ffff */
.L_x_110:
[----:B------:R-:W-:-:S05]  /*1b590*/  VIADD R0, R25, -UR4 ;  /* 0x8000000419007c36 */ /* 0x000fca0008000000 */
[----:B------:R-:W-:-:S13]  /*1b5a0*/  ISETP.GT.AND P1, PT, R0, 0x20, PT ;  /* 0x000000200000780c */ /* 0x000fda0003f24270 */
[----:B------:R-:W-:Y:S05]  /*1b5b0*/  @!P1 BRA `(.L_x_112) ;  /* 0x0000000000389947 */ /* 0x000fea0003800000 */
        /* <DEDUP_REMOVED lines=8> */
[----:B------:R-:W2:Y:S04]  /*1b640*/  LDL.128 R12, [R0] ;  /* 0x00000000000c7983 */ /* 0x000ea80000100c00 */
[----:B--2---:R0:W-:Y:S04]  /*1b650*/  STL.128 [R20+UR5+0x40], R12 ;  /* 0x0000400c14007987 */ /* 0x0041e80008100c05 */
[----:B------:R-:W2:Y:S01]  /*1b660*/  LDL.128 R16, [R0+0x10] ;  /* 0x0000100000107983 */ /* 0x000ea20000100c00 */
[----:B------:R-:W-:Y:S01]  /*1b670*/  PLOP3.LUT P0, PT, PT, PT, PT, 0x8, 0x80 ;  /* 0x000000000080781c */ /* 0x000fe20003f0e170 */
[----:B------:R-:W-:-:S02]  /*1b680*/  UIADD3 UR4, UPT, UPT, UR4, 0x40, URZ ;  /* 0x0000004004047890 */ /* 0x000fc4000fffe0ff */
[----:B--2---:R0:W-:Y:S10]  /*1b690*/  STL.128 [R20+UR5+0x50], R16 ;  /* 0x0000501014007987 */ /* 0x0041f40008100c05 */
.L_x_112:
[----:B------:R-:W-:-:S13]  /*1b6a0*/  ISETP.NE.OR P0, PT, R25, UR4, P0 ;  /* 0x0000000419007c0c */ /* 0x000fda0008705670 */
[----:B------:R-:W-:Y:S05]  /*1b6b0*/  @!P0 BRA `(.L_x_108) ;  /* 0x0000000000248947 */ /* 0x000fea0003800000 */
.L_x_109:
[----:B------:R-:W-:-:S05]  /*1b6c0*/  VIADD R0, R1, UR4 ;  /* 0x0000000401007c36 */ /* 0x000fca0008000000 */
[----:B0--3--:R-:W2:Y:S01]  /*1b6d0*/  LDL.128 R4, [R0] ;  /* 0x0000000000047983 */ /* 0x009ea20000100c00 */
[----:B------:R-:W-:-:S05]  /*1b6e0*/  IMAD.U32 R2, RZ, RZ, UR17 ;  /* 0x00000011ff027e24 */ /* 0x000fca000f8e00ff */
[----:B--2---:R1:W-:Y:S04]  /*1b6f0*/  STL.128 [R2+UR4+0x40], R4 ;  /* 0x0000400402007987 */ /* 0x0043e80008100c04 */
[----:B------:R-:W2:Y:S04]  /*1b700*/  LDL.128 R8, [R0+0x10] ;  /* 0x0000100000087983 */ /* 0x000ea80000100c00 */
[----:B--2---:R1:W-:Y:S01]  /*1b710*/  STL.128 [R2+UR4+0x50], R8 ;  /* 0x0000500802007987 */ /* 0x0043e20008100c04 */
[----:B------:R-:W-:-:S06]  /*1b720*/  UIADD3 UR4, UPT, UPT, UR4, 0x20, URZ ;  /* 0x0000002004047890 */ /* 0x000fcc000fffe0ff */
[----:B------:R-:W-:-:S13]  /*1b730*/  ISETP.NE.AND P0, PT, R25, UR4, PT ;  /* 0x0000000419007c0c */ /* 0x000fda000bf05270 */
[----:B-1----:R-:W-:Y:S05]  /*1b740*/  @P0 BRA `(.L_x_109) ;  /* 0xfffffffc00dc0947 */ /* 0x002fea000383ffff */
.L_x_108:
[----:B------:R-:W-:Y:S01]  /*1b750*/  VIADD R56, R56, 0x90 ;  /* 0x0000009038387836 */ /* 0x000fe20000000000 */
[----:B------:R1:W-:Y:S01]  /*1b760*/  STL.128 [R1+0xc40], RZ ;  /* 0x000c40ff01007387 */ /* 0x0003e20000100c00 */
[----:B------:R-:W-:Y:S01]  /*1b770*/  CS2R R92, SRZ ;  /* 0x00000000005c7805 */ /* 0x000fe2000001ff00 */
[----:B------:R-:W-:Y:S01]  /*1b780*/  IMAD.MOV.U32 R94, RZ, RZ, RZ ;  /* 0x000000ffff5e7224 */ /* 0x000fe200078e00ff */
[----:B------:R-:W-:Y:S01]  /*1b790*/  CS2R R72, SRZ ;  /* 0x0000000000487805 */ /* 0x000fe2000001ff00 */
[----:B------:R1:W-:Y:S01]  /*1b7a0*/  STL.128 [R1+0xc50], RZ ;  /* 0x000c50ff01007387 */ /* 0x0003e20000100c00 */
[----:B------:R-:W-:Y:S02]  /*1b7b0*/  ISETP.GE.U32.AND P0, PT, R56, 0x88, PT ;  /* 0x000000883800780c */ /* 0x000fe40003f06070 */
[----:B------:R-:W-:Y:S01]  /*1b7c0*/  CS2R R74, SRZ ;  /* 0x00000000004a7805 */ /* 0x000fe2000001ff00 */
[----:B------:R-:W-:Y:S01]  /*1b7d0*/  IMAD.MOV.U32 R77, RZ, RZ, RZ ;  /* 0x000000ffff4d7224 */ /* 0x000fe200078e00ff */
[----:B------:R1:W-:Y:S01]  /*1b7e0*/  STL.128 [R1+0xc60], RZ ;  /* 0x000c60ff01007387 */ /* 0x0003e20000100c00 */
[----:B------:R-:W-:-:S02]  /*1b7f0*/  CS2R R90, SRZ ;  /* 0x00000000005a7805 */ /* 0x000fc4000001ff00 */
[----:B------:R-:W-:Y:S02]  /*1b800*/  CS2R R80, SRZ ;  /* 0x0000000000507805 */ /* 0x000fe4000001ff00 */
[----:B------:R-:W-:Y:S01]  /*1b810*/  CS2R R82, SRZ ;  /* 0x0000000000527805 */ /* 0x000fe2000001ff00 */
[----:B------:R1:W-:Y:S01]  /*1b820*/  STL.128 [R1+0xc70], RZ ;  /* 0x000c70ff01007387 */ /* 0x0003e20000100c00 */
[----:B------:R-:W-:Y:S02]  /*1b830*/  CS2R R84, SRZ ;  /* 0x0000000000547805 */ /* 0x000fe4000001ff00 */
[----:B------:R-:W-:Y:S02]  /*1b840*/  CS2R R50, SRZ ;  /* 0x0000000000327805 */ /* 0x000fe4000001ff00 */
[----:B------:R-:W-:Y:S01]  /*1b850*/  CS2R R58, SRZ ;  /* 0x00000000003a7805 */ /* 0x000fe2000001ff00 */
[----:B------:R1:W-:Y:S01]  /*1b860*/  STL.128 [R1+0xc80], RZ ;  /* 0x000c80ff01007387 */ /* 0x0003e20000100c00 */
[----:B------:R-:W-:Y:S01]  /*1b870*/  IMAD.MOV.U32 R0, RZ, RZ, RZ ;  /* 0x000000ffff007224 */ /* 0x000fe200078e00ff */
[----:B------:R-:W-:-:S02]  /*1b880*/  CS2R R32, SRZ ;  /* 0x0000000000207805 */ /* 0x000fc4000001ff00 */
[----:B------:R-:W-:Y:S01]  /*1b890*/  CS2R R34, SRZ ;  /* 0x0000000000227805 */ /* 0x000fe2000001ff00 */
[----:B------:R1:W-:Y:S01]  /*1b8a0*/  STL.128 [R1+0xc90], RZ ;  /* 0x000c90ff01007387 */ /* 0x0003e20000100c00 */
[----:B------:R-:W-:Y:S01]  /*1b8b0*/  IMAD.MOV.U32 R2, RZ, RZ, RZ ;  /* 0x000000ffff027224 */ /* 0x000fe200078e00ff */
[----:B------:R-:W-:Y:S02]  /*1b8c0*/  CS2R R36, SRZ ;  /* 0x0000000000247805 */ /* 0x000fe4000001ff00 */
[----:B------:R-:W-:Y:S01]  /*1b8d0*/  CS2R R38, SRZ ;  /* 0x0000000000267805 */ /* 0x000fe2000001ff00 */
[----:B------:R1:W-:Y:S01]  /*1b8e0*/  STL.128 [R1+0xca0], RZ ;  /* 0x000ca0ff01007387 */ /* 0x0003e20000100c00 */
[----:B0-----:R-:W-:Y:S02]  /*1b8f0*/  CS2R R40, SRZ ;  /* 0x0000000000287805 */ /* 0x001fe4000001ff00 */
[----:B------:R-:W-:Y:S02]  /*1b900*/  CS2R R42, SRZ ;  /* 0x00000000002a7805 */ /* 0x000fe4000001ff00 */
[----:B------:R-:W-:Y:S01]  /*1b910*/  CS2R R44, SRZ ;  /* 0x00000000002c7805 */ /* 0x000fe2000001ff00 */
[----:B------:R1:W-:Y:S01]  /*1b920*/  STL.128 [R1+0xcb0], RZ ;  /* 0x000cb0ff01007387 */ /* 0x0003e20000100c00 */
[----:B------:R-:W-:-:S02]  /*1b930*/  CS2R R46, SRZ ;  /* 0x00000000002e7805 */ /* 0x000fc4000001ff00 */
[----:B------:R-:W-:Y:S01]  /*1b940*/  CS2R R48, SRZ ;  /* 0x0000000000307805 */ /* 0x000fe2000001ff00 */
[----:B------:R-:W-:Y:S01]  /*1b950*/  IMAD.MOV.U32 R57, RZ, RZ, RZ ;  /* 0x000000ffff397224 */ /* 0x000fe200078e00ff */
[----:B------:R1:W-:Y:S01]  /*1b960*/  STL.128 [R1+0xcc0], RZ ;  /* 0x000cc0ff01007387 */ /* 0x0003e20000100c00 */
[----:B------:R-:W-:Y:S01]  /*1b970*/  IMAD.MOV.U32 R69, RZ, RZ, RZ ;  /* 0x000000ffff457224 */ /* 0x000fe200078e00ff */
[----:B------:R-:W-:Y:S02]  /*1b980*/  CS2R R66, SRZ ;  /* 0x0000000000427805 */ /* 0x000fe4000001ff00 */
[----:B------:R-:W-:Y:S01]  /*1b990*/  CS2R R62, SRZ ;  /* 0x00000000003e7805 */ /* 0x000fe2000001ff00 */
[----:B------:R1:W-:Y:S01]  /*1b9a0*/  STL.128 [R1+0xcd0], RZ ;  /* 0x000cd0ff01007387 */ /* 0x0003e20000100c00 */
[----:B------:R-:W-:Y:S02]  /*1b9b0*/  CS2R R60, SRZ ;  /* 0x00000000003c7805 */ /* 0x000fe4000001ff00 */
[----:B------:R-:W-:-:S02]  /*1b9c0*/  CS2R R64, SRZ ;  /* 0x0000000000407805 */ /* 0x000fc4000001ff00 */
[----:B------:R-:W-:Y:S01]  /*1b9d0*/  SHF.R.S32.HI R76, RZ, 0x1f, R56 ;  /* 0x0000001fff4c7819 */ /* 0x000fe20000011438 */
[----:B------:R1:W-:Y:S04]  /*1b9e0*/  STL.128 [R1+0xce0], RZ ;  /* 0x000ce0ff01007387 */ /* 0x0003e80000100c00 */
[----:B------:R1:W-:Y:S04]  /*1b9f0*/  STL.128 [R1+0xcf0], RZ ;  /* 0x000cf0ff01007387 */ /* 0x0003e80000100c00 */
[----:B------:R1:W-:Y:S01]  /*1ba00*/  STL.64 [R1+0xd00], RZ ;  /* 0x000d00ff01007387 */ /* 0x0003e20000100a00 */
[----:B------:R-:W-:Y:S05]  /*1ba10*/  @!P0 BRA `(.L_x_113) ;  /* 0x0000003000ac8947 */ /* 0x000fea0003800000 */
[----:B------:R-:W0:Y:S01]  /*1ba20*/  LDCU.128 UR20, c[0x3][0x8c0] ;  /* 0x00c11800ff1477ac */ /* 0x000e220008000c00 */
[----:B------:R-:W-:Y:S02]  /*1ba30*/  IMAD.MOV.U32 R93, RZ, RZ, RZ ;  /* 0x000000ffff5d7224 */ /* 0x000fe400078e00ff */
[----:B------:R-:W-:Y:S01]  /*1ba40*/  IMAD.MOV.U32 R94, RZ, RZ, RZ ;  /* 0x000000ffff5e7224 */ /* 0x000fe200078e00ff */
[----:B------:R-:W2:Y:S01]  /*1ba50*/  LDCU.128 UR4, c[0x3][0x920] ;  /* 0x00c12400ff0477ac */ /* 0x000ea20008000c00 */
[----:B------:R-:W-:Y:S01]  /*1ba60*/  IMAD.MOV.U32 R68, RZ, RZ, RZ ;  /* 0x000000ffff447224 */ /* 0x000fe200078e00ff */
[----:B------:R-:W4:Y:S01]  /*1ba70*/  LDCU.128 UR36, c[0x3][0x930] ;  /* 0x00c12600ff2477ac */ /* 0x000f220008000c00 */
[----:B------:R-:W5:Y:S01]  /*1ba80*/  LDCU.128 UR24, c[0x3][0x940] ;  /* 0x00c12800ff1877ac */ /* 0x000f620008000c00 */
[----:B------:R-:W3:Y:S01]  /*1ba90*/  LDCU.128 UR28, c[0x3][0x8e0] ;  /* 0x00c11c00ff1c77ac */ /* 0x000ee20008000c00 */
[----:B0-----:R-:W-:Y:S02]  /*1baa0*/  UIADD3 UR11, UPT, UPT, -UR20, 0x40, URZ ;  /* 0x00000040140b7890 */ /* 0x001fe4000fffe1ff */
[----:B------:R-:W-:-:S02]  /*1bab0*/  UIADD3 UR10, UPT, UPT, -UR21, 0x40, URZ ;  /* 0x00000040150a7890 */ /* 0x000fc4000fffe1ff */
[----:B------:R-:W-:Y:S02]  /*1bac0*/  UIADD3 UR9, UPT, UPT, -UR22, 0x40, URZ ;  /* 0x0000004016097890 */ /* 0x000fe4000fffe1ff */
[----:B------:R-:W-:Y:S01]  /*1bad0*/  UIADD3 UR8, UPT, UPT, -UR23, 0x40, URZ ;  /* 0x0000004017087890 */ /* 0x000fe2000fffe1ff */
[----:B------:R-:W0:Y:S01]  /*1bae0*/  LDCU.128 UR20, c[0x3][0x8d0] ;  /* 0x00c11a00ff1477ac */ /* 0x000e220008000c00 */
[----:B------:R-:W1:Y:S01]  /*1baf0*/  LDCU.128 UR32, c[0x3][0x950] ;  /* 0x00c12a00ff2077ac */ /* 0x000e620008000c00 */
[----:B--2---:R-:W-:Y:S02]  /*1bb00*/  ULEA UR15, UR4, UR16, 0x3 ;  /* 0x00000010040f7291 */ /* 0x004fe4000f8e18ff */
[----:B------:R-:W-:Y:S02]  /*1bb10*/  ULEA UR14, UR5, UR16, 0x3 ;  /* 0x00000010050e7291 */ /* 0x000fe4000f8e18ff */
[----:B------:R-:W-:Y:S02]  /*1bb20*/  ULEA UR13, UR6, UR16, 0x3 ;  /* 0x00000010060d7291 */ /* 0x000fe4000f8e18ff */
[----:B------:R-:W-:-:S02]  /*1bb30*/  ULEA UR12, UR7, UR16, 0x3 ;  /* 0x00000010070c7291 */ /* 0x000fc4000f8e18ff */
[----:B----4-:R-:W-:Y:S02]  /*1bb40*/  ULEA UR7, UR36, UR16, 0x3 ;  /* 0x0000001024077291 */ /* 0x010fe4000f8e18ff */
[----:B------:R-:W-:Y:S02]  /*1bb50*/  ULEA UR6, UR37, UR16, 0x3 ;  /* 0x0000001025067291 */ /* 0x000fe4000f8e18ff */
[----:B------:R-:W-:Y:S02]  /*1bb60*/  ULEA UR5, UR38, UR16, 0x3 ;  /* 0x0000001026057291 */ /* 0x000fe4000f8e18ff */
[----:B------:R-:W-:Y:S02]  /*1bb70*/  ULEA UR4, UR39, UR16, 0x3 ;  /* 0x0000001027047291 */ /* 0x000fe4000f8e18ff */
[----:B0-----:R-:W-:Y:S02]  /*1bb80*/  UIADD3 UR18, UPT, UPT, -UR20, 0x40, URZ ;  /* 0x0000004014127890 */ /* 0x001fe4000fffe1ff */
[----:B------:R-:W-:-:S02]  /*1bb90*/  UIADD3 UR19, UPT, UPT, -UR21, 0x40, URZ ;  /* 0x0000004015137890 */ /* 0x000fc4000fffe1ff */
[----:B------:R-:W-:Y:S02]  /*1bba0*/  UIADD3 UR40, UPT, UPT, -UR22, 0x40, URZ ;  /* 0x0000004016287890 */ /* 0x000fe4000fffe1ff */
[----:B------:R-:W-:Y:S02]  /*1bbb0*/  UIADD3 UR41, UPT, UPT, -UR23, 0x40, URZ ;  /* 0x0000004017297890 */ /* 0x000fe4000fffe1ff */
[----:B-----5:R-:W-:Y:S02]  /*1bbc0*/  ULEA UR42, UR24, UR16, 0x3 ;  /* 0x00000010182a7291 */ /* 0x020fe4000f8e18ff */
[----:B------:R-:W-:Y:S02]  /*1bbd0*/  ULEA UR43, UR25, UR16, 0x3 ;  /* 0x00000010192b7291 */ /* 0x000fe4000f8e18ff */
[----:B------:R-:W-:Y:S02]  /*1bbe0*/  ULEA UR44, UR26, UR16, 0x3 ;  /* 0x000000101a2c7291 */ /* 0x000fe4000f8e18ff */
[----:B------:R-:W-:-:S02]  /*1bbf0*/  ULEA UR45, UR27, UR16, 0x3 ;  /* 0x000000101b2d7291 */ /* 0x000fc4000f8e18ff */
[----:B---3--:R-:W-:Y:S02]  /*1bc00*/  UIADD3 UR46, UPT, UPT, -UR28, 0x40, URZ ;  /* 0x000000401c2e7890 */ /* 0x008fe4000fffe1ff */
[----:B------:R-:W-:Y:S02]  /*1bc10*/  UIADD3 UR47, UPT, UPT, -UR29, 0x40, URZ ;  /* 0x000000401d2f7890 */ /* 0x000fe4000fffe1ff */
[----:B------:R-:W-:Y:S02]  /*1bc20*/  UIADD3 UR48, UPT, UPT, -UR30, 0x40, URZ ;  /* 0x000000401e307890 */ /* 0x000fe4000fffe1ff */
[----:B------:R-:W-:Y:S02]  /*1bc30*/  UIADD3 UR49, UPT, UPT, -UR31, 0x40, URZ ;  /* 0x000000401f317890 */ /* 0x000fe4000fffe1ff */
[----:B-1----:R-:W-:Y:S02]  /*1bc40*/  ULEA UR50, UR32, UR16, 0x3 ;  /* 0x0000001020327291 */ /* 0x002fe4000f8e18ff */
[----:B------:R-:W-:-:S02]  /*1bc50*/  ULEA UR51, UR33, UR16, 0x3 ;  /* 0x0000001021337291 */ /* 0x000fc4000f8e18ff */
[----:B------:R-:W-:Y:S02]  /*1bc60*/  ULEA UR52, UR34, UR16, 0x3 ;  /* 0x0000001022347291 */ /* 0x000fe4000f8e18ff */
[----:B------:R-:W-:Y:S01]  /*1bc70*/  ULEA UR53, UR35, UR16, 0x3 ;  /* 0x0000001023357291 */ /* 0x000fe2000f8e18ff */
[----:B------:R-:W0:Y:S01]  /*1bc80*/  LDCU.128 UR20, c[0x3][0x8f0] ;  /* 0x00c11e00ff1477ac */ /* 0x000e220008000c00 */
[----:B------:R-:W1:Y:S01]  /*1bc90*/  LDCU.128 UR24, c[0x3][0x960] ;  /* 0x00c12c00ff1877ac */ /* 0x000e620008000c00 */
[----:B------:R-:W2:Y:S01]  /*1bca0*/  LDCU.128 UR28, c[0x3][0x900] ;  /* 0x00c12000ff1c77ac */ /* 0x000ea20008000c00 */
[----:B------:R-:W3:Y:S01]  /*1bcb0*/  LDCU.128 UR32, c[0x3][0x970] ;  /* 0x00c12e00ff2077ac */ /* 0x000ee20008000c00 */
[----:B------:R-:W4:Y:S01]  /*1bcc0*/  LDCU.128 UR36, c[0x3][0x910] ;  /* 0x00c12200ff2477ac */ /* 0x000f220008000c00 */
[----:B0-----:R-:W-:Y:S02]  /*1bcd0*/  UIADD3 UR54, UPT, UPT, -UR20, 0x40, URZ ;  /* 0x0000004014367890 */ /* 0x001fe4000fffe1ff */
[----:B------:R-:W-:-:S02]  /*1bce0*/  UIADD3 UR55, UPT, UPT, -UR21, 0x40, URZ ;  /* 0x0000004015377890 */ /* 0x000fc4000fffe1ff */
[----:B------:R-:W-:Y:S02]  /*1bcf0*/  UIADD3 UR56, UPT, UPT, -UR22, 0x40, URZ ;  /* 0x0000004016387890 */ /* 0x000fe4000fffe1ff */
[----:B------:R-:W-:Y:S02]  /*1bd00*/  UIADD3 UR57, UPT, UPT, -UR23, 0x40, URZ ;  /* 0x0000004017397890 */ /* 0x000fe4000fffe1ff */
[----:B-1----:R-:W-:Y:S02]  /*1bd10*/  ULEA UR58, UR24, UR16, 0x3 ;  /* 0x00000010183a7291 */ /* 0x002fe4000f8e18ff */
[----:B------:R-:W-:Y:S02]  /*1bd20*/  ULEA UR59, UR25, UR16, 0x3 ;  /* 0x00000010193b7291 */ /* 0x000fe4000f8e18ff */
[----:B------:R-:W-:Y:S02]  /*1bd30*/  ULEA UR60, UR26, UR16, 0x3 ;  /* 0x000000101a3c7291 */ /* 0x000fe4000f8e18ff */
[----:B------:R-:W-:-:S02]  /*1bd40*/  ULEA UR61, UR27, UR16, 0x3 ;  /* 0x000000101b3d7291 */ /* 0x000fc4000f8e18ff */
[----:B--2---:R-:W-:Y:S02]  /*1bd50*/  UIADD3 UR62, UPT, UPT, -UR28, 0x40, URZ ;  /* 0x000000401c3e7890 */ /* 0x004fe4000fffe1ff */
[----:B------:R-:W-:Y:S02]  /*1bd60*/  UIADD3 UR63, UPT, UPT, -UR29, 0x40, URZ ;  /* 0x000000401d3f7890 */ /* 0x000fe4000fffe1ff */
[----:B------:R-:W-:Y:S02]  /*1bd70*/  UIADD3 UR64, UPT, UPT, -UR30, 0x40, URZ ;  /* 0x000000401e407890 */ /* 0x000fe4000fffe1ff */
[----:B------:R-:W-:Y:S02]  /*1bd80*/  UIADD3 UR65, UPT, UPT, -UR31, 0x40, URZ ;  /* 0x000000401f417890 */ /* 0x000fe4000fffe1ff */
[----:B---3--:R-:W-:Y:S02]  /*1bd90*/  ULEA UR66, UR32, UR16, 0x3 ;  /* 0x0000001020427291 */ /* 0x008fe4000f8e18ff */
[----:B------:R-:W-:-:S02]  /*1bda0*/  ULEA UR67, UR33, UR16, 0x3 ;  /* 0x0000001021437291 */ /* 0x000fc4000f8e18ff */
[----:B------:R-:W-:Y:S02]  /*1bdb0*/  ULEA UR70, UR34, UR16, 0x3 ;  /* 0x0000001022467291 */ /* 0x000fe4000f8e18ff */
[----:B------:R-:W-:Y:S02]  /*1bdc0*/  ULEA UR71, UR35, UR16, 0x3 ;  /* 0x0000001023477291 */ /* 0x000fe4000f8e18ff */
[----:B----4-:R-:W-:Y:S02]  /*1bdd0*/  UIADD3 UR36, UPT, UPT, -UR36, 0x40, URZ ;  /* 0x0000004024247890 */ /* 0x010fe4000fffe1ff */
[----:B------:R-:W-:Y:S02]  /*1bde0*/  UIADD3 UR37, UPT, UPT, -UR37, 0x40, URZ ;  /* 0x0000004025257890 */ /* 0x000fe4000fffe1ff */
[----:B------:R-:W-:Y:S02]  /*1bdf0*/  UIADD3 UR38, UPT, UPT, -UR38, 0x40, URZ ;  /* 0x0000004026267890 */ /* 0x000fe4000fffe1ff */
[----:B------:R-:W-:-:S12]  /*1be00*/  UIADD3 UR39, UPT, UPT, -UR39, 0x40, URZ ;  /* 0x0000004027277890 */ /* 0x000fd8000fffe1ff */
.L_x_115:
[----:B-1----:R-:W2:Y:S04]  /*1be10*/  LDL.128 R4, [R68+UR17] ;  /* 0x0000001144047983 */ /* 0x002ea80008100c00 */
[----:B------:R-:W3:Y:S04]  /*1be20*/  LDL.128 R8, [R68+UR17+0x10] ;  /* 0x0000101144087983 */ /* 0x000ee80008100c00 */
[----:B------:R-:W4:Y:S04]  /*1be30*/  LDL.128 R12, [R68+UR17+0x20] ;  /* 0x00002011440c7983 */ /* 0x000f280008100c00 */
[----:B------:R-:W5:Y:S04]  /*1be40*/  LDL.128 R16, [R68+UR17+0x30] ;  /* 0x0000301144107983 */ /* 0x000f680008100c00 */
[----:B------:R-:W5:Y:S04]  /*1be50*/  LDL.128 R20, [R68+UR17+0x40] ;  /* 0x0000401144147983 */ /* 0x000f680008100c00 */
[----:B------:R-:W5:Y:S04]  /*1be60*/  LDL.128 R24, [R68+UR17+0x50] ;  /* 0x0000501144187983 */ /* 0x000f680008100c00 */
[----:B------:R-:W5:Y:S04]  /*1be70*/  LDL.128 R28, [R68+UR17+0x60] ;  /* 0x00006011441c7983 */ /* 0x000f680008100c00 */
[----:B------:R-:W5:Y:S04]  /*1be80*/  LDL.128 R52, [R68+UR17+0x70] ;  /* 0x0000701144347983 */ /* 0x000f680008100c00 */
[----:B------:R-:W5:Y:S01]  /*1be90*/  LDL.64 R70, [R68+UR17+0x80] ;  /* 0x0000801144467983 */ /* 0x000f620008100a00 */
[----:B------:R-:W-:Y:S01]  /*1bea0*/  IADD3 R56, P0, PT, R56, -0x88, RZ ;  /* 0xffffff7838387810 */ /* 0x000fe20007f1e0ff */
[----:B------:R-:W0:Y:S03]  /*1beb0*/  LDCU.128 UR20, c[0x3][0x8c0] ;  /* 0x00c11800ff1477ac */ /* 0x000e260008000c00 */
[----:B------:R-:W-:Y:S01]  /*1bec0*/  IADD3.X R76, PT, PT, R76, -0x1, RZ, P0, !PT ;  /* 0xffffffff4c4c7810 */ /* 0x000fe200007fe4ff */
[----:B------:R-:W1:Y:S01]  /*1bed0*/  LDCU.128 UR24, c[0x3][0x8d0] ;  /* 0x00c11a00ff1877ac */ /* 0x000e620008000c00 */
[----:B------:R-:W-:Y:S01]  /*1bee0*/  ISETP.GT.U32.AND P0, PT, R56, 0x87, PT ;  /* 0x000000873800780c */ /* 0x000fe20003f04070 */
[----:B------:R-:W0:Y:S03]  /*1bef0*/  LDCU.128 UR28, c[0x3][0x8e0] ;  /* 0x00c11c00ff1c77ac */ /* 0x000e260008000c00 */
[----:B------:R-:W-:Y:S01]  /*1bf00*/  ISETP.GT.U32.AND.EX P0, PT, R76, RZ, PT, P0 ;  /* 0x000000ff4c00720c */ /* 0x000fe20003f04100 */
[----:B------:R-:W-:Y:S01]  /*1bf10*/  UMOV UR73, URZ ;  /* 0x000000ff00497c82 */ /* 0x000fe20008000000 */
[----:B------:R-:W-:Y:S01]  /*1bf20*/  UMOV UR72, 0x800 ;  /* 0x0000080000487882 */ /* 0x000fe20000000000 */
[----:B--2---:R-:W-:-:S02]  /*1bf30*/  PRMT R88, R6, 0x7771, RZ ;  /* 0x0000777106587816 */ /* 0x004fc400000000ff */
[C---:B------:R-:W-:Y:S02]  /*1bf40*/  PRMT R86, R6.reuse, 0x7772, RZ ;  /* 0x0000777206567816 */ /* 0x040fe400000000ff */
[----:B------:R-:W-:Y:S01]  /*1bf50*/  PRMT R78, R6, 0x7773, RZ ;  /* 0x00007773064e7816 */ /* 0x000fe200000000ff */
[----:B------:R-:W-:Y:S01]  /*1bf60*/  IMAD.WIDE.U32 R88, R88, 0x100, RZ ;  /* 0x0000010058587825 */ /* 0x000fe200078e00ff */
[----:B------:R-:W-:Y:S02]  /*1bf70*/  PRMT R95, R6, 0x7770, RZ ;  /* 0x00007770065f7816 */ /* 0x000fe400000000ff */
[----:B------:R-:W-:Y:S01]  /*1bf80*/  PRMT R6, R5, 0x7771, RZ ;  /* 0x0000777105067816 */ /* 0x000fe200000000ff */
[----:B------:R-:W-:Y:S01]  /*1bf90*/  IMAD.WIDE.U32 R86, R86, 0x10000, RZ ;  /* 0x0001000056567825 */ /* 0x000fe200078e00ff */
[----:B------:R-:W-:Y:S02]  /*1bfa0*/  LOP3.LUT R64, R64, R4, RZ, 0x3c, !PT ;  /* 0x0000000440407212 */ /* 0x000fe400078e3cff */
[----:B------:R-:W-:Y:S01]  /*1bfb0*/  LOP3.LUT R95, R88, 0xff, R95, 0xf8, !PT ;  /* 0x000000ff585f7812 */ /* 0x000fe200078ef85f */
[----:B------:R-:W-:Y:S01]  /*1bfc0*/  IMAD.WIDE.U32 R78, R78, 0x1000000, RZ ;  /* 0x010000004e4e7825 */ /* 0x000fe200078e00ff */
[----:B---3--:R-:W-:-:S02]  /*1bfd0*/  LOP3.LUT R63, R63, R8, RZ, 0x3c, !PT ;  /* 0x000000083f3f7212 */ /* 0x008fc400078e3cff */
[----:B----4-:R-:W-:Y:S01]  /*1bfe0*/  LOP3.LUT R69, R69, R12, RZ, 0x3c, !PT ;  /* 0x0000000c45457212 */ /* 0x010fe200078e3cff */
[----:B------:R-:W-:Y:S01]  /*1bff0*/  IMAD.SHL.U32 R4, R6, 0x100, RZ ;  /* 0x0000010006047824 */ /* 0x000fe200078e00ff */
[----:B------:R-:W-:Y:S02]  /*1c000*/  LOP3.LUT R87, R79, R87, R89, 0xfe, !PT ;  /* 0x000000574f577212 */ /* 0x000fe400078efe59 */
[----:B------:R-:W-:Y:S02]  /*1c010*/  LOP3.LUT R89, R78, R86, R95, 0xfe, !PT ;  /* 0x000000564e597212 */ /* 0x000fe400078efe5f */
[----:B------:R-:W-:Y:S02]  /*1c020*/  LOP3.LUT R86, R4, 0xff00, RZ, 0xc0, !PT ;  /* 0x0000ff0004567812 */ /* 0x000fe400078ec0ff */
[C---:B------:R-:W-:Y:S02]  /*1c030*/  PRMT R6, R7.reuse, 0x7770, RZ ;  /* 0x0000777007067816 */ /* 0x040fe400000000ff */
[----:B------:R-:W-:-:S02]  /*1c040*/  PRMT R4, R7, 0x7771, RZ ;  /* 0x0000777107047816 */ /* 0x000fc400000000ff */
[C---:B------:R-:W-:Y:S02]  /*1c050*/  PRMT R78, R5.reuse, 0x7772, RZ ;  /* 0x00007772054e7816 */ /* 0x040fe400000000ff */
[----:B------:R-:W-:Y:S02]  /*1c060*/  PRMT R79, R5, 0x7770, RZ ;  /* 0x00007770054f7816 */ /* 0x000fe400000000ff */
[----:B------:R-:W-:Y:S01]  /*1c070*/  LOP3.LUT R87, R87, 0xff, R6, 0xf8, !PT ;  /* 0x000000ff57577812 */ /* 0x000fe200078ef806 */
[----:B------:R-:W-:Y:S01]  /*1c080*/  IMAD.SHL.U32 R6, R4, 0x100, RZ ;  /* 0x0000010004067824 */ /* 0x000fe200078e00ff */
[----:B------:R-:W-:Y:S01]  /*1c090*/  PRMT R5, R5, 0x7773, RZ ;  /* 0x0000777305057816 */ /* 0x000fe200000000ff */
[----:B------:R-:W-:Y:S01]  /*1c0a0*/  IMAD.U32 R78, R78, 0x10000, RZ ;  /* 0x000100004e4e7824 */ /* 0x000fe200078e00ff */
[----:B------:R-:W-:Y:S02]  /*1c0b0*/  LOP3.LUT R95, R86, 0xff, R79, 0xf8, !PT ;  /* 0x000000ff565f7812 */ /* 0x000fe400078ef84f */
[----:B------:R-:W-:-:S02]  /*1c0c0*/  PRMT R4, R7, 0x7772, RZ ;  /* 0x0000777207047816 */ /* 0x000fc400000000ff */
[----:B------:R-:W-:Y:S01]  /*1c0d0*/  LOP3.LUT R79, R87, 0xff00, R6, 0xf8, !PT ;  /* 0x0000ff00574f7812 */ /* 0x000fe200078ef806 */
[----:B------:R-:W-:Y:S01]  /*1c0e0*/  IMAD.SHL.U32 R6, R5, 0x1000000, RZ ;  /* 0x0100000005067824 */ /* 0x000fe200078e00ff */
[----:B------:R-:W-:Y:S01]  /*1c0f0*/  LOP3.LUT R78, R95, 0xff0000, R78, 0xf8, !PT ;  /* 0x00ff00005f4e7812 */ /* 0x000fe200078ef84e */
[----:B------:R-:W-:Y:S01]  /*1c100*/  IMAD.U32 R4, R4, 0x10000, RZ ;  /* 0x0001000004047824 */ /* 0x000fe200078e00ff */
[----:B------:R-:W-:Y:S02]  /*1c110*/  PRMT R7, R7, 0x7773, RZ ;  /* 0x0000777307077816 */ /* 0x000fe400000000ff */
[----:B------:R-:W-:Y:S02]  /*1c120*/  LOP3.LUT R65, R65, R6, R78, 0x1e, !PT ;  /* 0x0000000641417212 */ /* 0x000fe400078e1e4e */
[----:B------:R-:W-:Y:S02]  /*1c130*/  PRMT R78, R10, 0x7771, RZ ;  /* 0x000077710a4e7816 */ /* 0x000fe400000000ff */
[----:B------:R-:W-:-:S02]  /*1c140*/  LOP3.LUT R86, R79, 0xff0000, R4, 0xf8, !PT ;  /* 0x00ff00004f567812 */ /* 0x000fc400078ef804 */
[----:B------:R-:W-:Y:S01]  /*1c150*/  PRMT R6, R10, 0x7772, RZ ;  /* 0x000077720a067816 */ /* 0x000fe200000000ff */
[----:B------:R-:W-:Y:S01]  /*1c160*/  IMAD.WIDE.U32 R78, R78, 0x100, RZ ;  /* 0x000001004e4e7825 */ /* 0x000fe200078e00ff */
[C---:B------:R-:W-:Y:S02]  /*1c170*/  PRMT R4, R10.reuse, 0x7773, RZ ;  /* 0x000077730a047816 */ /* 0x040fe400000000ff */
[----:B------:R-:W-:Y:S01]  /*1c180*/  PRMT R87, R10, 0x7770, RZ ;  /* 0x000077700a577816 */ /* 0x000fe200000000ff */
[----:B------:R-:W-:Y:S01]  /*1c190*/  IMAD.SHL.U32 R10, R7, 0x1000000, RZ ;  /* 0x01000000070a7824 */ /* 0x000fe200078e00ff */
[----:B------:R-:W-:Y:S01]  /*1c1a0*/  LOP3.LUT R60, R60, R89, RZ, 0x3c, !PT ;  /* 0x000000593c3c7212 */ /* 0x000fe200078e3cff */
[----:B------:R-:W-:Y:S01]  /*1c1b0*/  IMAD.WIDE.U32 R6, R6, 0x10000, RZ ;  /* 0x0001000006067825 */ /* 0x000fe200078e00ff */
[----:B------:R-:W-:Y:S02]  /*1c1c0*/  LOP3.LUT R87, R78, 0xff, R87, 0xf8, !PT ;  /* 0x000000ff4e577812 */ /* 0x000fe400078ef857 */
[----:B------:R-:W-:Y:S01]  /*1c1d0*/  LOP3.LUT R61, R61, R10, R86, 0x1e, !PT ;  /* 0x0000000a3d3d7212 */ /* 0x000fe200078e1e56 */
[----:B------:R-:W-:Y:S01]  /*1c1e0*/  IMAD.WIDE.U32 R4, R4, 0x1000000, RZ ;  /* 0x0100000004047825 */ /* 0x000fe200078e00ff */
[----:B------:R-:W-:-:S02]  /*1c1f0*/  PRMT R10, R9, 0x7771, RZ ;  /* 0x00007771090a7816 */ /* 0x000fc400000000ff */
[----:B-----5:R-:W-:Y:S02]  /*1c200*/  LOP3.LUT R51, R51, R16, RZ, 0x3c, !PT ;  /* 0x0000001033337212 */ /* 0x020fe400078e3cff */
[----:B------:R-:W-:Y:S01]  /*1c210*/  LOP3.LUT R8, R5, R7, R79, 0xfe, !PT ;  /* 0x0000000705087212 */ /* 0x000fe200078efe4f */
[----:B------:R-:W-:Y:S01]  /*1c220*/  IMAD.SHL.U32 R10, R10, 0x100, RZ ;  /* 0x000001000a0a7824 */ /* 0x000fe200078e00ff */
[----:B------:R-:W-:Y:S02]  /*1c230*/  LOP3.LUT R79, R4, R6, R87, 0xfe, !PT ;  /* 0x00000006044f7212 */ /* 0x000fe400078efe57 */
[C---:B------:R-:W-:Y:S02]  /*1c240*/  PRMT R5, R11.reuse, 0x7770, RZ ;  /* 0x000077700b057816 */ /* 0x040fe400000000ff */
[----:B------:R-:W-:Y:S02]  /*1c250*/  PRMT R4, R11, 0x7771, RZ ;  /* 0x000077710b047816 */ /* 0x000fe400000000ff */
[----:B------:R-:W-:-:S02]  /*1c260*/  PRMT R6, R9, 0x7772, RZ ;  /* 0x0000777209067816 */ /* 0x000fc400000000ff */
[C---:B------:R-:W-:Y:S02]  /*1c270*/  PRMT R7, R9.reuse, 0x7770, RZ ;  /* 0x0000777009077816 */ /* 0x040fe400000000ff */
[----:B------:R-:W-:Y:S01]  /*1c280*/  LOP3.LUT R10, R10, 0xff00, RZ, 0xc0, !PT ;  /* 0x0000ff000a0a7812 */ /* 0x000fe200078ec0ff */
[----:B------:R-:W-:Y:S01]  /*1c290*/  IMAD.U32 R6, R6, 0x10000, RZ ;  /* 0x0001000006067824 */ /* 0x000fe200078e00ff */
[----:B------:R-:W-:Y:S01]  /*1c2a0*/  LOP3.LUT R8, R8, 0xff, R5, 0xf8, !PT ;  /* 0x000000ff08087812 */ /* 0x000fe200078ef805 */
[----:B------:R-:W-:Y:S01]  /*1c2b0*/  IMAD.SHL.U32 R5, R4, 0x100, RZ ;  /* 0x0000010004057824 */ /* 0x000fe200078e00ff */
[----:B------:R-:W-:Y:S02]  /*1c2c0*/  PRMT R9, R9, 0x7773, RZ ;  /* 0x0000777309097816 */ /* 0x000fe400000000ff */
[----:B------:R-:W-:Y:S02]  /*1c2d0*/  PRMT R4, R11, 0x7772, RZ ;  /* 0x000077720b047816 */ /* 0x000fe400000000ff */
[----:B------:R-:W-:Y:S01]  /*1c2e0*/  LOP3.LUT R7, R10, 0xff, R7, 0xf8, !PT ;  /* 0x000000ff0a077812 */ /* 0x000fe200078ef807 */
[----:B------:R-:W-:Y:S01]  /*1c2f0*/  IMAD.SHL.U32 R9, R9, 0x1000000, RZ ;  /* 0x0100000009097824 */ /* 0x000fe200078e00ff */
[----:B------:R-:W-:Y:S01]  /*1c300*/  LOP3.LUT R5, R8, 0xff00, R5, 0xf8, !PT ;  /* 0x0000ff0008057812 */ /* 0x000fe200078ef805 */
[----:B------:R-:W-:Y:S01]  /*1c310*/  IMAD.U32 R4, R4, 0x10000, RZ ;  /* 0x0001000004047824 */ /* 0x000fe200078e00ff */
[----:B------:R-:W-:-:S02]  /*1c320*/  LOP3.LUT R6, R7, 0xff0000, R6, 0xf8, !PT ;  /* 0x00ff000007067812 */ /* 0x000fc400078ef806 */
[----:B------:R-:W-:Y:S02]  /*1c330*/  PRMT R11, R11, 0x7773, RZ ;  /* 0x000077730b0b7816 */ /* 0x000fe400000000ff */
[----:B------:R-:W-:Y:S02]  /*1c340*/  PRMT R8, R14, 0x7771, RZ ;  /* 0x000077710e087816 */ /* 0x000fe400000000ff */
[----:B------:R-:W-:Y:S01]  /*1c350*/  LOP3.LUT R58, R58, R9, R6, 0x1e, !PT ;  /* 0x000000093a3a7212 */ /* 0x000fe200078e1e06 */
[----:B------:R-:W-:Y:S01]  /*1c360*/  IMAD.SHL.U32 R10, R11, 0x1000000, RZ ;  /* 0x010000000b0a7824 */ /* 0x000fe200078e00ff */
[----:B------:R-:W-:Y:S01]  /*1c370*/  LOP3.LUT R78, R5, 0xff0000, R4, 0xf8, !PT ;  /* 0x00ff0000054e7812 */ /* 0x000fe200078ef804 */
[----:B------:R-:W-:Y:S01]  /*1c380*/  IMAD.WIDE.U32 R8, R8, 0x100, RZ ;  /* 0x0000010008087825 */ /* 0x000fe200078e00ff */
[C---:B------:R-:W-:Y:S02]  /*1c390*/  PRMT R6, R14.reuse, 0x7772, RZ ;  /* 0x000077720e067816 */ /* 0x040fe400000000ff */
[----:B------:R-:W-:-:S02]  /*1c3a0*/  PRMT R4, R14, 0x7773, RZ ;  /* 0x000077730e047816 */ /* 0x000fc400000000ff */
[----:B------:R-:W-:Y:S01]  /*1c3b0*/  LOP3.LUT R62, R62, R79, RZ, 0x3c, !PT ;  /* 0x0000004f3e3e7212 */ /* 0x000fe200078e3cff */
[----:B------:R-:W-:Y:S01]  /*1c3c0*/  IMAD.WIDE.U32 R6, R6, 0x10000, RZ ;  /* 0x0001000006067825 */ /* 0x000fe200078e00ff */
[----:B------:R-:W-:Y:S02]  /*1c3d0*/  PRMT R79, R14, 0x7770, RZ ;  /* 0x000077700e4f7816 */ /* 0x000fe400000000ff */
[----:B------:R-:W-:Y:S01]  /*1c3e0*/  LOP3.LUT R67, R67, R10, R78, 0x1e, !PT ;  /* 0x0000000a43437212 */ /* 0x000fe200078e1e4e */
[----:B------:R-:W-:Y:S01]  /*1c3f0*/  IMAD.WIDE.U32 R4, R4, 0x1000000, RZ ;  /* 0x0100000004047825 */ /* 0x000fe200078e00ff */
[----:B------:R-:W-:Y:S02]  /*1c400*/  PRMT R10, R13, 0x7771, RZ ;  /* 0x000077710d0a7816 */ /* 0x000fe400000000ff */
[----:B------:R-:W-:Y:S02]  /*1c410*/  LOP3.LUT R79, R8, 0xff, R79, 0xf8, !PT ;  /* 0x000000ff084f7812 */ /* 0x000fe400078ef84f */
[----:B------:R-:W-:Y:S01]  /*1c420*/  LOP3.LUT R8, R5, R7, R9, 0xfe, !PT ;  /* 0x0000000705087212 */ /* 0x000fe200078efe09 */
[----:B------:R-:W-:Y:S01]  /*1c430*/  IMAD.SHL.U32 R10, R10, 0x100, RZ ;  /* 0x000001000a0a7824 */ /* 0x000fe200078e00ff */
[----:B------:R-:W-:-:S02]  /*1c440*/  LOP3.LUT R9, R4, R6, R79, 0xfe, !PT ;  /* 0x0000000604097212 */ /* 0x000fc400078efe4f */
[C---:B------:R-:W-:Y:S02]  /*1c450*/  PRMT R5, R15.reuse, 0x7770, RZ ;  /* 0x000077700f057816 */ /* 0x040fe400000000ff */
[----:B------:R-:W-:Y:S02]  /*1c460*/  PRMT R4, R15, 0x7771, RZ ;  /* 0x000077710f047816 */ /* 0x000fe400000000ff */
[C---:B------:R-:W-:Y:S02]  /*1c470*/  PRMT R6, R13.reuse, 0x7772, RZ ;  /* 0x000077720d067816 */ /* 0x040fe400000000ff */
[C---:B------:R-:W-:Y:S02]  /*1c480*/  PRMT R7, R13.reuse, 0x7770, RZ ;  /* 0x000077700d077816 */ /* 0x040fe400000000ff */
[----:B------:R-:W-:Y:S01]  /*1c490*/  LOP3.LUT R10, R10, 0xff00, RZ, 0xc0, !PT ;  /* 0x0000ff000a0a7812 */ /* 0x000fe200078ec0ff */
[----:B------:R-:W-:Y:S01]  /*1c4a0*/  IMAD.U32 R6, R6, 0x10000, RZ ;  /* 0x0001000006067824 */ /* 0x000fe200078e00ff */
[----:B------:R-:W-:Y:S01]  /*1c4b0*/  LOP3.LUT R8, R8, 0xff, R5, 0xf8, !PT ;  /* 0x000000ff08087812 */ /* 0x000fe200078ef805 */
[----:B------:R-:W-:Y:S01]  /*1c4c0*/  IMAD.SHL.U32 R5, R4, 0x100, RZ ;  /* 0x0000010004057824 */ /* 0x000fe200078e00ff */
[----:B------:R-:W-:-:S02]  /*1c4d0*/  PRMT R13, R13, 0x7773, RZ ;  /* 0x000077730d0d7816 */ /* 0x000fc400000000ff */
[----:B------:R-:W-:Y:S02]  /*1c4e0*/  PRMT R4, R15, 0x7772, RZ ;  /* 0x000077720f047816 */ /* 0x000fe400000000ff */
[----:B------:R-:W-:Y:S01]  /*1c4f0*/  LOP3.LUT R7, R10, 0xff, R7, 0xf8, !PT ;  /* 0x000000ff0a077812 */ /* 0x000fe200078ef807 */
[----:B------:R-:W-:Y:S01]  /*1c500*/  IMAD.SHL.U32 R13, R13, 0x1000000, RZ ;  /* 0x010000000d0d7824 */ /* 0x000fe200078e00ff */
[----:B------:R-:W-:Y:S01]  /*1c510*/  LOP3.LUT R5, R8, 0xff00, R5, 0xf8, !PT ;  /* 0x0000ff0008057812 */ /* 0x000fe200078ef805 */
[----:B------:R-:W-:Y:S01]  /*1c520*/  IMAD.U32 R4, R4, 0x10000, RZ ;  /* 0x0001000004047824 */ /* 0x000fe200078e00ff */
[----:B------:R-:W-:Y:S02]  /*1c530*/  LOP3.LUT R6, R7, 0xff0000, R6, 0xf8, !PT ;  /* 0x00ff000007067812 */ /* 0x000fe400078ef806 */
[----:B------:R-:W-:Y:S02]  /*1c540*/  PRMT R15, R15, 0x7773, RZ ;  /* 0x000077730f0f7816 */ /* 0x000fe400000000ff */
[----:B------:R-:W-:-:S02]  /*1c550*/  PRMT R8, R18, 0x7771, RZ ;  /* 0x0000777112087816 */ /* 0x000fc400000000ff */
[----:B------:R-:W-:Y:S01]  /*1c560*/  LOP3.LUT R66, R66, R13, R6, 0x1e, !PT ;  /* 0x0000000d42427212 */ /* 0x000fe200078e1e06 */
[----:B------:R-:W-:Y:S01]  /*1c570*/  IMAD.SHL.U32 R10, R15, 0x1000000, RZ ;  /* 0x010000000f0a7824 */ /* 0x000fe200078e00ff */
[----:B------:R-:W-:Y:S02]  /*1c580*/  LOP3.LUT R12, R5, 0xff0000, R4, 0xf8, !PT ;  /* 0x00ff0000050c7812 */ /* 0x000fe400078ef804 */
[C---:B------:R-:W-:Y:S02]  /*1c590*/  PRMT R6, R18.reuse, 0x7772, RZ ;  /* 0x0000777212067816 */ /* 0x040fe400000000ff */
[----:B------:R-:W-:Y:S02]  /*1c5a0*/  PRMT R4, R18, 0x7773, RZ ;  /* 0x0000777312047816 */ /* 0x000fe400000000ff */
[----:B------:R-:W-:Y:S01]  /*1c5b0*/  LOP3.LUT R48, R48, R9, RZ, 0x3c, !PT ;  /* 0x0000000930307212 */ /* 0x000fe200078e3cff */
[----:B------:R-:W-:Y:S01]  /*1c5c0*/  IMAD.WIDE.U32 R8, R8, 0x100, RZ ;  /* 0x0000010008087825 */ /* 0x000fe200078e00ff */
[----:B------:R-:W-:-:S02]  /*1c5d0*/  PRMT R11, R18, 0x7770, RZ ;  /* 0x00007770120b7816 */ /* 0x000fc400000000ff */
[----:B------:R-:W-:Y:S01]  /*1c5e0*/  LOP3.LUT R57, R57, R10, R12, 0x1e, !PT ;  /* 0x0000000a39397212 */ /* 0x000fe200078e1e0c */
[----:B------:R-:W-:Y:S01]  /*1c5f0*/  IMAD.WIDE.U32 R6, R6, 0x10000, RZ ;  /* 0x0001000006067825 */ /* 0x000fe200078e00ff */
[----:B------:R-:W-:Y:S02]  /*1c600*/  PRMT R10, R17, 0x7771, RZ ;  /* 0x00007771110a7816 */ /* 0x000fe400000000ff */
[----:B------:R-:W-:Y:S01]  /*1c610*/  LOP3.LUT R11, R8, 0xff, R11, 0xf8, !PT ;  /* 0x000000ff080b7812 */ /* 0x000fe200078ef80b */
[----:B------:R-:W-:Y:S01]  /*1c620*/  IMAD.WIDE.U32 R4, R4, 0x1000000, RZ ;  /* 0x0100000004047825 */ /* 0x000fe200078e00ff */
[----:B------:R-:W-:Y:S02]  /*1c630*/  LOP3.LUT R47, R47, R20, RZ, 0x3c, !PT ;  /* 0x000000142f2f7212 */ /* 0x000fe400078e3cff */
[----:B------:R-:W-:Y:S01]  /*1c640*/  LOP3.LUT R43, R43, R24, RZ, 0x3c, !PT ;  /* 0x000000182b2b7212 */ /* 0x000fe200078e3cff */
[----:B------:R-:W-:Y:S01]  /*1c650*/  IMAD.SHL.U32 R10, R10, 0x100, RZ ;  /* 0x000001000a0a7824 */ /* 0x000fe200078e00ff */
[----:B------:R-:W-:-:S02]  /*1c660*/  LOP3.LUT R8, R5, R7, R9, 0xfe, !PT ;  /* 0x0000000705087212 */ /* 0x000fc400078efe09 */
[----:B------:R-:W-:Y:S02]  /*1c670*/  LOP3.LUT R9, R4, R6, R11, 0xfe, !PT ;  /* 0x0000000604097212 */ /* 0x000fe400078efe0b */
        /* <DEDUP_REMOVED lines=65> */
[----:B------:R-:W-:-:S03]  /*1ca90*/  LOP3.LUT R50, R50, R70, RZ, 0x3c, !PT ;  /* 0x0000004632327212 */ /* 0x000fc600078e3cff */
[----:B------:R-:W-:Y:S01]  /*1caa0*/  IMAD.SHL.U32 R10, R10, 0x100, RZ ;  /* 0x000001000a0a7824 */ /* 0x000fe200078e00ff */
[----:B------:R-:W-:Y:S02]  /*1cab0*/  LOP3.LUT R8, R5, R7, R9, 0xfe, !PT ;  /* 0x0000000705087212 */ /* 0x000fe400078efe09 */
[----:B------:R-:W-:Y:S02]  /*1cac0*/  LOP3.LUT R9, R4, R6, R11, 0xfe, !PT ;  /* 0x0000000604097212 */ /* 0x000fe400078efe0b */
[C---:B------:R-:W-:Y:S02]  /*1cad0*/  PRMT R5, R27.reuse, 0x7770, RZ ;  /* 0x000077701b057816 */ /* 0x040fe400000000ff */
[----:B------:R-:W-:Y:S02]  /*1cae0*/  PRMT R4, R27, 0x7771, RZ ;  /* 0x000077711b047816 */ /* 0x000fe400000000ff */
[C---:B------:R-:W-:Y:S02]  /*1caf0*/  PRMT R6, R25.reuse, 0x7772, RZ ;  /* 0x0000777219067816 */ /* 0x040fe400000000ff */
[----:B------:R-:W-:-:S02]  /*1cb00*/  PRMT R7, R25, 0x7770, RZ ;  /* 0x0000777019077816 */ /* 0x000fc400000000ff */
        /* <DEDUP_REMOVED lines=12> */
[----:B------:R-:W-:Y:S02]  /*1cbd0*/  LOP3.LUT R38, R38, R25, R6, 0x1e, !PT ;  /* 0x0000001926267212 */ /* 0x000fe400078e1e06 */
[----:B------:R-:W-:Y:S01]  /*1cbe0*/  LOP3.LUT R12, R5, 0xff0000, R4, 0xf8, !PT ;  /* 0x00ff0000050c7812 */ /* 0x000fe200078ef804 */
[----:B------:R-:W-:Y:S01]  /*1cbf0*/  IMAD.SHL.U32 R10, R27, 0x1000000, RZ ;  /* 0x010000001b0a7824 */ /* 0x000fe200078e00ff */
[C---:B------:R-:W-:Y:S02]  /*1cc00*/  PRMT R8, R30.reuse, 0x7771, RZ ;  /* 0x000077711e087816 */ /* 0x040fe400000000ff */
[C---:B------:R-:W-:Y:S02]  /*1cc10*/  PRMT R4, R30.reuse, 0x7772, RZ ;  /* 0x000077721e047816 */ /* 0x040fe400000000ff */
[----:B------:R-:W-:-:S02]  /*1cc20*/  PRMT R6, R30, 0x7773, RZ ;  /* 0x000077731e067816 */ /* 0x000fc400000000ff */
[----:B------:R-:W-:Y:S01]  /*1cc30*/  LOP3.LUT R36, R36, R9, RZ, 0x3c, !PT ;  /* 0x0000000924247212 */ /* 0x000fe200078e3cff */
[----:B------:R-:W-:Y:S01]  /*1cc40*/  IMAD.WIDE.U32 R8, R8, 0x100, RZ ;  /* 0x0000010008087825 */ /* 0x000fe200078e00ff */
[----:B------:R-:W-:Y:S02]  /*1cc50*/  PRMT R11, R30, 0x7770, RZ ;  /* 0x000077701e0b7816 */ /* 0x000fe400000000ff */
[----:B------:R-:W-:Y:S01]  /*1cc60*/  LOP3.LUT R41, R41, R10, R12, 0x1e, !PT ;  /* 0x0000000a29297212 */ /* 0x000fe200078e1e0c */
[----:B------:R-:W-:Y:S01]  /*1cc70*/  IMAD.WIDE.U32 R4, R4, 0x10000, RZ ;  /* 0x0001000004047825 */ /* 0x000fe200078e00ff */
[C---:B------:R-:W-:Y:S02]  /*1cc80*/  PRMT R10, R29.reuse, 0x7771, RZ ;  /* 0x000077711d0a7816 */ /* 0x040fe400000000ff */
[----:B------:R-:W-:Y:S01]  /*1cc90*/  LOP3.LUT R11, R8, 0xff, R11, 0xf8, !PT ;  /* 0x000000ff080b7812 */ /* 0x000fe200078ef80b */
[----:B------:R-:W-:Y:S01]  /*1cca0*/  IMAD.WIDE.U32 R6, R6, 0x1000000, RZ ;  /* 0x0100000006067825 */ /* 0x000fe200078e00ff */
[----:B------:R-:W-:-:S03]  /*1ccb0*/  PRMT R8, R29, 0x7770, RZ ;  /* 0x000077701d087816 */ /* 0x000fc600000000ff */
[----:B------:R-:W-:Y:S01]  /*1ccc0*/  IMAD.SHL.U32 R10, R10, 0x100, RZ ;  /* 0x000001000a0a7824 */ /* 0x000fe200078e00ff */
[----:B------:R-:W-:Y:S02]  /*1ccd0*/  LOP3.LUT R12, R7, R5, R9, 0xfe, !PT ;  /* 0x00000005070c7212 */ /* 0x000fe400078efe09 */
[C---:B------:R-:W-:Y:S02]  /*1cce0*/  PRMT R5, R31.reuse, 0x7771, RZ ;  /* 0x000077711f057816 */ /* 0x040fe400000000ff */
[----:B------:R-:W-:Y:S02]  /*1ccf0*/  PRMT R7, R31, 0x7770, RZ ;  /* 0x000077701f077816 */ /* 0x000fe400000000ff */
[----:B------:R-:W-:Y:S01]  /*1cd00*/  LOP3.LUT R9, R6, R4, R11, 0xfe, !PT ;  /* 0x0000000406097212 */ /* 0x000fe200078efe0b */
[----:B------:R-:W-:Y:S01]  /*1cd10*/  IMAD.SHL.U32 R6, R5, 0x100, RZ ;  /* 0x0000010005067824 */ /* 0x000fe200078e00ff */
[----:B------:R-:W-:Y:S02]  /*1cd20*/  PRMT R5, R29, 0x7772, RZ ;  /* 0x000077721d057816 */ /* 0x000fe400000000ff */
[----:B------:R-:W-:-:S02]  /*1cd30*/  PRMT R4, R31, 0x7772, RZ ;  /* 0x000077721f047816 */ /* 0x000fc400000000ff */
[----:B------:R-:W-:Y:S01]  /*1cd40*/  LOP3.LUT R13, R10, 0xff00, RZ, 0xc0, !PT ;  /* 0x0000ff000a0d7812 */ /* 0x000fe200078ec0ff */
[----:B------:R-:W-:Y:S01]  /*1cd50*/  IMAD.U32 R5, R5, 0x10000, RZ ;  /* 0x0001000005057824 */ /* 0x000fe200078e00ff */
[----:B------:R-:W-:Y:S01]  /*1cd60*/  LOP3.LUT R7, R12, 0xff, R7, 0xf8, !PT ;  /* 0x000000ff0c077812 */ /* 0x000fe200078ef807 */
[----:B------:R-:W-:Y:S01]  /*1cd70*/  IMAD.U32 R4, R4, 0x10000, RZ ;  /* 0x0001000004047824 */ /* 0x000fe200078e00ff */
[----:B------:R-:W-:Y:S02]  /*1cd80*/  LOP3.LUT R8, R13, 0xff, R8, 0xf8, !PT ;  /* 0x000000ff0d087812 */ /* 0x000fe400078ef808 */
[----:B------:R-:W-:Y:S02]  /*1cd90*/  LOP3.LUT R7, R7, 0xff00, R6, 0xf8, !PT ;  /* 0x0000ff0007077812 */ /* 0x000fe400078ef806 */
[----:B------:R-:W-:Y:S02]  /*1cda0*/  PRMT R31, R31, 0x7773, RZ ;  /* 0x000077731f1f7816 */ /* 0x000fe400000000ff */
[----:B------:R-:W-:-:S02]  /*1cdb0*/  LOP3.LUT R13, R8, 0xff0000, R5, 0xf8, !PT ;  /* 0x00ff0000080d7812 */ /* 0x000fc400078ef805 */
[----:B------:R-:W-:Y:S01]  /*1cdc0*/  LOP3.LUT R12, R7, 0xff0000, R4, 0xf8, !PT ;  /* 0x00ff0000070c7812 */ /* 0x000fe200078ef804 */
[----:B------:R-:W-:Y:S01]  /*1cdd0*/  IMAD.SHL.U32 R10, R31, 0x1000000, RZ ;  /* 0x010000001f0a7824 */ /* 0x000fe200078e00ff */
[C---:B------:R-:W-:Y:S02]  /*1cde0*/  PRMT R8, R54.reuse, 0x7771, RZ ;  /* 0x0000777136087816 */ /* 0x040fe400000000ff */
[C---:B------:R-:W-:Y:S02]  /*1cdf0*/  PRMT R6, R54.reuse, 0x7772, RZ ;  /* 0x0000777236067816 */ /* 0x040fe400000000ff */
[----:B------:R-:W-:Y:S02]  /*1ce00*/  PRMT R4, R54, 0x7773, RZ ;  /* 0x0000777336047816 */ /* 0x000fe400000000ff */
[----:B------:R-:W-:Y:S01]  /*1ce10*/  PRMT R29, R29, 0x7773, RZ ;  /* 0x000077731d1d7816 */ /* 0x000fe200000000ff */
[----:B------:R-:W-:Y:S01]  /*1ce20*/  IMAD.WIDE.U32 R6, R6, 0x10000, RZ ;  /* 0x0001000006067825 */ /* 0x000fe200078e00ff */
[----:B------:R-:W-:-:S02]  /*1ce30*/  LOP3.LUT R32, R32, R9, RZ, 0x3c, !PT ;  /* 0x0000000920207212 */ /* 0x000fc400078e3cff */
[----:B------:R-:W-:Y:S01]  /*1ce40*/  LOP3.LUT R37, R37, R10, R12, 0x1e, !PT ;  /* 0x0000000a25257212 */ /* 0x000fe200078e1e0c */
[----:B------:R-:W-:Y:S01]  /*1ce50*/  IMAD.WIDE.U32 R8, R8, 0x100, RZ ;  /* 0x0000010008087825 */ /* 0x000fe200078e00ff */
[----:B------:R-:W-:Y:S02]  /*1ce60*/  PRMT R11, R54, 0x7770, RZ ;  /* 0x00007770360b7816 */ /* 0x000fe400000000ff */
[----:B------:R-:W-:Y:S01]  /*1ce70*/  PRMT R10, R53, 0x7770, RZ ;  /* 0x00007770350a7816 */ /* 0x000fe200000000ff */
[----:B------:R-:W-:-:S04]  /*1ce80*/  IMAD.WIDE.U32 R4, R4, 0x1000000, RZ ;  /* 0x0100000004047825 */ /* 0x000fc800078e00ff */
[----:B------:R-:W-:Y:S01]  /*1ce90*/  IMAD.SHL.U32 R29, R29, 0x1000000, RZ ;  /* 0x010000001d1d7824 */ /* 0x000fe200078e00ff */
[----:B------:R-:W-:Y:S02]  /*1cea0*/  LOP3.LUT R12, R5, R7, R9, 0xfe, !PT ;  /* 0x00000007050c7212 */ /* 0x000fe400078efe09 */
[----:B------:R-:W-:Y:S02]  /*1ceb0*/  PRMT R9, R53, 0x7771, RZ ;  /* 0x0000777135097816 */ /* 0x000fe400000000ff */
[----:B------:R-:W-:Y:S02]  /*1cec0*/  LOP3.LUT R34, R34, R29, R13, 0x1e, !PT ;  /* 0x0000001d22227212 */ /* 0x000fe400078e1e0d */
[----:B------:R-:W-:Y:S01]  /*1ced0*/  LOP3.LUT R13, R8, 0xff, R11, 0xf8, !PT ;  /* 0x000000ff080d7812 */ /* 0x000fe200078ef80b */
[----:B------:R-:W-:Y:S01]  /*1cee0*/  IMAD.SHL.U32 R11, R9, 0x100, RZ ;  /* 0x00000100090b7824 */ /* 0x000fe200078e00ff */
[C---:B------:R-:W-:Y:S02]  /*1cef0*/  PRMT R8, R55.reuse, 0x7771, RZ ;  /* 0x0000777137087816 */ /* 0x040fe400000000ff */
[----:B------:R-:W-:-:S02]  /*1cf00*/  PRMT R5, R55, 0x7773, RZ ;  /* 0x0000777337057816 */ /* 0x000fc400000000ff */
[----:B------:R-:W-:Y:S01]  /*1cf10*/  LOP3.LUT R15, R11, 0xff00, RZ, 0xc0, !PT ;  /* 0x0000ff000b0f7812 */ /* 0x000fe200078ec0ff */
[----:B------:R-:W-:Y:S01]  /*1cf20*/  IMAD.SHL.U32 R8, R8, 0x100, RZ ;  /* 0x0000010008087824 */ /* 0x000fe200078e00ff */
[----:B------:R-:W-:Y:S02]  /*1cf30*/  LOP3.LUT R11, R4, R6, R13, 0xfe, !PT ;  /* 0x00000006040b7212 */ /* 0x000fe400078efe0d */
[----:B------:R-:W-:Y:S02]  /*1cf40*/  PRMT R7, R55, 0x7772, RZ ;  /* 0x0000777237077816 */ /* 0x000fe400000000ff */
[----:B------:R-:W-:Y:S02]  /*1cf50*/  PRMT R4, R71, 0x7771, RZ ;  /* 0x0000777147047816 */ /* 0x000fe400000000ff */
[----:B------:R-:W-:Y:S01]  /*1cf60*/  PRMT R55, R55, 0x7770, RZ ;  /* 0x0000777037377816 */ /* 0x000fe200000000ff */
[----:B------:R-:W-:Y:S01]  /*1cf70*/  IMAD.U32 R7, R7, 0x10000, RZ ;  /* 0x0001000007077824 */ /* 0x000fe200078e00ff */
[----:B------:R-:W-:Y:S01]  /*1cf80*/  LOP3.LUT R0, R0, R11, RZ, 0x3c, !PT ;  /* 0x0000000b00007212 */ /* 0x000fe200078e3cff */
[----:B------:R-:W-:Y:S01]  /*1cf90*/  IMAD.SHL.U32 R6, R4, 0x100, RZ ;  /* 0x0000010004067824 */ /* 0x000fe200078e00ff */
[----:B------:R-:W-:-:S02]  /*1cfa0*/  LOP3.LUT R55, R12, 0xff, R55, 0xf8, !PT ;  /* 0x000000ff0c377812 */ /* 0x000fc400078ef837 */
[----:B------:R-:W-:Y:S02]  /*1cfb0*/  PRMT R4, R71, 0x7770, RZ ;  /* 0x0000777047047816 */ /* 0x000fe400000000ff */
[----:B------:R-:W-:Y:S02]  /*1cfc0*/  LOP3.LUT R8, R55, 0xff00, R8, 0xf8, !PT ;  /* 0x0000ff0037087812 */ /* 0x000fe400078ef808 */
[----:B------:R-:W-:Y:S02]  /*1cfd0*/  LOP3.LUT R11, R6, 0xff00, RZ, 0xc0, !PT ;  /* 0x0000ff00060b7812 */ /* 0x000fe400078ec0ff */
[----:B------:R-:W-:Y:S02]  /*1cfe0*/  LOP3.LUT R8, R8, 0xff0000, R7, 0xf8, !PT ;  /* 0x00ff000008087812 */ /* 0x000fe400078ef807 */
[----:B------:R-:W-:Y:S02]  /*1cff0*/  LOP3.LUT R7, R11, 0xff, R4, 0xf8, !PT ;  /* 0x000000ff0b077812 */ /* 0x000fe400078ef804 */
[----:B------:R-:W-:-:S02]  /*1d000*/  PRMT R4, R71, 0x7772, RZ ;  /* 0x0000777247047816 */ /* 0x000fc400000000ff */
[C---:B------:R-:W-:Y:S02]  /*1d010*/  PRMT R9, R53.reuse, 0x7773, RZ ;  /* 0x0000777335097816 */ /* 0x040fe400000000ff */
[----:B------:R-:W-:Y:S01]  /*1d020*/  PRMT R53, R53, 0x7772, RZ ;  /* 0x0000777235357816 */ /* 0x000fe200000000ff */
[----:B------:R-:W-:Y:S01]  /*1d030*/  IMAD.U32 R6, R4, 0x10000, RZ ;  /* 0x0001000004067824 */ /* 0x000fe200078e00ff */
[----:B------:R-:W-:Y:S01]  /*1d040*/  PRMT R71, R71, 0x7773, RZ ;  /* 0x0000777347477816 */ /* 0x000fe200000000ff */
[----:B------:R-:W-:Y:S01]  /*1d050*/  IMAD.SHL.U32 R4, R5, 0x1000000, RZ ;  /* 0x0100000005047824 */ /* 0x000fe200078e00ff */
[----:B------:R-:W-:Y:S01]  /*1d060*/  LOP3.LUT R10, R15, 0xff, R10, 0xf8, !PT ;  /* 0x000000ff0f0a7812 */ /* 0x000fe200078ef80a */
[----:B------:R-:W-:Y:S01]  /*1d070*/  IMAD.U32 R53, R53, 0x10000, RZ ;  /* 0x0001000035357824 */ /* 0x000fe200078e00ff */
[----:B------:R-:W-:Y:S01]  /*1d080*/  LOP3.LUT R5, R7, 0xff0000, R6, 0xf8, !PT ;  /* 0x00ff000007057812 */ /* 0x000fe200078ef806 */
[----:B------:R-:W-:Y:S01]  /*1d090*/  IMAD.SHL.U32 R9, R9, 0x1000000, RZ ;  /* 0x0100000009097824 */ /* 0x000fe200078e00ff */
[----:B------:R-:W-:Y:S01]  /*1d0a0*/  LOP3.LUT R33, R33, R4, R8, 0x1e, !PT ;  /* 0x0000000421217212 */ /* 0x000fe200078e1e08 */
[----:B------:R-:W-:Y:S01]  /*1d0b0*/  IMAD.SHL.U32 R6, R71, 0x1000000, RZ ;  /* 0x0100000047067824 */ /* 0x000fe200078e00ff */
[----:B------:R-:W-:-:S04]  /*1d0c0*/  LOP3.LUT R53, R10, 0xff0000, R53, 0xf8, !PT ;  /* 0x00ff00000a357812 */ /* 0x000fc800078ef835 */
[----:B------:R-:W-:Y:S02]  /*1d0d0*/  LOP3.LUT R2, R2, R9, R53, 0x1e, !PT ;  /* 0x0000000902027212 */ /* 0x000fe400078e1e35 */
[----:B01----:R-:W-:-:S07]  /*1d0e0*/  LOP3.LUT R59, R59, R6, R5, 0x1e, !PT ;  /* 0x000000063b3b7212 */ /* 0x003fce00078e1e05 */
.L_x_114:
[----:B-1----:R-:W-:Y:S01]  /*1d0f0*/  LOP3.LUT R5, R36, R51, R60, 0x96, !PT ;  /* 0x0000003324057212 */ /* 0x002fe200078e963c */
[----:B------:R-:W0:Y:S01]  /*1d100*/  LDCU.128 UR32, c[0x3][0x8f0] ;  /* 0x00c11e00ff2077ac */ /* 0x000e220008000c00 */
[----:B------:R-:W-:Y:S02]  /*1d110*/  LOP3.LUT R4, R41, R46, R61, 0x96, !PT ;  /* 0x0000002e29047212 */ /* 0x000fe400078e963d */
[----:B------:R-:W-:Y:S02]  /*1d120*/  LOP3.LUT R6, R35, R40, R69, 0x96, !PT ;  /* 0x0000002823067212 */ /* 0x000fe400078e9645 */
[----:B------:R-:W-:Y:S02]  /*1d130*/  LOP3.LUT R20, R82, R5, R50, 0x96, !PT ;  /* 0x0000000552147212 */ /* 0x000fe400078e9632 */
[----:B------:R-:W-:Y:S02]  /*1d140*/  LOP3.LUT R21, R83, R4, R59, 0x96, !PT ;  /* 0x0000000453157212 */ /* 0x000fe400078e963b */
[----:B------:R-:W-:-:S02]  /*1d150*/  LOP3.LUT R7, R2, R45, R66, 0x96, !PT ;  /* 0x0000002d02077212 */ /* 0x000fc400078e9642 */
[----:B------:R-:W-:Y:S02]  /*1d160*/  LOP3.LUT R6, R93, R6, R72, 0x96, !PT ;  /* 0x000000065d067212 */ /* 0x000fe400078e9648 */
[----:B------:R-:W-:Y:S02]  /*1d170*/  SHF.L.W.U32.HI R5, R21, 0x1, R20 ;  /* 0x0000000115057819 */ /* 0x000fe40000010e14 */
[----:B------:R-:W-:Y:S02]  /*1d180*/  LOP3.LUT R7, R94, R7, R73, 0x96, !PT ;  /* 0x000000075e077212 */ /* 0x000fe400078e9649 */
[----:B------:R-:W-:Y:S02]  /*1d190*/  SHF.L.W.U32.HI R4, R20, 0x1, R21 ;  /* 0x0000000114047819 */ /* 0x000fe40000010e15 */
[----:B------:R-:W-:Y:S02]  /*1d1a0*/  LOP3.LUT R16, R39, R44, R63, 0x96, !PT ;  /* 0x0000002c27107212 */ /* 0x000fe400078e963f */
[----:B------:R-:W-:-:S02]  /*1d1b0*/  LOP3.LUT R15, R34, R49, R58, 0x96, !PT ;  /* 0x00000031220f7212 */ /* 0x000fc400078e963a */
[----:B------:R-:W-:Y:S02]  /*1d1c0*/  LOP3.LUT R13, R5, R6, RZ, 0x3c, !PT ;  /* 0x00000006050d7212 */ /* 0x000fe400078e3cff */
[----:B------:R-:W-:Y:S02]  /*1d1d0*/  LOP3.LUT R5, R43, R48, R64, 0x96, !PT ;  /* 0x000000302b057212 */ /* 0x000fe400078e9640 */
[----:B------:R-:W-:Y:S02]  /*1d1e0*/  LOP3.LUT R12, R4, R7, RZ, 0x3c, !PT ;  /* 0x00000007040c7212 */ /* 0x000fe400078e3cff */
        /* <DEDUP_REMOVED lines=10> */
[----:B------:R-:W-:Y:S02]  /*1d290*/  SHF.L.W.U32.HI R8, R6, 0x1, R7 ;  /* 0x0000000106087819 */ /* 0x000fe40000010e07 */
[----:B------:R-:W-:Y:S02]  /*1d2a0*/  SHF.L.W.U32.HI R9, R7, 0x1, R6 ;  /* 0x0000000107097819 */ /* 0x000fe40000010e06 */
[----:B------:R-:W-:Y:S02]  /*1d2b0*/  SHF.L.W.U32.HI R4, R16, 0x1, R15 ;  /* 0x0000000110047819 */ /* 0x000fe40000010e0f */
        /* <DEDUP_REMOVED lines=12> */
[-C--:B------:R-:W-:Y:S02]  /*1d380*/  LOP3.LUT R65, R65, R12.reuse, RZ, 0x3c, !PT ;  /* 0x0000000c41417212 */ /* 0x080fe400078e3cff */
[----:B------:R-:W-:-:S02]  /*1d390*/  LOP3.LUT R5, R57, R12, RZ, 0x3c, !PT ;  /* 0x0000000c39057212 */ /* 0x000fc400078e3cff */
[-C--:B------:R-:W-:Y:S02]  /*1d3a0*/  LOP3.LUT R7, R38, R12.reuse, RZ, 0x3c, !PT ;  /* 0x0000000c26077212 */ /* 0x080fe400078e3cff */
[-C--:B------:R-:W-:Y:S02]  /*1d3b0*/  LOP3.LUT R9, R33, R12.reuse, RZ, 0x3c, !PT ;  /* 0x0000000c21097212 */ /* 0x080fe400078e3cff */
[----:B------:R-:W-:Y:S02]  /*1d3c0*/  LOP3.LUT R85, R85, R12, RZ, 0x3c, !PT ;  /* 0x0000000c55557212 */ /* 0x000fe400078e3cff */
[-C--:B------:R-:W-:Y:S02]  /*1d3d0*/  LOP3.LUT R64, R64, R13.reuse, RZ, 0x3c, !PT ;  /* 0x0000000d40407212 */ /* 0x080fe400078e3cff */
[-C--:B------:R-:W-:Y:S02]  /*1d3e0*/  LOP3.LUT R4, R48, R13.reuse, RZ, 0x3c, !PT ;  /* 0x0000000d30047212 */ /* 0x080fe400078e3cff */
[-C--:B------:R-:W-:Y:S01]  /*1d3f0*/  LOP3.LUT R6, R43, R13.reuse, RZ, 0x3c, !PT ;  /* 0x0000000d2b067212 */ /* 0x080fe200078e3cff */
[----:B------:R-:W-:Y:S01]  /*1d400*/  STL.64 [R1+0xc40], R64 ;  /* 0x000c404001007387 */ /* 0x000fe20000100a00 */
[----:B------:R-:W-:-:S02]  /*1d410*/  LOP3.LUT R8, R0, R13, RZ, 0x3c, !PT ;  /* 0x0000000d00087212 */ /* 0x000fc400078e3cff */
[----:B------:R-:W-:Y:S01]  /*1d420*/  LOP3.LUT R84, R84, R13, RZ, 0x3c, !PT ;  /* 0x0000000d54547212 */ /* 0x000fe200078e3cff */
[----:B------:R1:W-:Y:S01]  /*1d430*/  STL.64 [R1+0xc68], R4 ;  /* 0x000c680401007387 */ /* 0x0003e20000100a00 */
[-C--:B------:R-:W-:Y:S02]  /*1d440*/  LOP3.LUT R60, R60, R11.reuse, RZ, 0x3c, !PT ;  /* 0x0000000b3c3c7212 */ /* 0x080fe400078e3cff */
[-C--:B------:R-:W-:Y:S01]  /*1d450*/  LOP3.LUT R10, R51, R11.reuse, RZ, 0x3c, !PT ;  /* 0x0000000b330a7212 */ /* 0x080fe200078e3cff */
[----:B------:R-:W-:Y:S01]  /*1d460*/  STL.64 [R1+0xc90], R6 ;  /* 0x000c900601007387 */ /* 0x000fe20000100a00 */
[-C--:B------:R-:W-:Y:S02]  /*1d470*/  LOP3.LUT R12, R36, R11.reuse, RZ, 0x3c, !PT ;  /* 0x0000000b240c7212 */ /* 0x080fe400078e3cff */
[-C--:B------:R-:W-:Y:S01]  /*1d480*/  LOP3.LUT R50, R50, R11.reuse, RZ, 0x3c, !PT ;  /* 0x0000000b32327212 */ /* 0x080fe200078e3cff */
[----:B------:R2:W-:Y:S01]  /*1d490*/  STL.64 [R1+0xcb8], R8 ;  /* 0x000cb80801007387 */ /* 0x0005e20000100a00 */
        /* <DEDUP_REMOVED lines=19> */
[-C--:B------:R-:W-:Y:S02]  /*1d5d0*/  LOP3.LUT R23, R42, R26.reuse, RZ, 0x3c, !PT ;  /* 0x0000001a2a177212 */ /* 0x080fe400078e3cff */
        /* <DEDUP_REMOVED lines=13> */
[----:B------:R5:W-:Y:S01]  /*1d6b0*/  STL.64 [R1+0xc50], R14 ;  /* 0x000c500e01007387 */ /* 0x000be20000100a00 */
        /* <DEDUP_REMOVED lines=13> */
[----:B------:R-:W-:Y:S01]  /*1d790*/  LOP3.LUT R20, R91, R20, RZ, 0x3c, !PT ;  /* 0x000000145b147212 */ /* 0x000fe200078e3cff */
[----:B------:R-:W-:Y:S01]  /*1d7a0*/  STL.64 [R1+0xc60], R26 ;  /* 0x000c601a01007387 */ /* 0x000fe20000100a00 */
[----:B------:R-:W-:Y:S02]  /*1d7b0*/  LOP3.LUT R21, R90, R21, RZ, 0x3c, !PT ;  /* 0x000000155a157212 */ /* 0x000fe400078e3cff */
[----:B------:R-:W-:Y:S01]  /*1d7c0*/  LOP3.LUT R30, R93, R30, RZ, 0x3c, !PT ;  /* 0x0000001e5d1e7212 */ /* 0x000fe200078e3cff */
[----:B------:R-:W-:Y:S01]  /*1d7d0*/  STL.64 [R1+0xc88], R40 ;  /* 0x000c882801007387 */ /* 0x000fe20000100a00 */
[----:B------:R-:W-:-:S03]  /*1d7e0*/  LOP3.LUT R31, R94, R31, RZ, 0x3c, !PT ;  /* 0x0000001f5e1f7212 */ /* 0x000fc600078e3cff */
[----:B------:R-:W-:Y:S04]  /*1d7f0*/  STL.64 [R1+0xcf0], R20 ;  /* 0x000cf01401007387 */ /* 0x000fe80000100a00 */
[----:B------:R-:W-:Y:S04]  /*1d800*/  STL.64 [R1+0xcb0], R28 ;  /* 0x000cb01c01007387 */ /* 0x000fe80000100a00 */
[----:B------:R-:W-:Y:S04]  /*1d810*/  STL.64 [R1+0xcd8], R72 ;  /* 0x000cd84801007387 */ /* 0x000fe80000100a00 */
[----:B------:R-:W-:Y:S04]  /*1d820*/  STL.64 [R1+0xd00], R30 ;  /* 0x000d001e01007387 */ /* 0x000fe80000100a00 */
[----:B-1----:R-:W3:Y:S01]  /*1d830*/  LDL.64 R4, [UR15] ;  /* 0x0000000fff047983 */ /* 0x002ee20008100a00 */
[----:B--2---:R-:W-:-:S02]  /*1d840*/  SHF.L.U64.HI R9, R60, UR20, R61 ;  /* 0x000000143c097c19 */ /* 0x004fc4000801023d */
[C---:B------:R-:W-:Y:S02]  /*1d850*/  SHF.L.U32 R7, R60.reuse, UR20, RZ ;  /* 0x000000143c077c19 */ /* 0x040fe400080006ff */
[--C-:B------:R-:W-:Y:S02]  /*1d860*/  SHF.R.U64 R0, R60, UR11, R61.reuse ;  /* 0x0000000b3c007c19 */ /* 0x100fe4000800123d */
[----:B------:R-:W-:Y:S02]  /*1d870*/  SHF.R.U32.HI R2, RZ, UR11, R61 ;  /* 0x0000000bff027c19 */ /* 0x000fe4000801163d */
[----:B------:R-:W-:Y:S02]  /*1d880*/  LOP3.LUT R8, R0, R7, RZ, 0xfc, !PT ;  /* 0x0000000700087212 */ /* 0x000fe400078efcff */
[----:B------:R-:W-:-:S05]  /*1d890*/  LOP3.LUT R9, R2, R9, RZ, 0xfc, !PT ;  /* 0x0000000902097212 */ /* 0x000fca00078efcff */
[----:B------:R1:W-:Y:S01]  /*1d8a0*/  STL.64 [UR15], R8 ;  /* 0x00000008ff007987 */ /* 0x0003e20008100a0f */
[C---:B---3--:R-:W-:Y:S02]  /*1d8b0*/  SHF.L.U32 R7, R4.reuse, UR21, RZ ;  /* 0x0000001504077c19 */ /* 0x048fe400080006ff */
[C-C-:B------:R-:W-:Y:S02]  /*1d8c0*/  SHF.R.U64 R0, R4.reuse, UR10, R5.reuse ;  /* 0x0000000a04007c19 */ /* 0x140fe40008001205 */
[--C-:B------:R-:W-:Y:S02]  /*1d8d0*/  SHF.L.U64.HI R2, R4, UR21, R5.reuse ;  /* 0x0000001504027c19 */ /* 0x100fe40008010205 */
[----:B------:R-:W-:Y:S02]  /*1d8e0*/  SHF.R.U32.HI R11, RZ, UR10, R5 ;  /* 0x0000000aff0b7c19 */ /* 0x000fe40008011605 */
[----:B------:R-:W-:Y:S01]  /*1d8f0*/  LOP3.LUT R10, R0, R7, RZ, 0xfc, !PT ;  /* 0x00000007000a7212 */ /* 0x000fe200078efcff */
[----:B------:R-:W4:Y:S01]  /*1d900*/  LDL.64 R4, [UR14] ;  /* 0x0000000eff047983 */ /* 0x000f220008100a00 */
[----:B------:R-:W-:-:S05]  /*1d910*/  LOP3.LUT R11, R11, R2, RZ, 0xfc, !PT ;  /* 0x000000020b0b7212 */ /* 0x000fca00078efcff */
[----:B------:R2:W-:Y:S04]  /*1d920*/  STL.64 [UR14], R10 ;  /* 0x0000000aff007987 */ /* 0x0005e80008100a0e */
[----:B------:R-:W1:Y:S01]  /*1d930*/  LDL.64 R6, [UR13] ;  /* 0x0000000dff067983 */ /* 0x000e620008100a00 */
[C---:B----4-:R-:W-:Y:S02]  /*1d940*/  SHF.L.U32 R13, R4.reuse, UR22, RZ ;  /* 0x00000016040d7c19 */ /* 0x050fe400080006ff */
[C-C-:B------:R-:W-:Y:S02]  /*1d950*/  SHF.R.U64 R12, R4.reuse, UR9, R5.reuse ;  /* 0x00000009040c7c19 */ /* 0x140fe40008001205 */
[--C-:B-----5:R-:W-:Y:S02]  /*1d960*/  SHF.L.U64.HI R15, R4, UR22, R5.reuse ;  /* 0x00000016040f7c19 */ /* 0x120fe40008010205 */
[----:B------:R-:W-:-:S02]  /*1d970*/  SHF.R.U32.HI R4, RZ, UR9, R5 ;  /* 0x00000009ff047c19 */ /* 0x000fc40008011605 */
[----:B------:R-:W-:Y:S02]  /*1d980*/  LOP3.LUT R12, R12, R13, RZ, 0xfc, !PT ;  /* 0x0000000d0c0c7212 */ /* 0x000fe400078efcff */
[----:B------:R-:W-:Y:S02]  /*1d990*/  LOP3.LUT R13, R4, R15, RZ, 0xfc, !PT ;  /* 0x0000000f040d7212 */ /* 0x000fe400078efcff */
[C---:B-1----:R-:W-:Y:S02]  /*1d9a0*/  SHF.L.U32 R9, R6.reuse, UR23, RZ ;  /* 0x0000001706097c19 */ /* 0x042fe400080006ff */
[C-C-:B------:R-:W-:Y:S01]  /*1d9b0*/  SHF.R.U64 R8, R6.reuse, UR8, R7.reuse ;  /* 0x0000000806087c19 */ /* 0x140fe20008001207 */
[----:B------:R1:W-:Y:S01]  /*1d9c0*/  STL.64 [UR13], R12 ;  /* 0x0000000cff007987 */ /* 0x0003e20008100a0d */
[--C-:B------:R-:W-:Y:S02]  /*1d9d0*/  SHF.L.U64.HI R15, R6, UR23, R7.reuse ;  /* 0x00000017060f7c19 */ /* 0x100fe40008010207 */
[----:B------:R-:W-:Y:S01]  /*1d9e0*/  SHF.R.U32.HI R6, RZ, UR8, R7 ;  /* 0x00000008ff067c19 */ /* 0x000fe20008011607 */
[----:B------:R-:W2:Y:S01]  /*1d9f0*/  LDL.64 R4, [UR12] ;  /* 0x0000000cff047983 */ /* 0x000ea20008100a00 */
[----:B------:R-:W-:-:S02]  /*1da00*/  LOP3.LUT R8, R8, R9, RZ, 0xfc, !PT ;  /* 0x0000000908087212 */ /* 0x000fc400078efcff */
[----:B------:R-:W-:-:S05]  /*1da10*/  LOP3.LUT R9, R6, R15, RZ, 0xfc, !PT ;  /* 0x0000000f06097212 */ /* 0x000fca00078efcff */
[----:B------:R3:W-:Y:S04]  /*1da20*/  STL.64 [UR12], R8 ;  /* 0x00000008ff007987 */ /* 0x0007e80008100a0c */
[----:B------:R-:W4:Y:S01]  /*1da30*/  LDL.64 R6, [UR7] ;  /* 0x00000007ff067983 */ /* 0x000f220008100a00 */
[C---:B--2---:R-:W-:Y:S02]  /*1da40*/  SHF.L.U32 R11, R4.reuse, UR24, RZ ;  /* 0x00000018040b7c19 */ /* 0x044fe400080006ff */
[C-C-:B------:R-:W-:Y:S02]  /*1da50*/  SHF.R.U64 R10, R4.reuse, UR18, R5.reuse ;  /* 0x00000012040a7c19 */ /* 0x140fe40008001205 */
[--C-:B------:R-:W-:Y:S02]  /*1da60*/  SHF.L.U64.HI R15, R4, UR24, R5.reuse ;  /* 0x00000018040f7c19 */ /* 0x100fe40008010205 */
[----:B------:R-:W-:-:S02]  /*1da70*/  SHF.R.U32.HI R4, RZ, UR18, R5 ;  /* 0x00000012ff047c19 */ /* 0x000fc40008011605 */
[----:B------:R-:W-:Y:S02]  /*1da80*/  LOP3.LUT R10, R10, R11, RZ, 0xfc, !PT ;  /* 0x0000000b0a0a7212 */ /* 0x000fe400078efcff */
[C---:B----4-:R-:W-:Y:S02]  /*1da90*/  SHF.L.U32 R5, R6.reuse, UR25, RZ ;  /* 0x0000001906057c19 */ /* 0x050fe400080006ff */
[C-C-:B------:R-:W-:Y:S02]  /*1daa0*/  SHF.R.U64 R0, R6.reuse, UR19, R7.reuse ;  /* 0x0000001306007c19 */ /* 0x140fe40008001207 */
[--C-:B-1----:R-:W-:Y:S02]  /*1dab0*/  SHF.L.U64.HI R13, R6, UR25, R7.reuse ;  /* 0x00000019060d7c19 */ /* 0x102fe40008010207 */
[----:B------:R-:W-:Y:S02]  /*1dac0*/  SHF.R.U32.HI R6, RZ, UR19, R7 ;  /* 0x00000013ff067c19 */ /* 0x000fe40008011607 */
[----:B------:R-:W-:-:S02]  /*1dad0*/  LOP3.LUT R11, R4, R15, RZ, 0xfc, !PT ;  /* 0x0000000f040b7212 */ /* 0x000fc400078efcff */
[----:B---3--:R-:W-:Y:S02]  /*1dae0*/  LOP3.LUT R8, R0, R5, RZ, 0xfc, !PT ;  /* 0x0000000500087212 */ /* 0x008fe400078efcff */
[----:B------:R-:W-:Y:S01]  /*1daf0*/  LOP3.LUT R9, R6, R13, RZ, 0xfc, !PT ;  /* 0x0000000d06097212 */ /* 0x000fe200078efcff */
[----:B------:R1:W-:Y:S04]  /*1db00*/  STL.64 [UR7], R10 ;  /* 0x0000000aff007987 */ /* 0x0003e80008100a07 */
[----:B------:R-:W2:Y:S04]  /*1db10*/  LDL.64 R4, [UR6] ;  /* 0x00000006ff047983 */ /* 0x000ea80008100a00 */
[----:B------:R3:W-:Y:S04]  /*1db20*/  STL.64 [UR6], R8 ;  /* 0x00000008ff007987 */ /* 0x0007e80008100a06 */
[----:B------:R-:W4:Y:S01]  /*1db30*/  LDL.64 R6, [UR5] ;  /* 0x00000005ff067983 */ /* 0x000f220008100a00 */
[----:B--2---:R-:W-:-:S02]  /*1db40*/  SHF.L.U32 R13, R4, UR26, RZ ;  /* 0x0000001a040d7c19 */ /* 0x004fc400080006ff */
[C-C-:B------:R-:W-:Y:S02]  /*1db50*/  SHF.R.U64 R12, R4.reuse, UR40, R5.reuse ;  /* 0x00000028040c7c19 */ /* 0x140fe40008001205 */
[--C-:B------:R-:W-:Y:S02]  /*1db60*/  SHF.L.U64.HI R15, R4, UR26, R5.reuse ;  /* 0x0000001a040f7c19 */ /* 0x100fe40008010205 */
[----:B------:R-:W-:Y:S02]  /*1db70*/  SHF.R.U32.HI R4, RZ, UR40, R5 ;  /* 0x00000028ff047c19 */ /* 0x000fe40008011605 */
[C---:B----4-:R-:W-:Y:S02]  /*1db80*/  SHF.L.U32 R5, R6.reuse, UR27, RZ ;  /* 0x0000001b06057c19 */ /* 0x050fe400080006ff */
[C-C-:B------:R-:W-:Y:S02]  /*1db90*/  SHF.R.U64 R0, R6.reuse, UR41, R7.reuse ;  /* 0x0000002906007c19 */ /* 0x140fe40008001207 */
[----:B-1----:R-:W-:-:S02]  /*1dba0*/  SHF.L.U64.HI R11, R6, UR27, R7 ;  /* 0x0000001b060b7c19 */ /* 0x002fc40008010207 */
[----:B------:R-:W-:Y:S02]  /*1dbb0*/  SHF.R.U32.HI R6, RZ, UR41, R7 ;  /* 0x00000029ff067c19 */ /* 0x000fe40008011607 */
[----:B------:R-:W-:Y:S02]  /*1dbc0*/  LOP3.LUT R12, R12, R13, RZ, 0xfc, !PT ;  /* 0x0000000d0c0c7212 */ /* 0x000fe400078efcff */
[----:B------:R-:W-:Y:S02]  /*1dbd0*/  LOP3.LUT R13, R4, R15, RZ, 0xfc, !PT ;  /* 0x0000000f040d7212 */ /* 0x000fe400078efcff */
        /* <DEDUP_REMOVED lines=35> */
[----:B------:R-:W0:Y:S04]  /*1de10*/  LDL.64 R4, [UR45] ;  /* 0x0000002dff047983 */ /* 0x000e280008100a00 */
[----:B------:R2:W-:Y:S04]  /*1de20*/  STL.64 [UR45], R8 ;  /* 0x00000008ff007987 */ /* 0x0005e80008100a2d */
[----:B------:R-:W1:Y:S01]  /*1de30*/  LDL.64 R6, [UR50] ;  /* 0x00000032ff067983 */ /* 0x000e620008100a00 */
[----:B0-----:R-:W-:-:S02]  /*1de40*/  SHF.L.U64.HI R15, R4, UR32, R5 ;  /* 0x00000020040f7c19 */ /* 0x001fc40008010205 */
[C---:B------:R-:W-:Y:S02]  /*1de50*/  SHF.L.U32 R11, R4.reuse, UR32, RZ ;  /* 0x00000020040b7c19 */ /* 0x040fe400080006ff */
[--C-:B------:R-:W-:Y:S02]  /*1de60*/  SHF.R.U64 R10, R4, UR54, R5.reuse ;  /* 0x00000036040a7c19 */ /* 0x100fe40008001205 */
[----:B------:R-:W-:Y:S02]  /*1de70*/  SHF.R.U32.HI R4, RZ, UR54, R5 ;  /* 0x00000036ff047c19 */ /* 0x000fe40008011605 */
[C-C-:B-1----:R-:W-:Y:S02]  /*1de80*/  SHF.L.U64.HI R13, R6.reuse, UR33, R7.reuse ;  /* 0x00000021060d7c19 */ /* 0x142fe40008010207 */
[C---:B------:R-:W-:Y:S02]  /*1de90*/  SHF.L.U32 R5, R6.reuse, UR33, RZ ;  /* 0x0000002106057c19 */ /* 0x040fe400080006ff */
[----:B--2---:R-:W-:-:S02]  /*1dea0*/  SHF.R.U64 R8, R6, UR55, R7 ;  /* 0x0000003706087c19 */ /* 0x004fc40008001207 */
[----:B------:R-:W-:Y:S02]  /*1deb0*/  SHF.R.U32.HI R6, RZ, UR55, R7 ;  /* 0x00000037ff067c19 */ /* 0x000fe40008011607 */
[----:B------:R-:W-:Y:S02]  /*1dec0*/  LOP3.LUT R10, R10, R11, RZ, 0xfc, !PT ;  /* 0x0000000b0a0a7212 */ /* 0x000fe400078efcff */
[----:B------:R-:W-:Y:S02]  /*1ded0*/  LOP3.LUT R11, R4, R15, RZ, 0xfc, !PT ;  /* 0x0000000f040b7212 */ /* 0x000fe400078efcff */
[----:B------:R-:W-:Y:S02]  /*1dee0*/  LOP3.LUT R8, R8, R5, RZ, 0xfc, !PT ;  /* 0x0000000508087212 */ /* 0x000fe400078efcff */
[----:B------:R-:W-:Y:S01]  /*1def0*/  LOP3.LUT R9, R6, R13, RZ, 0xfc, !PT ;  /* 0x0000000d06097212 */ /* 0x000fe200078efcff */
[----:B------:R0:W-:Y:S04]  /*1df00*/  STL.64 [UR50], R10 ;  /* 0x0000000aff007987 */ /* 0x0001e80008100a32 */
[----:B------:R-:W2:Y:S04]  /*1df10*/  LDL.64 R4, [UR51] ;  /* 0x00000033ff047983 */ /* 0x000ea80008100a00 */
[----:B------:R1:W-:Y:S04]  /*1df20*/  STL.64 [UR51], R8 ;  /* 0x00000008ff007987 */ /* 0x0003e80008100a33 */
[----:B------:R-:W0:Y:S01]  /*1df30*/  LDL.64 R6, [UR52] ;  /* 0x00000034ff067983 */ /* 0x000e220008100a00 */
[----:B--2---:R-:W-:-:S02]  /*1df40*/  SHF.L.U64.HI R15, R4, UR34, R5 ;  /* 0x00000022040f7c19 */ /* 0x004fc40008010205 */
[C---:B------:R-:W-:Y:S02]  /*1df50*/  SHF.L.U32 R13, R4.reuse, UR34, RZ ;  /* 0x00000022040d7c19 */ /* 0x040fe400080006ff */
[--C-:B------:R-:W-:Y:S02]  /*1df60*/  SHF.R.U64 R12, R4, UR56, R5.reuse ;  /* 0x00000038040c7c19 */ /* 0x100fe40008001205 */
[----:B------:R-:W-:Y:S02]  /*1df70*/  SHF.R.U32.HI R4, RZ, UR56, R5 ;  /* 0x00000038ff047c19 */ /* 0x000fe40008011605 */
[C-C-:B0-----:R-:W-:Y:S02]  /*1df80*/  SHF.L.U64.HI R11, R6.reuse, UR35, R7.reuse ;  /* 0x00000023060b7c19 */ /* 0x141fe40008010207 */
[C---:B------:R-:W-:Y:S01]  /*1df90*/  SHF.L.U32 R5, R6.reuse, UR35, RZ ;  /* 0x0000002306057c19 */ /* 0x040fe200080006ff */
[----:B------:R-:W0:Y:S01]  /*1dfa0*/  LDCU.128 UR32, c[0x3][0x900] ;  /* 0x00c12000ff2077ac */ /* 0x000e220008000c00 */
[----:B------:R-:W-:-:S02]  /*1dfb0*/  SHF.R.U64 R0, R6, UR57, R7 ;  /* 0x0000003906007c19 */ /* 0x000fc40008001207 */
[----:B------:R-:W-:Y:S02]  /*1dfc0*/  SHF.R.U32.HI R6, RZ, UR57, R7 ;  /* 0x00000039ff067c19 */ /* 0x000fe40008011607 */
[----:B------:R-:W-:Y:S02]  /*1dfd0*/  LOP3.LUT R12, R12, R13, RZ, 0xfc, !PT ;  /* 0x0000000d0c0c7212 */ /* 0x000fe400078efcff */
[----:B------:R-:W-:Y:S02]  /*1dfe0*/  LOP3.LUT R13, R4, R15, RZ, 0xfc, !PT ;  /* 0x0000000f040d7212 */ /* 0x000fe400078efcff */
[----:B-1----:R-:W-:Y:S02]  /*1dff0*/  LOP3.LUT R8, R0, R5, RZ, 0xfc, !PT ;  /* 0x0000000500087212 */ /* 0x002fe400078efcff */
        /* <DEDUP_REMOVED lines=50> */
[----:B------:R-:W-:Y:S04]  /*1e320*/  STL.64 [UR66], R10 ;  /* 0x0000000aff007987 */ /* 0x000fe80008100a42 */
[----:B------:R-:W2:Y:S04]  /*1e330*/  LDL.64 R4, [UR67] ;  /* 0x00000043ff047983 */ /* 0x000ea80008100a00 */
[----:B------:R0:W-:Y:S04]  /*1e340*/  STL.64 [UR67], R8 ;  /* 0x00000008ff007987 */ /* 0x0001e80008100a43 */
[----:B------:R-:W3:Y:S01]  /*1e350*/  LDL.64 R6, [UR70] ;  /* 0x00000046ff067983 */ /* 0x000ee20008100a00 */
[----:B--2---:R-:W-:-:S02]  /*1e360*/  SHF.L.U64.HI R15, R4, UR34, R5 ;  /* 0x00000022040f7c19 */ /* 0x004fc40008010205 */
[C---:B------:R-:W-:Y:S02]  /*1e370*/  SHF.L.U32 R13, R4.reuse, UR34, RZ ;  /* 0x00000022040d7c19 */ /* 0x040fe400080006ff */
[--C-:B------:R-:W-:Y:S02]  /*1e380*/  SHF.R.U64 R12, R4, UR38, R5.reuse ;  /* 0x00000026040c7c19 */ /* 0x100fe40008001205 */
[----:B------:R-:W-:Y:S02]  /*1e390*/  SHF.R.U32.HI R4, RZ, UR38, R5 ;  /* 0x00000026ff047c19 */ /* 0x000fe40008011605 */
[C-C-:B---3--:R-:W-:Y:S02]  /*1e3a0*/  SHF.L.U64.HI R5, R6.reuse, UR35, R7.reuse ;  /* 0x0000002306057c19 */ /* 0x148fe40008010207 */
[C---:B------:R-:W-:Y:S02]  /*1e3b0*/  SHF.L.U32 R17, R6.reuse, UR35, RZ ;  /* 0x0000002306117c19 */ /* 0x040fe400080006ff */
[----:B------:R-:W-:-:S02]  /*1e3c0*/  SHF.R.U64 R16, R6, UR39, R7 ;  /* 0x0000002706107c19 */ /* 0x000fc40008001207 */
[----:B------:R-:W-:Y:S02]  /*1e3d0*/  SHF.R.U32.HI R6, RZ, UR39, R7 ;  /* 0x00000027ff067c19 */ /* 0x000fe40008011607 */
[----:B------:R-:W-:Y:S02]  /*1e3e0*/  LOP3.LUT R12, R12, R13, RZ, 0xfc, !PT ;  /* 0x0000000d0c0c7212 */ /* 0x000fe400078efcff */
[----:B------:R-:W-:Y:S02]  /*1e3f0*/  LOP3.LUT R13, R4, R15, RZ, 0xfc, !PT ;  /* 0x0000000f040d7212 */ /* 0x000fe400078efcff */
[----:B------:R-:W-:Y:S02]  /*1e400*/  LOP3.LUT R16, R16, R17, RZ, 0xfc, !PT ;  /* 0x0000001110107212 */ /* 0x000fe400078efcff */
[----:B------:R-:W-:Y:S01]  /*1e410*/  LOP3.LUT R17, R6, R5, RZ, 0xfc, !PT ;  /* 0x0000000506117212 */ /* 0x000fe200078efcff */
[----:B------:R1:W-:Y:S04]  /*1e420*/  STL.64 [UR70], R12 ;  /* 0x0000000cff007987 */ /* 0x0003e80008100a46 */
[----:B------:R2:W-:Y:S04]  /*1e430*/  STL.64 [UR71], R16 ;  /* 0x00000010ff007987 */ /* 0x0005e80008100a47 */
[----:B------:R-:W3:Y:S04]  /*1e440*/  LDL.64 R40, [R1+0xc68] ;  /* 0x000c680001287983 */ /* 0x000ee80000100a00 */
[----:B------:R-:W3:Y:S04]  /*1e450*/  LDL.128 R32, [R1+0xc70] ;  /* 0x000c700001207983 */ /* 0x000ee80000100c00 */
[----:B------:R-:W4:Y:S04]  /*1e460*/  LDL.128 R36, [R1+0xc80] ;  /* 0x000c800001247983 */ /* 0x000f280000100c00 */
[----:B------:R-:W5:Y:S04]  /*1e470*/  LDL.128 R28, [R1+0xc90] ;  /* 0x000c9000011c7983 */ /* 0x000f680000100c00 */
[----:B------:R-:W5:Y:S04]  /*1e480*/  LDL.128 R60, [R1+0xca0] ;  /* 0x000ca000013c7983 */ /* 0x000f680000100c00 */
[----:B------:R-:W5:Y:S04]  /*1e490*/  LDL.64 R58, [R1+0xcb0] ;  /* 0x000cb000013a7983 */ /* 0x000f680000100a00 */
[----:B------:R-:W5:Y:S04]  /*1e4a0*/  LDL.128 R4, [R1+0xcc0] ;  /* 0x000cc00001047983 */ /* 0x000f680000100c00 */
[----:B0-----:R-:W5:Y:S04]  /*1e4b0*/  LDL.128 R8, [R1+0xcd0] ;  /* 0x000cd00001087983 */ /* 0x001f680000100c00 */
[----:B------:R-:W5:Y:S04]  /*1e4c0*/  LDL.64 R64, [R1+0xcb8] ;  /* 0x000cb80001407983 */ /* 0x000f680000100a00 */
[----:B-1----:R-:W5:Y:S04]  /*1e4d0*/  LDL.128 R12, [R1+0xce0] ;  /* 0x000ce000010c7983 */ /* 0x002f680000100c00 */
[----:B--2---:R-:W2:Y:S04]  /*1e4e0*/  LDL.128 R16, [R1+0xcf0] ;  /* 0x000cf00001107983 */ /* 0x004ea80000100c00 */
[----:B------:R-:W2:Y:S04]  /*1e4f0*/  LDL.64 R54, [R1+0xd00] ;  /* 0x000d000001367983 */ /* 0x000ea80000100a00 */
[----:B------:R-:W2:Y:S04]  /*1e500*/  LDL.128 R20, [R1+0xc40] ;  /* 0x000c400001147983 */ /* 0x000ea80000100c00 */
[----:B------:R-:W2:Y:S04]  /*1e510*/  LDL.128 R24, [R1+0xc50] ;  /* 0x000c500001187983 */ /* 0x000ea80000100c00 */
[----:B------:R-:W2:Y:S01]  /*1e520*/  LDL.64 R52, [R1+0xc60] ;  /* 0x000c600001347983 */ /* 0x000ea20000100a00 */
[----:B------:R-:W0:Y:S01]  /*1e530*/  LDCU.64 UR32, c[0x3][UR72] ;  /* 0x00c00000482077ac */ /* 0x000e220008000a00 */
[----:B------:R-:W-:-:S04]  /*1e540*/  UIADD3 UR73, UPT, UPT, UR73, 0x1, URZ ;  /* 0x0000000149497890 */ /* 0x000fc8000fffe0ff */
[----:B------:R-:W-:Y:S02]  /*1e550*/  UISETP.NE.AND UP0, UPT, UR73, 0x18, UPT ;  /* 0x000000184900788c */ /* 0x000fe4000bf05270 */
[----:B------:R-:W-:Y:S01]  /*1e560*/  UIADD3 UR72, UPT, UPT, UR72, 0x8, URZ ;  /* 0x0000000848487890 */ /* 0x000fe2000fffe0ff */
[----:B---3--:R-:W-:Y:S02]  /*1e570*/  LOP3.LUT R48, R40, R34, R32, 0xb4, !PT ;  /* 0x0000002228307212 */ /* 0x008fe400078eb420 */
[----:B----4-:R-:W-:Y:S02]  /*1e580*/  LOP3.LUT R47, R36, R40, R38, 0xb4, !PT ;  /* 0x00000028242f7212 */ /* 0x010fe400078eb426 */
[----:B------:R-:W-:Y:S02]  /*1e590*/  LOP3.LUT R42, R37, R41, R39, 0xb4, !PT ;  /* 0x00000029252a7212 */ /* 0x000fe400078eb427 */
[----:B------:R-:W-:Y:S02]  /*1e5a0*/  LOP3.LUT R40, R38, R32, R40, 0xb4, !PT ;  /* 0x0000002026287212 */ /* 0x000fe400078eb428 */
[----:B------:R-:W-:-:S02]  /*1e5b0*/  LOP3.LUT R45, R39, R33, R41, 0xb4, !PT ;  /* 0x00000021272d7212 */ /* 0x000fc400078eb429 */
[----:B------:R-:W-:Y:S02]  /*1e5c0*/  LOP3.LUT R51, R32, R36, R34, 0xb4, !PT ;  /* 0x0000002420337212 */ /* 0x000fe400078eb422 */
[----:B------:R-:W-:Y:S02]  /*1e5d0*/  LOP3.LUT R46, R33, R37, R35, 0xb4, !PT ;  /* 0x00000025212e7212 */ /* 0x000fe400078eb423 */
[----:B------:R-:W-:Y:S02]  /*1e5e0*/  LOP3.LUT R44, R34, R38, R36, 0xb4, !PT ;  /* 0x00000026222c7212 */ /* 0x000fe400078eb424 */
[----:B------:R-:W-:Y:S01]  /*1e5f0*/  LOP3.LUT R49, R35, R39, R37, 0xb4, !PT ;  /* 0x0000002723317212 */ /* 0x000fe200078eb425 */
[----:B------:R-:W-:Y:S01]  /*1e600*/  IMAD.MOV.U32 R72, RZ, RZ, R47 ;  /* 0x000000ffff487224 */ /* 0x000fe200078e002f */
[----:B------:R-:W-:Y:S01]  /*1e610*/  LOP3.LUT R57, R41, R35, R33, 0xb4, !PT ;  /* 0x0000002329397212 */ /* 0x000fe200078eb421 */
[----:B------:R-:W-:Y:S01]  /*1e620*/  IMAD.MOV.U32 R73, RZ, RZ, R42 ;  /* 0x000000ffff497224 */ /* 0x000fe200078e002a */
[----:B-----5:R-:W-:Y:S01]  /*1e630*/  LOP3.LUT R43, R28, R60, R30, 0xb4, !PT ;  /* 0x0000003c1c2b7212 */ /* 0x020fe200078eb41e */
[----:B------:R-:W-:Y:S01]  /*1e640*/  IMAD.MOV.U32 R74, RZ, RZ, R40 ;  /* 0x000000ffff4a7224 */ /* 0x000fe200078e0028 */
[----:B------:R-:W-:Y:S01]  /*1e650*/  LOP3.LUT R38, R29, R61, R31, 0xb4, !PT ;  /* 0x0000003d1d267212 */ /* 0x000fe200078eb41f */
[----:B------:R-:W-:Y:S01]  /*1e660*/  IMAD.MOV.U32 R75, RZ, RZ, R45 ;  /* 0x000000ffff4b7224 */ /* 0x000fe200078e002d */
[----:B------:R-:W-:Y:S01]  /*1e670*/  LOP3.LUT R36, R30, R62, R60, 0xb4, !PT ;  /* 0x0000003e1e247212 */ /* 0x000fe200078eb43c */
[----:B------:R-:W-:Y:S01]  /*1e680*/  IMAD.MOV.U32 R32, RZ, RZ, R51 ;  /* 0x000000ffff207224 */ /* 0x000fe200078e0033 */
[----:B------:R-:W-:Y:S01]  /*1e690*/  LOP3.LUT R41, R31, R63, R61, 0xb4, !PT ;  /* 0x0000003f1f297212 */ /* 0x000fe200078eb43d */
[----:B------:R-:W-:-:S02]  /*1e6a0*/  IMAD.MOV.U32 R33, RZ, RZ, R46 ;  /* 0x000000ffff217224 */ /* 0x000fc400078e002e */
[----:B------:R-:W-:Y:S02]  /*1e6b0*/  IMAD.MOV.U32 R34, RZ, RZ, R44 ;  /* 0x000000ffff227224 */ /* 0x000fe400078e002c */
[----:B------:R-:W-:Y:S01]  /*1e6c0*/  IMAD.MOV.U32 R35, RZ, RZ, R49 ;  /* 0x000000ffff237224 */ /* 0x000fe200078e0031 */
[----:B------:R1:W-:Y:S01]  /*1e6d0*/  STL.128 [R1+0xc80], R72 ;  /* 0x000c804801007387 */ /* 0x0003e20000100c00 */
[----:B------:R-:W-:Y:S02]  /*1e6e0*/  LOP3.LUT R37, R63, R29, R59, 0xb4, !PT ;  /* 0x0000001d3f257212 */ /* 0x000fe400078eb43b */
[----:B------:R-:W-:Y:S01]  /*1e6f0*/  LOP3.LUT R2, R59, R31, R29, 0xb4, !PT ;  /* 0x0000001f3b027212 */ /* 0x000fe200078eb41d */
[----:B------:R3:W-:Y:S01]  /*1e700*/  STL.128 [R1+0xc70], R32 ;  /* 0x000c702001007387 */ /* 0x0007e20000100c00 */
[----:B------:R-:W-:Y:S02]  /*1e710*/  LOP3.LUT R50, R4, R8, R6, 0xb4, !PT ;  /* 0x0000000804327212 */ /* 0x000fe400078eb406 */
[----:B------:R-:W-:-:S02]  /*1e720*/  LOP3.LUT R80, R6, R10, R8, 0xb4, !PT ;  /* 0x0000000a06507212 */ /* 0x000fc400078eb408 */
[----:B------:R-:W-:Y:S01]  /*1e730*/  LOP3.LUT R81, R7, R11, R9, 0xb4, !PT ;  /* 0x0000000b07517212 */ /* 0x000fe200078eb409 */
[----:B-1----:R-:W-:Y:S02]  /*1e740*/  IMAD.MOV.U32 R72, RZ, RZ, R43 ;  /* 0x000000ffff487224 */ /* 0x002fe400078e002b */
[----:B------:R-:W-:Y:S02]  /*1e750*/  IMAD.MOV.U32 R73, RZ, RZ, R38 ;  /* 0x000000ffff497224 */ /* 0x000fe400078e0026 */
[----:B------:R-:W-:Y:S01]  /*1e760*/  IMAD.MOV.U32 R74, RZ, RZ, R36 ;  /* 0x000000ffff4a7224 */ /* 0x000fe200078e0024 */
[----:B---3--:R-:W-:Y:S01]  /*1e770*/  LOP3.LUT R34, R61, R59, R63, 0xb4, !PT ;  /* 0x0000003b3d227212 */ /* 0x008fe200078eb43f */
[----:B------:R-:W-:Y:S01]  /*1e780*/  IMAD.MOV.U32 R75, RZ, RZ, R41 ;  /* 0x000000ffff4b7224 */ /* 0x000fe200078e0029 */
[----:B------:R-:W-:Y:S02]  /*1e790*/  LOP3.LUT R59, R5, R9, R7, 0xb4, !PT ;  /* 0x00000009053b7212 */ /* 0x000fe400078eb407 */
[----:B------:R-:W-:-:S02]  /*1e7a0*/  LOP3.LUT R0, R64, R6, R4, 0xb4, !PT ;  /* 0x0000000640007212 */ /* 0x000fc400078eb404 */
[----:B------:R1:W-:Y:S01]  /*1e7b0*/  STL.128 [R1+0xc90], R72 ;  /* 0x000c904801007387 */ /* 0x0003e20000100c00 */
[----:B------:R-:W-:Y:S01]  /*1e7c0*/  LOP3.LUT R33, R65, R7, R5, 0xb4, !PT ;  /* 0x0000000741217212 */ /* 0x000fe200078eb405 */
[----:B------:R-:W-:Y:S01]  /*1e7d0*/  IMAD.MOV.U32 R6, RZ, RZ, R80 ;  /* 0x000000ffff067224 */ /* 0x000fe200078e0050 */
[----:B------:R-:W-:Y:S01]  /*1e7e0*/  LOP3.LUT R77, R9, R65, R11, 0xb4, !PT ;  /* 0x00000041094d7212 */ /* 0x000fe200078eb40b */
[----:B------:R-:W-:Y:S01]  /*1e7f0*/  IMAD.MOV.U32 R7, RZ, RZ, R81 ;  /* 0x000000ffff077224 */ /* 0x000fe200078e0051 */
[----:B--2---:R-:W-:Y:S02]  /*1e800*/  LOP3.LUT R84, R12, R16, R14, 0xb4, !PT ;  /* 0x000000100c547212 */ /* 0x004fe400078eb40e */
[----:B------:R-:W-:Y:S02]  /*1e810*/  LOP3.LUT R85, R13, R17, R15, 0xb4, !PT ;  /* 0x000000110d557212 */ /* 0x000fe400078eb40f */
[----:B-1----:R-:W-:Y:S01]  /*1e820*/  LOP3.LUT R72, R10, R4, R64, 0xb4, !PT ;  /* 0x000000040a487212 */ /* 0x002fe200078eb440 */
[----:B------:R-:W-:Y:S01]  /*1e830*/  IMAD.MOV.U32 R4, RZ, RZ, R50 ;  /* 0x000000ffff047224 */ /* 0x000fe200078e0032 */
[----:B------:R-:W-:Y:S01]  /*1e840*/  LOP3.LUT R73, R11, R5, R65, 0xb4, !PT ;  /* 0x000000050b497212 */ /* 0x000fe200078eb441 */
[----:B------:R-:W-:Y:S01]  /*1e850*/  IMAD.MOV.U32 R5, RZ, RZ, R59 ;  /* 0x000000ffff057224 */ /* 0x000fe200078e003b */
[----:B------:R-:W-:-:S02]  /*1e860*/  LOP3.LUT R74, R8, R64, R10, 0xb4, !PT ;  /* 0x00000040084a7212 */ /* 0x000fc400078eb40a */
[----:B------:R-:W-:Y:S02]  /*1e870*/  LOP3.LUT R82, R14, R18, R16, 0xb4, !PT ;  /* 0x000000120e527212 */ /* 0x000fe400078eb410 */
        /* <DEDUP_REMOVED lines=11> */
[----:B------:R-:W-:Y:S01]  /*1e930*/  IMAD.MOV.U32 R66, RZ, RZ, R48 ;  /* 0x000000ffff427224 */ /* 0x000fe200078e0030 */
[----:B------:R-:W-:Y:S01]  /*1e940*/  LOP3.LUT R39, R60, R58, R62, 0xb4, !PT ;  /* 0x0000003a3c277212 */ /* 0x000fe200078eb43e */
[----:B------:R-:W-:Y:S01]  /*1e950*/  IMAD.MOV.U32 R67, RZ, RZ, R57 ;  /* 0x000000ffff437224 */ /* 0x000fe200078e0039 */
        /* <DEDUP_REMOVED lines=8> */
[----:B------:R-:W-:Y:S01]  /*1e9e0*/  LOP3.LUT R35, R58, R30, R28, 0xb4, !PT ;  /* 0x0000001e3a237212 */ /* 0x000fe200078eb41c */
[----:B------:R-:W-:Y:S01]  /*1e9f0*/  IMAD.MOV.U32 R28, RZ, RZ, R39 ;  /* 0x000000ffff1c7224 */ /* 0x000fe200078e0027 */
[----:B------:R-:W-:Y:S01]  /*1ea00*/  LOP3.LUT R63, R24, R52, R26, 0xb4, !PT ;  /* 0x00000034183f7212 */ /* 0x000fe200078eb41a */
[----:B------:R2:W-:Y:S01]  /*1ea10*/  STL.64 [R1+0xc68], R66 ;  /* 0x000c684201007387 */ /* 0x0005e20000100a00 */
[----:B------:R-:W-:Y:S01]  /*1ea20*/  IMAD.MOV.U32 R29, RZ, RZ, R34 ;  /* 0x000000ffff1d7224 */ /* 0x000fe200078e0022 */
[----:B------:R-:W-:Y:S01]  /*1ea30*/  LOP3.LUT R58, R25, R53, R27, 0xb4, !PT ;  /* 0x00000035193a7212 */ /* 0x000fe200078eb41b */
[----:B------:R-:W-:Y:S01]  /*1ea40*/  IMAD.MOV.U32 R30, RZ, RZ, R32 ;  /* 0x000000ffff1e7224 */ /* 0x000fe200078e0020 */
[----:B------:R-:W-:Y:S01]  /*1ea50*/  LOP3.LUT R62, R26, R20, R52, 0xb4, !PT ;  /* 0x000000141a3e7212 */ /* 0x000fe200078eb434 */
[----:B------:R-:W-:Y:S02]  /*1ea60*/  IMAD.MOV.U32 R31, RZ, RZ, R37 ;  /* 0x000000ffff1f7224 */ /* 0x000fe400078e0025 */
[----:B-1----:R-:W-:-:S02]  /*1ea70*/  IMAD.MOV.U32 R4, RZ, RZ, R91 ;  /* 0x000000ffff047224 */ /* 0x002fc400078e005b */
[----:B------:R-:W-:Y:S02]  /*1ea80*/  IMAD.MOV.U32 R5, RZ, RZ, R90 ;  /* 0x000000ffff057224 */ /* 0x000fe400078e005a */
[----:B------:R-:W-:Y:S02]  /*1ea90*/  IMAD.MOV.U32 R6, RZ, RZ, R75 ;  /* 0x000000ffff067224 */ /* 0x000fe400078e004b */
[----:B------:R-:W-:Y:S01]  /*1eaa0*/  IMAD.MOV.U32 R7, RZ, RZ, R92 ;  /* 0x000000ffff077224 */ /* 0x000fe200078e005c */
[----:B--2---:R-:W-:-:S04]  /*1eab0*/  LOP3.LUT R67, R27, R21, R53, 0xb4, !PT ;  /* 0x000000151b437212 */ /* 0x004fc800078eb435 */
[----:B------:R1:W-:Y:S01]  /*1eac0*/  STL.128 [R1+0xcf0], R4 ;  /* 0x000cf00401007387 */ /* 0x0003e20000100c00 */
[----:B------:R-:W-:-:S03]  /*1ead0*/  LOP3.LUT R69, R52, R22, R20, 0xb4, !PT ;  /* 0x0000001634457212 */ /* 0x000fc600078eb414 */
[----:B------:R2:W-:Y:S01]  /*1eae0*/  STL.128 [R1+0xca0], R28 ;  /* 0x000ca01c01007387 */ /* 0x0005e20000100c00 */
[----:B------:R-:W-:Y:S02]  /*1eaf0*/  LOP3.LUT R66, R53, R23, R21, 0xb4, !PT ;  /* 0x0000001735427212 */ /* 0x000fe400078eb415 */
[----:B0-----:R-:W-:Y:S01]  /*1eb00*/  LOP3.LUT R9, R24, UR32, R22, 0x9c, !PT ;  /* 0x0000002018097c12 */ /* 0x001fe2000f8e9c16 */
[----:B-1----:R-:W-:Y:S02]  /*1eb10*/  IMAD.MOV.U32 R4, RZ, RZ, R93 ;  /* 0x000000ffff047224 */ /* 0x002fe400078e005d */
[----:B------:R-:W-:Y:S02]  /*1eb20*/  IMAD.MOV.U32 R5, RZ, RZ, R94 ;  /* 0x000000ffff057224 */ /* 0x000fe400078e005e */
[----:B--2---:R-:W-:Y:S02]  /*1eb30*/  IMAD.MOV.U32 R28, RZ, RZ, R35 ;  /* 0x000000ffff1c7224 */ /* 0x004fe400078e0023 */
[----:B------:R-:W-:Y:S01]  /*1eb40*/  IMAD.MOV.U32 R29, RZ, RZ, R2 ;  /* 0x000000ffff1d7224 */ /* 0x000fe200078e0002 */
[----:B------:R0:W-:Y:S01]  /*1eb50*/  STL.64 [R1+0xd00], R4 ;  /* 0x000d000401007387 */ /* 0x0001e20000100a00 */
[----:B------:R-:W-:-:S02]  /*1eb60*/  IMAD.MOV.U32 R6, RZ, RZ, R62 ;  /* 0x000000ffff067224 */ /* 0x000fc400078e003e */
[----:B------:R-:W-:Y:S01]  /*1eb70*/  IMAD.MOV.U32 R7, RZ, RZ, R67 ;  /* 0x000000ffff077224 */ /* 0x000fe200078e0043 */
[----:B------:R-:W-:Y:S01]  /*1eb80*/  LOP3.LUT R65, R25, UR33, R23, 0x9c, !PT ;  /* 0x0000002119417c12 */ /* 0x000fe2000f8e9c17 */
[----:B------:R1:W-:Y:S01]  /*1eb90*/  STL.64 [R1+0xcb0], R28 ;  /* 0x000cb01c01007387 */ /* 0x0003e20000100a00 */
[----:B------:R-:W-:Y:S01]  /*1eba0*/  LOP3.LUT R60, R22, R26, R24, 0xb4, !PT ;  /* 0x0000001a163c7212 */ /* 0x000fe200078eb418 */
[----:B0-----:R-:W-:Y:S02]  /*1ebb0*/  IMAD.MOV.U32 R4, RZ, RZ, R63 ;  /* 0x000000ffff047224 */ /* 0x001fe400078e003f */
[----:B------:R-:W-:Y:S01]  /*1ebc0*/  IMAD.MOV.U32 R5, RZ, RZ, R58 ;  /* 0x000000ffff057224 */ /* 0x000fe200078e003a */
[----:B------:R-:W-:Y:S01]  /*1ebd0*/  LOP3.LUT R61, R23, R27, R25, 0xb4, !PT ;  /* 0x0000001b173d7212 */ /* 0x000fe200078eb419 */
[----:B-1----:R-:W-:Y:S01]  /*1ebe0*/  IMAD.MOV.U32 R28, RZ, RZ, R0 ;  /* 0x000000ffff1c7224 */ /* 0x002fe200078e0000 */
[----:B------:R-:W-:Y:S02]  /*1ebf0*/  LOP3.LUT R64, R9, R20, RZ, 0x3c, !PT ;  /* 0x0000001409407212 */ /* 0x000fe400078e3cff */
[----:B------:R0:W-:Y:S01]  /*1ec00*/  STL.128 [R1+0xc50], R4 ;  /* 0x000c500401007387 */ /* 0x0001e20000100c00 */
[----:B------:R-:W-:Y:S01]  /*1ec10*/  IMAD.MOV.U32 R29, RZ, RZ, R33 ;  /* 0x000000ffff1d7224 */ /* 0x000fe200078e0021 */
[----:B------:R-:W-:-:S02]  /*1ec20*/  LOP3.LUT R65, R65, R21, RZ, 0x3c, !PT ;  /* 0x0000001541417212 */ /* 0x000fc400078e3cff */
[----:B------:R1:W-:Y:S04]  /*1ec30*/  STL.64 [R1+0xc48], R60 ;  /* 0x000c483c01007387 */ /* 0x0003e80000100a00 */
[----:B------:R1:W-:Y:S01]  /*1ec40*/  STL.64 [R1+0xcb8], R28 ;  /* 0x000cb81c01007387 */ /* 0x0003e20000100a00 */
[----:B0-----:R-:W-:Y:S02]  /*1ec50*/  IMAD.MOV.U32 R4, RZ, RZ, R69 ;  /* 0x000000ffff047224 */ /* 0x001fe400078e0045 */
[----:B------:R-:W-:Y:S01]  /*1ec60*/  IMAD.MOV.U32 R5, RZ, RZ, R66 ;  /* 0x000000ffff057224 */ /* 0x000fe200078e0042 */
[----:B------:R1:W-:Y:S04]  /*1ec70*/  STL.64 [R1+0xc40], R64 ;  /* 0x000c404001007387 */ /* 0x0003e80000100a00 */
[----:B------:R1:W-:Y:S01]  /*1ec80*/  STL.64 [R1+0xc60], R4 ;  /* 0x000c600401007387 */ /* 0x0003e20000100a00 */
[----:B------:R-:W-:Y:S05]  /*1ec90*/  BRA.U UP0, `(.L_x_114) ;  /* 0xffffffe500147547 */ /* 0x000fea000b83ffff */
[----:B------:R-:W-:Y:S01]  /*1eca0*/  UIADD3 UR17, UPT, UPT, UR17, 0x88, URZ ;  /* 0x0000008811117890 */ /* 0x000fe2000fffe0ff */
[----:B------:R-:W-:Y:S01]  /*1ecb0*/  VIADD R68, R68, 0x88 ;  /* 0x0000008844447836 */ /* 0x000fe20000000000 */
[----:B------:R-:W-:Y:S10]  /*1ecc0*/  @P0 BRA `(.L_x_115) ;  /* 0xffffffd000500947 */ /* 0x000ff4000383ffff */
.L_x_113:
[----:B------:R0:W-:Y:S01]  /*1ecd0*/  STL.128 [R1], RZ ;  /* 0x000000ff01007387 */ /* 0x0001e20000100c00 */
[----:B------:R-:W-:Y:S01]  /*1ece0*/  ISETP.NE.U32.AND P0, PT, R56, RZ, PT ;  /* 0x000000ff3800720c */ /* 0x000fe20003f05070 */
[----:B------:R-:W-:Y:S02]  /*1ecf0*/  IMAD.MOV.U32 R70, RZ, RZ, R72 ;  /* 0x000000ffff467224 */ /* 0x000fe400078e0048 */
[----:B------:R0:W-:Y:S01]  /*1ed00*/  STL.128 [R1+0x10], RZ ;  /* 0x000010ff01007387 */ /* 0x0001e20000100c00 */
[----:B------:R-:W-:Y:S01]  /*1ed10*/  ISETP.NE.AND.EX P0, PT, R76, RZ, PT, P0 ;  /* 0x000000ff4c00720c */ /* 0x000fe20003f05300 */
[----:B------:R-:W-:Y:S02]  /*1ed20*/  IMAD.MOV.U32 R72, RZ, RZ, R75 ;  /* 0x000000ffff487224 */ /* 0x000fe400078e004b */
[----:B------:R0:W-:Y:S01]  /*1ed30*/  STL.128 [R1+0x20], RZ ;  /* 0x000020ff01007387 */ /* 0x0001e20000100c00 */
[----:B------:R-:W-:Y:S02]  /*1ed40*/  IMAD.MOV.U32 R68, RZ, RZ, R93 ;  /* 0x000000ffff447224 */ /* 0x000fe400078e005d */
[----:B------:R-:W-:Y:S01]  /*1ed50*/  IMAD.MOV.U32 R71, RZ, RZ, R94 ;  /* 0x000000ffff477224 */ /* 0x000fe200078e005e */
[----:B------:R0:W-:Y:S01]  /*1ed60*/  STL.128 [R1+0x30], RZ ;  /* 0x000030ff01007387 */ /* 0x0001e20000100c00 */
[----:B------:R-:W-:-:S02]  /*1ed70*/  IMAD.MOV.U32 R75, RZ, RZ, R92 ;  /* 0x000000ffff4b7224 */ /* 0x000fc400078e005c */
[----:B------:R-:W-:Y:S01]  /*1ed80*/  IMAD.MOV.U32 R78, RZ, RZ, R91 ;  /* 0x000000ffff4e7224 */ /* 0x000fe200078e005b */
[----:B------:R0:W-:Y:S01]  /*1ed90*/  STL.128 [R1+0x40], RZ ;  /* 0x000040ff01007387 */ /* 0x0001e20000100c00 */
[----:B------:R-:W-:-:S03]  /*1eda0*/  IMAD.MOV.U32 R79, RZ, RZ, R90 ;  /* 0x000000ffff4f7224 */ /* 0x000fc600078e005a */
[----:B------:R0:W-:Y:S04]  /*1edb0*/  STL.128 [R1+0x50], RZ ;  /* 0x000050ff01007387 */ /* 0x0001e80000100c00 */
[----:B------:R0:W-:Y:S04]  /*1edc0*/  STL.128 [R1+0x60], RZ ;  /* 0x000060ff01007387 */ /* 0x0001e80000100c00 */
[----:B------:R0:W-:Y:S04]  /*1edd0*/  STL.128 [R1+0x70], RZ ;  /* 0x000070ff01007387 */ /* 0x0001e80000100c00 */
[----:B------:R0:W-:Y:S01]  /*1ede0*/  STL.64 [R1+0x80], RZ ;  /* 0x000080ff01007387 */ /* 0x0001e20000100a00 */
[----:B------:R-:W-:Y:S05]  /*1edf0*/  @!P0 BRA `(.L_x_116) ;  /* 0x0000000400948947 */ /* 0x000fea0003800000 */
[C---:B------:R-:W-:Y:S01]  /*1ee00*/  ISETP.GE.U32.AND P0, PT, R56.reuse, 0x10, PT ;  /* 0x000000103800780c */ /* 0x040fe20003f06070 */
[----:B---3--:R-:W-:Y:S01]  /*1ee10*/  IMAD.MOV.U32 R10, RZ, RZ, RZ ;  /* 0x000000ffff0a7224 */ /* 0x008fe200078e00ff */
[----:B------:R-:W-:Y:S02]  /*1ee20*/  LOP3.LUT R23, R56, 0xf, RZ, 0xc0, !PT ;  /* 0x0000000f38177812 */ /* 0x000fe400078ec0ff */
[----:B------:R-:W-:Y:S02]  /*1ee30*/  ISETP.GE.U32.AND.EX P0, PT, R76, RZ, PT, P0 ;  /* 0x000000ff4c00720c */ /* 0x000fe40003f06100 */
[----:B------:R-:W-:-:S04]  /*1ee40*/  ISETP.NE.U32.AND P1, PT, R23, RZ, PT ;  /* 0x000000ff1700720c */ /* 0x000fc80003f25070 */
[----:B------:R-:W-:-:S07]  /*1ee50*/  ISETP.NE.AND.EX P1, PT, RZ, RZ, PT, P1 ;  /* 0x000000ffff00720c */ /* 0x000fce0003f25310 */
[----:B------:R-:W-:Y:S06]  /*1ee60*/  @!P0 BRA `(.L_x_117) ;  /* 0x0000000000a08947 */ /* 0x000fec0003800000 */
[----:B------:R-:W-:Y:S01]  /*1ee70*/  LOP3.LUT R10, R56, 0xfffffff0, RZ, 0xc0, !PT ;  /* 0xfffffff0380a7812 */ /* 0x000fe200078ec0ff */
[----:B------:R-:W-:Y:S01]  /*1ee80*/  IMAD.MOV.U32 R8, RZ, RZ, R1 ;  /* 0x000000ffff087224 */ /* 0x000fe200078e0001 */
[----:B------:R-:W-:-:S03]  /*1ee90*/  UIADD3 UR4, UPT, UPT, UR17, 0x7, URZ ;  /* 0x0000000711047890 */ /* 0x000fc6000fffe0ff */
[----:B------:R-:W-:-:S09]  /*1eea0*/  IMAD.MOV.U32 R21, RZ, RZ, R10 ;  /* 0x000000ffff157224 */ /* 0x000fd200078e000a */
.L_x_118:
[----:B-1----:R-:W2:Y:S04]  /*1eeb0*/  LDL.U8 R4, [UR4+0x8] ;  /* 0x00000804ff047983 */ /* 0x002ea80008100000 */
[----:B------:R-:W2:Y:S04]  /*1eec0*/  LDL.U8 R5, [UR4+0x7] ;  /* 0x00000704ff057983 */ /* 0x000ea80008100000 */
[----:B------:R-:W3:Y:S04]  /*1eed0*/  LDL.U8 R6, [UR4+0x6] ;  /* 0x00000604ff067983 */ /* 0x000ee80008100000 */
[----:B------:R-:W3:Y:S04]  /*1eee0*/  LDL.U8 R7, [UR4+0x5] ;  /* 0x00000504ff077983 */ /* 0x000ee80008100000 */
[----:B------:R-:W4:Y:S04]  /*1eef0*/  LDL.U8 R9, [UR4+0x4] ;  /* 0x00000404ff097983 */ /* 0x000f280008100000 */
[----:B------:R-:W4:Y:S04]  /*1ef00*/  LDL.U8 R12, [UR4+0x3] ;  /* 0x00000304ff0c7983 */ /* 0x000f280008100000 */
[----:B------:R-:W5:Y:S04]  /*1ef10*/  LDL.U8 R11, [UR4+0x2] ;  /* 0x00000204ff0b7983 */ /* 0x000f680008100000 */
[----:B------:R-:W5:Y:S04]  /*1ef20*/  LDL.U8 R14, [UR4+0x1] ;  /* 0x00000104ff0e7983 */ /* 0x000f680008100000 */
[----:B------:R-:W5:Y:S04]  /*1ef30*/  LDL.U8 R13, [UR4] ;  /* 0x00000004ff0d7983 */ /* 0x000f680008100000 */
[----:B------:R-:W5:Y:S04]  /*1ef40*/  LDL.U8 R16, [UR4+-0x1] ;  /* 0xffffff04ff107983 */ /* 0x000f680008100000 */
[----:B------:R-:W5:Y:S04]  /*1ef50*/  LDL.U8 R15, [UR4+-0x2] ;  /* 0xfffffe04ff0f7983 */ /* 0x000f680008100000 */
[----:B------:R-:W5:Y:S04]  /*1ef60*/  LDL.U8 R18, [UR4+-0x3] ;  /* 0xfffffd04ff127983 */ /* 0x000f680008100000 */
[----:B------:R-:W5:Y:S04]  /*1ef70*/  LDL.U8 R17, [UR4+-0x4] ;  /* 0xfffffc04ff117983 */ /* 0x000f680008100000 */
[----:B------:R-:W5:Y:S04]  /*1ef80*/  LDL.U8 R20, [UR4+-0x5] ;  /* 0xfffffb04ff147983 */ /* 0x000f680008100000 */
[----:B------:R-:W5:Y:S04]  /*1ef90*/  LDL.U8 R19, [UR4+-0x6] ;  /* 0xfffffa04ff137983 */ /* 0x000f680008100000 */
[----:B------:R-:W5:Y:S01]  /*1efa0*/  LDL.U8 R22, [UR4+-0x7] ;  /* 0xfffff904ff167983 */ /* 0x000f620008100000 */
[----:B------:R-:W-:Y:S01]  /*1efb0*/  IADD3 R21, P0, PT, R21, -0x10, RZ ;  /* 0xfffffff015157810 */ /* 0x000fe20007f1e0ff */
[----:B------:R-:W-:-:S03]  /*1efc0*/  UIADD3 UR4, UPT, UPT, UR4, 0x10, URZ ;  /* 0x0000001004047890 */ /* 0x000fc6000fffe0ff */
[----:B------:R-:W-:Y:S02]  /*1efd0*/  IADD3.X R76, PT, PT, R76, -0x1, RZ, P0, !PT ;  /* 0xffffffff4c4c7810 */ /* 0x000fe400007fe4ff */
[----:B------:R-:W-:-:S04]  /*1efe0*/  ISETP.NE.U32.AND P0, PT, R21, RZ, PT ;  /* 0x000000ff1500720c */ /* 0x000fc80003f05070 */
[----:B------:R-:W-:Y:S02]  /*1eff0*/  ISETP.NE.AND.EX P0, PT, R76, RZ, PT, P0 ;  /* 0x000000ff4c00720c */ /* 0x000fe40003f05300 */
[----:B--2---:R-:W-:Y:S02]  /*1f000*/  PRMT R4, R5, 0x3340, R4 ;  /* 0x0000334005047816 */ /* 0x004fe40000000004 */
[----:B---3--:R-:W-:-:S04]  /*1f010*/  PRMT R7, R7, 0x3340, R6 ;  /* 0x0000334007077816 */ /* 0x008fc80000000006 */
[----:B------:R-:W-:Y:S02]  /*1f020*/  PRMT R7, R7, 0x5410, R4 ;  /* 0x0000541007077816 */ /* 0x000fe40000000004 */
[----:B----4-:R-:W-:Y:S02]  /*1f030*/  PRMT R6, R12, 0x3340, R9 ;  /* 0x000033400c067816 */ /* 0x010fe40000000009 */
[----:B-----5:R-:W-:-:S04]  /*1f040*/  PRMT R11, R14, 0x3340, R11 ;  /* 0x000033400e0b7816 */ /* 0x020fc8000000000b */
[----:B------:R-:W-:Y:S02]  /*1f050*/  PRMT R6, R11, 0x5410, R6 ;  /* 0x000054100b067816 */ /* 0x000fe40000000006 */
[----:B------:R-:W-:Y:S02]  /*1f060*/  PRMT R5, R16, 0x3340, R13 ;  /* 0x0000334010057816 */ /* 0x000fe4000000000d */
[----:B------:R-:W-:-:S04]  /*1f070*/  PRMT R18, R18, 0x3340, R15 ;  /* 0x0000334012127816 */ /* 0x000fc8000000000f */
[----:B------:R-:W-:Y:S02]  /*1f080*/  PRMT R5, R18, 0x5410, R5 ;  /* 0x0000541012057816 */ /* 0x000fe40000000005 */
[----:B------:R-:W-:Y:S02]  /*1f090*/  PRMT R17, R20, 0x3340, R17 ;  /* 0x0000334014117816 */ /* 0x000fe40000000011 */
[----:B------:R-:W-:-:S04]  /*1f0a0*/  PRMT R22, R22, 0x3340, R19 ;  /* 0x0000334016167816 */ /* 0x000fc80000000013 */
[----:B------:R-:W-:-:S05]  /*1f0b0*/  PRMT R4, R22, 0x5410, R17 ;  /* 0x0000541016047816 */ /* 0x000fca0000000011 */
[----:B------:R1:W-:Y:S02]  /*1f0c0*/  STL.128 [R8], R4 ;  /* 0x0000000408007387 */ /* 0x0003e40000100c00 */
[----:B-1----:R-:W-:Y:S01]  /*1f0d0*/  VIADD R8, R8, 0x10 ;  /* 0x0000001008087836 */ /* 0x002fe20000000000 */
[----:B------:R-:W-:Y:S06]  /*1f0e0*/  @P0 BRA `(.L_x_118) ;  /* 0xfffffffc00700947 */ /* 0x000fec000383ffff */
.L_x_117:
[----:B------:R-:W-:Y:S05]  /*1f0f0*/  @!P1 BRA `(.L_x_116) ;  /* 0x0000000000d49947 */ /* 0x000fea0003800000 */
[----:B------:R-:W-:Y:S02]  /*1f100*/  ISETP.GE.U32.AND P0, PT, R23, 0x8, PT ;  /* 0x000000081700780c */ /* 0x000fe40003f06070 */
[----:B------:R-:W-:Y:S02]  /*1f110*/  LOP3.LUT R12, R56, 0x7, RZ, 0xc0, !PT ;  /* 0x00000007380c7812 */ /* 0x000fe400078ec0ff */
[----:B------:R-:W-:Y:S02]  /*1f120*/  ISETP.GE.U32.AND.EX P0, PT, RZ, RZ, PT, P0 ;  /* 0x000000ffff00720c */ /* 0x000fe40003f06100 */
[----:B------:R-:W-:-:S04]  /*1f130*/  ISETP.NE.U32.AND P1, PT, R12, RZ, PT ;  /* 0x000000ff0c00720c */ /* 0x000fc80003f25070 */
[----:B------:R-:W-:-:S07]  /*1f140*/  ISETP.NE.AND.EX P1, PT, RZ, RZ, PT, P1 ;  /* 0x000000ffff00720c */ /* 0x000fce0003f25310 */
[----:B------:R-:W-:Y:S06]  /*1f150*/  @!P0 BRA `(.L_x_119) ;  /* 0x0000000000488947 */ /* 0x000fec0003800000 */
[----:B-1----:R-:W2:Y:S01]  /*1f160*/  LDL.U8 R4, [R10+UR17] ;  /* 0x000000110a047983 */ /* 0x002ea20008100000 */
[----:B------:R-:W-:-:S05]  /*1f170*/  IMAD.IADD R11, R1, 0x1, R10 ;  /* 0x00000001010b7824 */ /* 0x000fca00078e020a */
[----:B--2---:R1:W-:Y:S04]  /*1f180*/  STL.U8 [R11], R4 ;  /* 0x000000040b007387 */ /* 0x0043e80000100000 */
[----:B------:R-:W2:Y:S04]  /*1f190*/  LDL.U8 R5, [R10+UR17+0x1] ;  /* 0x000001110a057983 */ /* 0x000ea80008100000 */
[----:B--2---:R2:W-:Y:S04]  /*1f1a0*/  STL.U8 [R11+0x1], R5 ;  /* 0x000001050b007387 */ /* 0x0045e80000100000 */
[----:B------:R-:W3:Y:S04]  /*1f1b0*/  LDL.U8 R6, [R10+UR17+0x2] ;  /* 0x000002110a067983 */ /* 0x000ee80008100000 */
[----:B---3--:R3:W-:Y:S04]  /*1f1c0*/  STL.U8 [R11+0x2], R6 ;  /* 0x000002060b007387 */ /* 0x0087e80000100000 */
[----:B------:R-:W4:Y:S04]  /*1f1d0*/  LDL.U8 R7, [R10+UR17+0x3] ;  /* 0x000003110a077983 */ /* 0x000f280008100000 */
[----:B----4-:R3:W-:Y:S04]  /*1f1e0*/  STL.U8 [R11+0x3], R7 ;  /* 0x000003070b007387 */ /* 0x0107e80000100000 */
[----:B------:R-:W4:Y:S04]  /*1f1f0*/  LDL.U8 R8, [R10+UR17+0x4] ;  /* 0x000004110a087983 */ /* 0x000f280008100000 */
[----:B----4-:R3:W-:Y:S04]  /*1f200*/  STL.U8 [R11+0x4], R8 ;  /* 0x000004080b007387 */ /* 0x0107e80000100000 */
[----:B------:R-:W4:Y:S04]  /*1f210*/  LDL.U8 R9, [R10+UR17+0x5] ;  /* 0x000005110a097983 */ /* 0x000f280008100000 */
[----:B----4-:R3:W-:Y:S04]  /*1f220*/  STL.U8 [R11+0x5], R9 ;  /* 0x000005090b007387 */ /* 0x0107e80000100000 */
[----:B-1----:R-:W4:Y:S04]  /*1f230*/  LDL.U8 R4, [R10+UR17+0x6] ;  /* 0x000006110a047983 */ /* 0x002f280008100000 */
[----:B----4-:R3:W-:Y:S04]  /*1f240*/  STL.U8 [R11+0x6], R4 ;  /* 0x000006040b007387 */ /* 0x0107e80000100000 */
[----:B--2---:R1:W2:Y:S02]  /*1f250*/  LDL.U8 R5, [R10+UR17+0x7] ;  /* 0x000007110a057983 */ /* 0x0042a40008100000 */
[----:B-1----:R-:W-:-:S02]  /*1f260*/  VIADD R10, R10, 0x8 ;  /* 0x000000080a0a7836 */ /* 0x002fc40000000000 */
[----:B--2---:R3:W-:Y:S05]  /*1f270*/  STL.U8 [R11+0x7], R5 ;  /* 0x000007050b007387 */ /* 0x0047ea0000100000 */
.L_x_119:
[----:B------:R-:W-:Y:S05]  /*1f280*/  @!P1 BRA `(.L_x_116) ;  /* 0x0000000000709947 */ /* 0x000fea0003800000 */
[----:B------:R-:W-:-:S04]  /*1f290*/  ISETP.GE.U32.AND P0, PT, R12, 0x4, PT ;  /* 0x000000040c00780c */ /* 0x000fc80003f06070 */
[----:B------:R-:W-:-:S13]  /*1f2a0*/  ISETP.GE.U32.AND.EX P0, PT, RZ, RZ, PT, P0 ;  /* 0x000000ffff00720c */ /* 0x000fda0003f06100 */
[----:B-1-3--:R-:W2:Y:S01]  /*1f2b0*/  @P0 LDL.U8 R4, [R10+UR17] ;  /* 0x000000110a040983 */ /* 0x00aea20008100000 */
[----:B------:R-:W-:-:S05]  /*1f2c0*/  @P0 IMAD.IADD R11, R1, 0x1, R10 ;  /* 0x00000001010b0824 */ /* 0x000fca00078e020a */
[----:B--2---:R2:W-:Y:S04]  /*1f2d0*/  @P0 STL.U8 [R11], R4 ;  /* 0x000000040b000387 */ /* 0x0045e80000100000 */
[----:B------:R-:W3:Y:S04]  /*1f2e0*/  @P0 LDL.U8 R5, [R10+UR17+0x1] ;  /* 0x000001110a050983 */ /* 0x000ee80008100000 */
[----:B---3--:R2:W-:Y:S04]  /*1f2f0*/  @P0 STL.U8 [R11+0x1], R5 ;  /* 0x000001050b000387 */ /* 0x0085e80000100000 */
[----:B------:R-:W3:Y:S01]  /*1f300*/  @P0 LDL.U8 R6, [R10+UR17+0x2] ;  /* 0x000002110a060983 */ /* 0x000ee20008100000 */
[----:B------:R-:W-:-:S03]  /*1f310*/  LOP3.LUT R8, R56, 0x3, RZ, 0xc0, !PT ;  /* 0x0000000338087812 */ /* 0x000fc600078ec0ff */
[----:B---3--:R2:W-:Y:S04]  /*1f320*/  @P0 STL.U8 [R11+0x2], R6 ;  /* 0x000002060b000387 */ /* 0x0085e80000100000 */
[----:B------:R1:W3:Y:S01]  /*1f330*/  @P0 LDL.U8 R7, [R10+UR17+0x3] ;  /* 0x000003110a070983 */ /* 0x0002e20008100000 */
[----:B------:R-:W-:Y:S01]  /*1f340*/  IMAD.MOV.U32 R9, RZ, RZ, RZ ;  /* 0x000000ffff097224 */ /* 0x000fe200078e00ff */
[----:B------:R-:W-:-:S04]  /*1f350*/  ISETP.NE.U32.AND P1, PT, R8, RZ, PT ;  /* 0x000000ff0800720c */ /* 0x000fc80003f25070 */
[----:B------:R-:W-:Y:S01]  /*1f360*/  ISETP.NE.AND.EX P1, PT, R9, RZ, PT, P1 ;  /* 0x000000ff0900720c */ /* 0x000fe20003f25310 */
[----:B-1----:R-:W-:Y:S01]  /*1f370*/  @P0 VIADD R10, R10, 0x4 ;  /* 0x000000040a0a0836 */ /* 0x002fe20000000000 */
[----:B---3--:R2:W-:Y:S11]  /*1f380*/  @P0 STL.U8 [R11+0x3], R7 ;  /* 0x000003070b000387 */ /* 0x0085f60000100000 */
[----:B------:R-:W-:Y:S05]  /*1f390*/  @!P1 BRA `(.L_x_116) ;  /* 0x00000000002c9947 */ /* 0x000fea0003800000 */
[----:B--2---:R-:W-:Y:S02]  /*1f3a0*/  IMAD.IADD R5, R1, 0x1, R10 ;  /* 0x0000000101057824 */ /* 0x004fe400078e020a */
[----:B------:R-:W-:-:S07]  /*1f3b0*/  VIADD R10, R10, UR17 ;  /* 0x000000110a0a7c36 */ /* 0x000fce0008000000 */
.L_x_120:
[----:B------:R1:W2:Y:S01]  /*1f3c0*/  LDL.U8 R4, [R10] ;  /* 0x000000000a047983 */ /* 0x0002a20000100000 */
[----:B------:R-:W-:-:S04]  /*1f3d0*/  IADD3 R8, P0, PT, R8, -0x1, RZ ;  /* 0xffffffff08087810 */ /* 0x000fc80007f1e0ff */
[----:B------:R-:W-:Y:S02]  /*1f3e0*/  IADD3.X R9, PT, PT, R9, -0x1, RZ, P0, !PT ;  /* 0xffffffff09097810 */ /* 0x000fe400007fe4ff */
[----:B------:R-:W-:Y:S01]  /*1f3f0*/  ISETP.NE.U32.AND P0, PT, R8, RZ, PT ;  /* 0x000000ff0800720c */ /* 0x000fe20003f05070 */
[----:B-1----:R-:W-:-:S03]  /*1f400*/  VIADD R10, R10, 0x1 ;  /* 0x000000010a0a7836 */ /* 0x002fc60000000000 */
[----:B------:R-:W-:Y:S01]  /*1f410*/  ISETP.NE.AND.EX P0, PT, R9, RZ, PT, P0 ;  /* 0x000000ff0900720c */ /* 0x000fe20003f05300 */
[----:B--2---:R1:W-:Y:S02]  /*1f420*/  STL.U8 [R5], R4 ;  /* 0x0000000405007387 */ /* 0x0043e40000100000 */
[----:B-1----:R-:W-:-:S10]  /*1f430*/  VIADD R5, R5, 0x1 ;  /* 0x0000000105057836 */ /* 0x002fd40000000000 */
[----:B------:R-:W-:Y:S05]  /*1f440*/  @P0 BRA `(.L_x_120) ;  /* 0xfffffffc00dc0947 */ /* 0x000fea000383ffff */
.L_x_116:
[----:B------:R-:W-:Y:S01]  /*1f450*/  IMAD.MOV.U32 R86, RZ, RZ, 0x1f ;  /* 0x0000001fff567424 */ /* 0x000fe200078e00ff */
[----:B------:R-:W4:Y:S01]  /*1f460*/  LDCU.128 UR8, c[0x3][0x970] ;  /* 0x00c12e00ff0877ac */ /* 0x000f220008000c00 */
[----:B------:R-:W-:Y:S01]  /*1f470*/  IMAD.IADD R76, R1, 0x1, R56 ;  /* 0x00000001014c7824 */ /* 0x000fe200078e0238 */
[----:B------:R-:W5:Y:S04]  /*1f480*/  LDCU.128 UR12, c[0x3][0x940] ;  /* 0x00c12800ff0c77ac */ /* 0x000f680008000c00 */
[----:B------:R0:W-:Y:S01]  /*1f490*/  STL.U8 [R76], R86 ;  /* 0x000000564c007387 */ /* 0x0001e20000100000 */
[----:B------:R-:W5:Y:S03]  /*1f4a0*/  LDCU.128 UR20, c[0x3][0x950] ;  /* 0x00c12a00ff1477ac */ /* 0x000f660008000c00 */
[----:B------:R-:W4:Y:S01]  /*1f4b0*/  LDL.128 R52, [R1] ;  /* 0x0000000001347983 */ /* 0x000f220000100c00 */
[----:B------:R-:W5:Y:S03]  /*1f4c0*/  LDCU.128 UR24, c[0x3][0x8d0] ;  /* 0x00c11a00ff1877ac */ /* 0x000f660008000c00 */
[----:B-123--:R-:W2:Y:S01]  /*1f4d0*/  LDL.128 R4, [R1+0x10] ;  /* 0x0000100001047983 */ /* 0x00eea20000100c00 */
[----:B------:R-:W1:Y:S03]  /*1f4e0*/  LDCU.128 UR28, c[0x3][0x8e0] ;  /* 0x00c11c00ff1c77ac */ /* 0x000e660008000c00 */
[----:B------:R-:W3:Y:S01]  /*1f4f0*/  LDL.128 R8, [R1+0x20] ;  /* 0x0000200001087983 */ /* 0x000ee20000100c00 */
[----:B------:R-:W1:Y:S03]  /*1f500*/  LDCU.128 UR32, c[0x3][0x8f0] ;  /* 0x00c11e00ff2077ac */ /* 0x000e660008000c00 */
[----:B------:R-:W5:Y:S01]  /*1f510*/  LDL.128 R12, [R1+0x30] ;  /* 0x00003000010c7983 */ /* 0x000f620000100c00 */
[----:B------:R-:W1:Y:S03]  /*1f520*/  LDCU.128 UR36, c[0x3][0x900] ;  /* 0x00c12000ff2477ac */ /* 0x000e660008000c00 */
[----:B------:R-:W5:Y:S01]  /*1f530*/  LDL.128 R20, [R1+0x50] ;  /* 0x0000500001147983 */ /* 0x000f620000100c00 */
[----:B------:R-:W1:Y:S03]  /*1f540*/  LDCU.128 UR40, c[0x3][0x910] ;  /* 0x00c12200ff2877ac */ /* 0x000e660008000c00 */
[----:B------:R-:W5:Y:S04]  /*1f550*/  LDL.128 R16, [R1+0x40] ;  /* 0x0000400001107983 */ /* 0x000f680000100c00 */
[----:B------:R-:W5:Y:S04]  /*1f560*/  LDL.128 R24, [R1+0x60] ;  /* 0x0000600001187983 */ /* 0x000f680000100c00 */
[----:B------:R-:W5:Y:S04]  /*1f570*/  LDL.128 R28, [R1+0x70] ;  /* 0x00007000011c7983 */ /* 0x000f680000100c00 */
[----:B------:R-:W5:Y:S01]  /*1f580*/  LDL R56, [R1+0x84] ;  /* 0x0000840001387983 */ /* 0x000f620000100800 */
[----:B----4-:R-:W-:-:S02]  /*1f590*/  PRMT R91, R54, 0x7770, RZ ;  /* 0x00007770365b7816 */ /* 0x010fc400000000ff */
[C---:B------:R-:W-:Y:S02]  /*1f5a0*/  PRMT R88, R54.reuse, 0x7771, RZ ;  /* 0x0000777136587816 */ /* 0x040fe400000000ff */
[C---:B0-----:R-:W-:Y:S02]  /*1f5b0*/  PRMT R86, R54.reuse, 0x7772, RZ ;  /* 0x0000777236567816 */ /* 0x041fe400000000ff */
[----:B------:R-:W-:Y:S02]  /*1f5c0*/  PRMT R54, R54, 0x7773, RZ ;  /* 0x0000777336367816 */ /* 0x000fe400000000ff */
[----:B------:R-:W-:Y:S01]  /*1f5d0*/  LOP3.LUT R52, R64, R52, RZ, 0x3c, !PT ;  /* 0x0000003440347212 */ /* 0x000fe200078e3cff */
[----:B------:R-:W-:Y:S01]  /*1f5e0*/  IMAD.WIDE.U32 R88, R88, 0x100, RZ ;  /* 0x0000010058587825 */ /* 0x000fe200078e00ff */
[C---:B------:R-:W-:Y:S02]  /*1f5f0*/  PRMT R96, R55.reuse, 0x7773, RZ ;  /* 0x0000777337607816 */ /* 0x040fe400000000ff */
[C---:B------:R-:W-:Y:S01]  /*1f600*/  PRMT R98, R55.reuse, 0x7772, RZ ;  /* 0x0000777237627816 */ /* 0x040fe200000000ff */
[----:B------:R-:W-:Y:S01]  /*1f610*/  IMAD.WIDE.U32 R86, R86, 0x10000, RZ ;  /* 0x0001000056567825 */ /* 0x000fe200078e00ff */
[----:B------:R-:W-:-:S02]  /*1f620*/  PRMT R64, R55, 0x7771, RZ ;  /* 0x0000777137407816 */ /* 0x000fc400000000ff */
[----:B------:R-:W-:Y:S01]  /*1f630*/  PRMT R76, R55, 0x7770, RZ ;  /* 0x00007770374c7816 */ /* 0x000fe200000000ff */
[----:B------:R-:W-:-:S05]  /*1f640*/  IMAD.WIDE.U32 R54, R54, 0x1000000, RZ ;  /* 0x0100000036367825 */ /* 0x000fca00078e00ff */
[----:B------:R-:W-:Y:S02]  /*1f650*/  LOP3.LUT R109, R55, R87, R89, 0xfe, !PT ;  /* 0x00000057376d7212 */ /* 0x000fe400078efe59 */
[----:B------:R-:W4:Y:S01]  /*1f660*/  LDL R87, [R1+0x80] ;  /* 0x0000800001577983 */ /* 0x000f220000100800 */
[C---:B------:R-:W-:Y:S02]  /*1f670*/  PRMT R92, R53.reuse, 0x7771, RZ ;  /* 0x00007771355c7816 */ /* 0x040fe400000000ff */
[----:B------:R-:W-:-:S03]  /*1f680*/  PRMT R90, R53, 0x7772, RZ ;  /* 0x00007772355a7816 */ /* 0x000fc600000000ff */
[----:B------:R-:W-:Y:S01]  /*1f690*/  IMAD.SHL.U32 R92, R92, 0x100, RZ ;  /* 0x000001005c5c7824 */ /* 0x000fe200078e00ff */
[C---:B------:R-:W-:Y:S02]  /*1f6a0*/  PRMT R105, R53.reuse, 0x7773, RZ ;  /* 0x0000777335697816 */ /* 0x040fe400000000ff */
[----:B------:R-:W-:Y:S02]  /*1f6b0*/  PRMT R53, R53, 0x7770, RZ ;  /* 0x0000777035357816 */ /* 0x000fe400000000ff */
[----:B------:R-:W-:Y:S01]  /*1f6c0*/  LOP3.LUT R92, R92, 0xff00, RZ, 0xc0, !PT ;  /* 0x0000ff005c5c7812 */ /* 0x000fe200078ec0ff */
[----:B------:R-:W-:Y:S01]  /*1f6d0*/  IMAD.U32 R90, R90, 0x10000, RZ ;  /* 0x000100005a5a7824 */ /* 0x000fe200078e00ff */
[----:B------:R-:W-:Y:S02]  /*1f6e0*/  LOP3.LUT R91, R88, 0xff, R91, 0xf8, !PT ;  /* 0x000000ff585b7812 */ /* 0x000fe400078ef85b */
[----:B------:R-:W-:Y:S01]  /*1f6f0*/  LOP3.LUT R55, R92, 0xff, R53, 0xf8, !PT ;  /* 0x000000ff5c377812 */ /* 0x000fe200078ef835 */
[----:B------:R-:W-:Y:S01]  /*1f700*/  IMAD.SHL.U32 R64, R64, 0x100, RZ ;  /* 0x0000010040407824 */ /* 0x000fe200078e00ff */
[----:B--2---:R-:W-:-:S02]  /*1f710*/  PRMT R99, R6, 0x7770, RZ ;  /* 0x0000777006637816 */ /* 0x004fc400000000ff */
[C---:B------:R-:W-:Y:S02]  /*1f720*/  PRMT R101, R6.reuse, 0x7771, RZ ;  /* 0x0000777106657816 */ /* 0x040fe400000000ff */
[C---:B------:R-:W-:Y:S02]  /*1f730*/  PRMT R102, R6.reuse, 0x7772, RZ ;  /* 0x0000777206667816 */ /* 0x040fe400000000ff */
[----:B------:R-:W-:Y:S01]  /*1f740*/  PRMT R104, R6, 0x7773, RZ ;  /* 0x0000777306687816 */ /* 0x000fe200000000ff */
[----:B------:R-:W-:Y:S01]  /*1f750*/  IMAD.SHL.U32 R6, R105, 0x1000000, RZ ;  /* 0x0100000069067824 */ /* 0x000fe200078e00ff */
[----:B------:R-:W-:Y:S02]  /*1f760*/  LOP3.LUT R109, R109, 0xff, R76, 0xf8, !PT ;  /* 0x000000ff6d6d7812 */ /* 0x000fe400078ef84c */
[----:B------:R-:W-:Y:S02]  /*1f770*/  LOP3.LUT R53, R54, R86, R91, 0xfe, !PT ;  /* 0x0000005636357212 */ /* 0x000fe400078efe5b */
[----:B------:R-:W-:-:S02]  /*1f780*/  LOP3.LUT R108, R55, 0xff0000, R90, 0xf8, !PT ;  /* 0x00ff0000376c7812 */ /* 0x000fc400078ef85a */
[----:B------:R-:W-:Y:S02]  /*1f790*/  LOP3.LUT R4, R63, R4, RZ, 0x3c, !PT ;  /* 0x000000043f047212 */ /* 0x000fe400078e3cff */
[----:B------:R-:W-:Y:S02]  /*1f7a0*/  LOP3.LUT R109, R109, 0xff00, R64, 0xf8, !PT ;  /* 0x0000ff006d6d7812 */ /* 0x000fe400078ef840 */
[C---:B------:R-:W-:Y:S02]  /*1f7b0*/  PRMT R76, R5.reuse, 0x7773, RZ ;  /* 0x00007773054c7816 */ /* 0x040fe400000000ff */
[C---:B------:R-:W-:Y:S02]  /*1f7c0*/  PRMT R86, R5.reuse, 0x7772, RZ ;  /* 0x0000777205567816 */ /* 0x040fe400000000ff */
[C---:B------:R-:W-:Y:S02]  /*1f7d0*/  PRMT R107, R5.reuse, 0x7771, RZ ;  /* 0x00007771056b7816 */ /* 0x040fe400000000ff */
[----:B------:R-:W-:-:S02]  /*1f7e0*/  PRMT R106, R5, 0x7770, RZ ;  /* 0x00007770056a7816 */ /* 0x000fc400000000ff */
[----:B---3--:R-:W-:Y:S02]  /*1f7f0*/  LOP3.LUT R54, R69, R8, RZ, 0x3c, !PT ;  /* 0x0000000845367212 */ /* 0x008fe400078e3cff */
[----:B------:R-:W-:Y:S02]  /*1f800*/  LOP3.LUT R60, R60, R53, RZ, 0x3c, !PT ;  /* 0x000000353c3c7212 */ /* 0x000fe400078e3cff */
[C---:B------:R-:W-:Y:S02]  /*1f810*/  PRMT R55, R7.reuse, 0x7773, RZ ;  /* 0x0000777307377816 */ /* 0x040fe400000000ff */
[C---:B------:R-:W-:Y:S02]  /*1f820*/  PRMT R63, R7.reuse, 0x7772, RZ ;  /* 0x00007772073f7816 */ /* 0x040fe400000000ff */
[C---:B------:R-:W-:Y:S02]  /*1f830*/  PRMT R64, R7.reuse, 0x7771, RZ ;  /* 0x0000777107407816 */ /* 0x040fe400000000ff */
[----:B------:R-:W-:-:S02]  /*1f840*/  PRMT R100, R7, 0x7770, RZ ;  /* 0x0000777007647816 */ /* 0x000fc400000000ff */
[C---:B------:R-:W-:Y:S02]  /*1f850*/  PRMT R89, R10.reuse, 0x7770, RZ ;  /* 0x000077700a597816 */ /* 0x040fe400000000ff */
[C---:B------:R-:W-:Y:S02]  /*1f860*/  PRMT R103, R10.reuse, 0x7771, RZ ;  /* 0x000077710a677816 */ /* 0x040fe400000000ff */
[C---:B------:R-:W-:Y:S02]  /*1f870*/  PRMT R97, R10.reuse, 0x7772, RZ ;  /* 0x000077720a617816 */ /* 0x040fe400000000ff */
[----:B------:R-:W-:Y:S02]  /*1f880*/  PRMT R5, R10, 0x7773, RZ ;  /* 0x000077730a057816 */ /* 0x000fe400000000ff */
[C---:B------:R-:W-:Y:S02]  /*1f890*/  PRMT R88, R11.reuse, 0x7773, RZ ;  /* 0x000077730b587816 */ /* 0x040fe400000000ff */
[----:B------:R-:W-:-:S02]  /*1f8a0*/  PRMT R69, R11, 0x7772, RZ ;  /* 0x000077720b457816 */ /* 0x000fc400000000ff */
[C---:B------:R-:W-:Y:S02]  /*1f8b0*/  PRMT R90, R11.reuse, 0x7771, RZ ;  /* 0x000077710b5a7816 */ /* 0x040fe400000000ff */
[----:B------:R-:W-:Y:S01]  /*1f8c0*/  PRMT R92, R11, 0x7770, RZ ;  /* 0x000077700b5c7816 */ /* 0x000fe200000000ff */
[----:B------:R-:W-:Y:S01]  /*1f8d0*/  IMAD.WIDE.U32 R10, R104, 0x1000000, RZ ;  /* 0x01000000680a7825 */ /* 0x000fe200078e00ff */
[C---:B------:R-:W-:Y:S02]  /*1f8e0*/  PRMT R93, R9.reuse, 0x7773, RZ ;  /* 0x00007773095d7816 */ /* 0x040fe400000000ff */
[C---:B------:R-:W-:Y:S02]  /*1f8f0*/  PRMT R91, R9.reuse, 0x7772, RZ ;  /* 0x00007772095b7816 */ /* 0x040fe400000000ff */
[C---:B------:R-:W-:Y:S02]  /*1f900*/  PRMT R94, R9.reuse, 0x7771, RZ ;  /* 0x00007771095e7816 */ /* 0x040fe400000000ff */
[----:B------:R-:W-:Y:S01]  /*1f910*/  PRMT R95, R9, 0x7770, RZ ;  /* 0x00007770095f7816 */ /* 0x000fe200000000ff */
[----:B------:R-:W-:Y:S01]  /*1f920*/  IMAD.WIDE.U32 R8, R102, 0x10000, RZ ;  /* 0x0001000066087825 */ /* 0x000fe200078e00ff */
[----:B------:R-:W-:-:S03]  /*1f930*/  LOP3.LUT R53, R65, R6, R108, 0x1e, !PT ;  /* 0x0000000641357212 */ /* 0x000fc600078e1e6c */
[----:B------:R-:W-:-:S04]  /*1f940*/  IMAD.WIDE.U32 R6, R101, 0x100, RZ ;  /* 0x0000010065067825 */ /* 0x000fc800078e00ff */
[----:B------:R-:W-:Y:S01]  /*1f950*/  IMAD.SHL.U32 R107, R107, 0x100, RZ ;  /* 0x000001006b6b7824 */ /* 0x000fe200078e00ff */
[----:B------:R-:W-:Y:S02]  /*1f960*/  LOP3.LUT R9, R11, R9, R7, 0xfe, !PT ;  /* 0x000000090b097212 */ /* 0x000fe400078efe07 */
[----:B------:R-:W-:Y:S02]  /*1f970*/  LOP3.LUT R7, R6, 0xff, R99, 0xf8, !PT ;  /* 0x000000ff06077812 */ /* 0x000fe400078ef863 */
[----:B------:R-:W-:Y:S01]  /*1f980*/  LOP3.LUT R6, R9, 0xff, R100, 0xf8, !PT ;  /* 0x000000ff09067812 */ /* 0x000fe200078ef864 */
[----:B------:R-:W-:Y:S01]  /*1f990*/  IMAD.SHL.U32 R9, R64, 0x100, RZ ;  /* 0x0000010040097824 */ /* 0x000fe200078e00ff */
[----:B------:R-:W-:Y:S01]  /*1f9a0*/  LOP3.LUT R11, R107, 0xff00, RZ, 0xc0, !PT ;  /* 0x0000ff006b0b7812 */ /* 0x000fe200078ec0ff */
[----:B------:R-:W-:Y:S01]  /*1f9b0*/  IMAD.U32 R86, R86, 0x10000, RZ ;  /* 0x0001000056567824 */ /* 0x000fe200078e00ff */
[----:B------:R-:W-:Y:S02]  /*1f9c0*/  LOP3.LUT R115, R10, R8, R7, 0xfe, !PT ;  /* 0x000000080a737212 */ /* 0x000fe400078efe07 */
[----:B------:R-:W-:-:S02]  /*1f9d0*/  LOP3.LUT R11, R11, 0xff, R106, 0xf8, !PT ;  /* 0x000000ff0b0b7812 */ /* 0x000fc400078ef86a */
[----:B------:R-:W-:Y:S01]  /*1f9e0*/  LOP3.LUT R113, R6, 0xff00, R9, 0xf8, !PT ;  /* 0x0000ff0006717812 */ /* 0x000fe200078ef809 */
[----:B------:R-:W-:Y:S01]  /*1f9f0*/  IMAD.WIDE.U32 R6, R103, 0x100, RZ ;  /* 0x0000010067067825 */ /* 0x000fe200078e00ff */
[----:B------:R-:W-:-:S03]  /*1fa00*/  LOP3.LUT R86, R11, 0xff0000, R86, 0xf8, !PT ;  /* 0x00ff00000b567812 */ /* 0x000fc600078ef856 */
[----:B------:R-:W-:Y:S02]  /*1fa10*/  IMAD.U32 R64, R63, 0x10000, RZ ;  /* 0x000100003f407824 */ /* 0x000fe400078e00ff */
[----:B------:R-:W-:Y:S01]  /*1fa20*/  IMAD.WIDE.U32 R8, R97, 0x10000, RZ ;  /* 0x0001000061087825 */ /* 0x000fe200078e00ff */
[----:B------:R-:W-:-:S03]  /*1fa30*/  LOP3.LUT R89, R6, 0xff, R89, 0xf8, !PT ;  /* 0x000000ff06597812 */ /* 0x000fc600078ef859 */
[----:B------:R-:W-:Y:S01]  /*1fa40*/  IMAD.WIDE.U32 R10, R5, 0x1000000, RZ ;  /* 0x01000000050a7825 */ /* 0x000fe200078e00ff */
[----:B------:R-:W-:-:S03]  /*1fa50*/  LOP3.LUT R64, R113, 0xff0000, R64, 0xf8, !PT ;  /* 0x00ff000071407812 */ /* 0x000fc600078ef840 */
[----:B------:R-:W-:Y:S02]  /*1fa60*/  IMAD.U32 R98, R98, 0x10000, RZ ;  /* 0x0001000062627824 */ /* 0x000fe400078e00ff */
[----:B------:R-:W-:Y:S02]  /*1fa70*/  IMAD.SHL.U32 R63, R76, 0x1000000, RZ ;  /* 0x010000004c3f7824 */ /* 0x000fe400078e00ff */
[----:B------:R-:W-:Y:S02]  /*1fa80*/  IMAD.SHL.U32 R94, R94, 0x100, RZ ;  /* 0x000001005e5e7824 */ /* 0x000fe400078e00ff */
[----:B------:R-:W-:Y:S01]  /*1fa90*/  IMAD.SHL.U32 R6, R55, 0x1000000, RZ ;  /* 0x0100000037067824 */ /* 0x000fe200078e00ff */
[----:B------:R-:W-:Y:S01]  /*1faa0*/  LOP3.LUT R7, R11, R9, R7, 0xfe, !PT ;  /* 0x000000090b077212 */ /* 0x000fe200078efe07 */
[----:B------:R-:W-:Y:S01]  /*1fab0*/  IMAD.SHL.U32 R96, R96, 0x1000000, RZ ;  /* 0x0100000060607824 */ /* 0x000fe200078e00ff */
[----:B------:R-:W-:Y:S02]  /*1fac0*/  LOP3.LUT R98, R109, 0xff0000, R98, 0xf8, !PT ;  /* 0x00ff00006d627812 */ /* 0x000fe400078ef862 */
[----:B------:R-:W-:-:S02]  /*1fad0*/  LOP3.LUT R5, R58, R63, R86, 0x1e, !PT ;  /* 0x0000003f3a057212 */ /* 0x000fc400078e1e56 */
[----:B------:R-:W-:Y:S02]  /*1fae0*/  LOP3.LUT R94, R94, 0xff00, RZ, 0xc0, !PT ;  /* 0x0000ff005e5e7812 */ /* 0x000fe400078ec0ff */
[----:B------:R-:W-:Y:S02]  /*1faf0*/  LOP3.LUT R63, R67, R6, R64, 0x1e, !PT ;  /* 0x00000006433f7212 */ /* 0x000fe400078e1e40 */
[----:B-----5:R-:W-:Y:S02]  /*1fb00*/  LOP3.LUT R12, R51, R12, RZ, 0x3c, !PT ;  /* 0x0000000c330c7212 */ /* 0x020fe400078e3cff */
[----:B------:R-:W-:Y:S01]  /*1fb10*/  LOP3.LUT R6, R7, 0xff, R92, 0xf8, !PT ;  /* 0x000000ff07067812 */ /* 0x000fe200078ef85c */
[----:B------:R-:W-:Y:S01]  /*1fb20*/  IMAD.SHL.U32 R7, R90, 0x100, RZ ;  /* 0x000001005a077824 */ /* 0x000fe200078e00ff */
[----:B------:R-:W-:Y:S02]  /*1fb30*/  LOP3.LUT R61, R61, R96, R98, 0x1e, !PT ;  /* 0x000000603d3d7212 */ /* 0x000fe400078e1e62 */
[----:B------:R-:W-:-:S02]  /*1fb40*/  PRMT R51, R14, 0x7770, RZ ;  /* 0x000077700e337816 */ /* 0x000fc400000000ff */
[C---:B------:R-:W-:Y:S02]  /*1fb50*/  PRMT R106, R14.reuse, 0x7771, RZ ;  /* 0x000077710e6a7816 */ /* 0x040fe400000000ff */
[C---:B------:R-:W-:Y:S02]  /*1fb60*/  PRMT R102, R14.reuse, 0x7772, RZ ;  /* 0x000077720e667816 */ /* 0x040fe400000000ff */
[----:B------:R-:W-:Y:S02]  /*1fb70*/  PRMT R101, R14, 0x7773, RZ ;  /* 0x000077730e657816 */ /* 0x000fe400000000ff */
[----:B------:R-:W-:Y:S02]  /*1fb80*/  LOP3.LUT R20, R43, R20, RZ, 0x3c, !PT ;  /* 0x000000142b147212 */ /* 0x000fe400078e3cff */
[----:B------:R-:W-:Y:S02]  /*1fb90*/  LOP3.LUT R9, R10, R8, R89, 0xfe, !PT ;  /* 0x000000080a097212 */ /* 0x000fe400078efe59 */
[----:B------:R-:W-:-:S02]  /*1fba0*/  PRMT R96, R15, 0x7773, RZ ;  /* 0x000077730f607816 */ /* 0x000fc400000000ff */
[C---:B------:R-:W-:Y:S02]  /*1fbb0*/  PRMT R14, R15.reuse, 0x7772, RZ ;  /* 0x000077720f0e7816 */ /* 0x040fe400000000ff */
[C---:B------:R-:W-:Y:S02]  /*1fbc0*/  PRMT R65, R15.reuse, 0x7771, RZ ;  /* 0x000077710f417816 */ /* 0x040fe400000000ff */
[----:B------:R-:W-:Y:S02]  /*1fbd0*/  PRMT R98, R15, 0x7770, RZ ;  /* 0x000077700f627816 */ /* 0x000fe400000000ff */
[C---:B------:R-:W-:Y:S02]  /*1fbe0*/  PRMT R43, R22.reuse, 0x7770, RZ ;  /* 0x00007770162b7816 */ /* 0x040fe400000000ff */
[C---:B------:R-:W-:Y:S02]  /*1fbf0*/  PRMT R58, R22.reuse, 0x7771, RZ ;  /* 0x00007771163a7816 */ /* 0x040fe400000000ff */
[----:B------:R-:W-:-:S02]  /*1fc00*/  PRMT R55, R22, 0x7772, RZ ;  /* 0x0000777216377816 */ /* 0x000fc400000000ff */
[----:B------:R-:W-:Y:S02]  /*1fc10*/  PRMT R76, R22, 0x7773, RZ ;  /* 0x00007773164c7816 */ /* 0x000fe400000000ff */
[----:B------:R-:W-:Y:S02]  /*1fc20*/  PRMT R15, R13, 0x7771, RZ ;  /* 0x000077710d0f7816 */ /* 0x000fe400000000ff */
[----:B------:R-:W-:Y:S02]  /*1fc30*/  LOP3.LUT R8, R94, 0xff, R95, 0xf8, !PT ;  /* 0x000000ff5e087812 */ /* 0x000fe400078ef85f */
[C---:B------:R-:W-:Y:S02]  /*1fc40*/  PRMT R64, R23.reuse, 0x7773, RZ ;  /* 0x0000777317407816 */ /* 0x040fe400000000ff */
[C---:B------:R-:W-:Y:S02]  /*1fc50*/  PRMT R22, R23.reuse, 0x7772, RZ ;  /* 0x0000777217167816 */ /* 0x040fe400000000ff */
[----:B------:R-:W-:-:S02]  /*1fc60*/  PRMT R67, R23, 0x7771, RZ ;  /* 0x0000777117437816 */ /* 0x000fc400000000ff */
[----:B------:R-:W-:Y:S02]  /*1fc70*/  PRMT R92, R23, 0x7770, RZ ;  /* 0x00007770175c7816 */ /* 0x000fe400000000ff */
[C---:B------:R-:W-:Y:S02]  /*1fc80*/  PRMT R86, R21.reuse, 0x7773, RZ ;  /* 0x0000777315567816 */ /* 0x040fe400000000ff */
[C---:B------:R-:W-:Y:S02]  /*1fc90*/  PRMT R89, R21.reuse, 0x7772, RZ ;  /* 0x0000777215597816 */ /* 0x040fe400000000ff */
[C---:B------:R-:W-:Y:S02]  /*1fca0*/  PRMT R23, R21.reuse, 0x7771, RZ ;  /* 0x0000777115177816 */ /* 0x040fe400000000ff */
[----:B------:R-:W-:Y:S01]  /*1fcb0*/  PRMT R94, R21, 0x7770, RZ ;  /* 0x00007770155e7816 */ /* 0x000fe200000000ff */
[----:B------:R-:W-:Y:S01]  /*1fcc0*/  IMAD.U32 R91, R91, 0x10000, RZ ;  /* 0x000100005b5b7824 */ /* 0x000fe200078e00ff */
[----:B------:R-:W-:-:S02]  /*1fcd0*/  LOP3.LUT R21, R48, R9, RZ, 0x3c, !PT ;  /* 0x0000000930157212 */ /* 0x000fc400078e3cff */
[----:B------:R-:W-:Y:S01]  /*1fce0*/  LOP3.LUT R48, R6, 0xff00, R7, 0xf8, !PT ;  /* 0x0000ff0006307812 */ /* 0x000fe200078ef807 */
[----:B------:R-:W-:Y:S01]  /*1fcf0*/  IMAD.WIDE.U32 R6, R106, 0x100, RZ ;  /* 0x000001006a067825 */ /* 0x000fe200078e00ff */
[----:B------:R-:W-:-:S03]  /*1fd00*/  PRMT R99, R13, 0x7772, RZ ;  /* 0x000077720d637816 */ /* 0x000fc600000000ff */
[----:B------:R-:W-:Y:S01]  /*1fd10*/  IMAD.SHL.U32 R15, R15, 0x100, RZ ;  /* 0x000001000f0f7824 */ /* 0x000fe200078e00ff */
[----:B------:R-:W-:Y:S01]  /*1fd20*/  LOP3.LUT R91, R8, 0xff0000, R91, 0xf8, !PT ;  /* 0x00ff0000085b7812 */ /* 0x000fe200078ef85b */
[----:B------:R-:W-:Y:S01]  /*1fd30*/  IMAD.WIDE.U32 R8, R102, 0x10000, RZ ;  /* 0x0001000066087825 */ /* 0x000fe200078e00ff */
[----:B------:R-:W-:Y:S02]  /*1fd40*/  PRMT R100, R13, 0x7773, RZ ;  /* 0x000077730d647816 */ /* 0x000fe400000000ff */
[----:B------:R-:W-:Y:S01]  /*1fd50*/  LOP3.LUT R51, R6, 0xff, R51, 0xf8, !PT ;  /* 0x000000ff06337812 */ /* 0x000fe200078ef833 */
[----:B------:R-:W-:Y:S01]  /*1fd60*/  IMAD.WIDE.U32 R10, R101, 0x1000000, RZ ;  /* 0x01000000650a7825 */ /* 0x000fe200078e00ff */
[----:B------:R-:W-:Y:S02]  /*1fd70*/  PRMT R13, R13, 0x7770, RZ ;  /* 0x000077700d0d7816 */ /* 0x000fe400000000ff */
[----:B------:R-:W-:Y:S01]  /*1fd80*/  LOP3.LUT R6, R15, 0xff00, RZ, 0xc0, !PT ;  /* 0x0000ff000f067812 */ /* 0x000fe200078ec0ff */
[----:B------:R-:W-:Y:S01]  /*1fd90*/  IMAD.U32 R99, R99, 0x10000, RZ ;  /* 0x0001000063637824 */ /* 0x000fe200078e00ff */
[----:B------:R-:W-:-:S02]  /*1fda0*/  LOP3.LUT R16, R47, R16, RZ, 0x3c, !PT ;  /* 0x000000102f107212 */ /* 0x000fc400078e3cff */
[----:B------:R-:W-:Y:S02]  /*1fdb0*/  PRMT R47, R18, 0x7771, RZ ;  /* 0x00007771122f7816 */ /* 0x000fe400000000ff */
[----:B------:R-:W-:Y:S02]  /*1fdc0*/  LOP3.LUT R7, R11, R9, R7, 0xfe, !PT ;  /* 0x000000090b077212 */ /* 0x000fe400078efe07 */
[----:B------:R-:W-:Y:S02]  /*1fdd0*/  LOP3.LUT R6, R6, 0xff, R13, 0xf8, !PT ;  /* 0x000000ff06067812 */ /* 0x000fe400078ef80d */
[C---:B------:R-:W-:Y:S02]  /*1fde0*/  PRMT R105, R18.reuse, 0x7772, RZ ;  /* 0x0000777212697816 */ /* 0x040fe400000000ff */
[----:B------:R-:W-:Y:S02]  /*1fdf0*/  PRMT R109, R18, 0x7773, RZ ;  /* 0x00007773126d7816 */ /* 0x000fe400000000ff */
[----:B------:R-:W-:-:S02]  /*1fe00*/  LOP3.LUT R9, R10, R8, R51, 0xfe, !PT ;  /* 0x000000080a097212 */ /* 0x000fc400078efe33 */
[----:B------:R-:W-:Y:S02]  /*1fe10*/  LOP3.LUT R98, R7, 0xff, R98, 0xf8, !PT ;  /* 0x000000ff07627812 */ /* 0x000fe400078ef862 */
[----:B------:R-:W-:Y:S01]  /*1fe20*/  LOP3.LUT R99, R6, 0xff0000, R99, 0xf8, !PT ;  /* 0x00ff000006637812 */ /* 0x000fe200078ef863 */
[----:B------:R-:W-:Y:S01]  /*1fe30*/  IMAD.WIDE.U32 R6, R47, 0x100, RZ ;  /* 0x000001002f067825 */ /* 0x000fe200078e00ff */
[----:B------:R-:W-:Y:S02]  /*1fe40*/  LOP3.LUT R13, R44, R9, RZ, 0x3c, !PT ;  /* 0x000000092c0d7212 */ /* 0x000fe400078e3cff */
[----:B------:R-:W-:Y:S01]  /*1fe50*/  PRMT R104, R18, 0x7770, RZ ;  /* 0x0000777012687816 */ /* 0x000fe200000000ff */
[----:B------:R-:W-:-:S04]  /*1fe60*/  IMAD.WIDE.U32 R8, R105, 0x10000, RZ ;  /* 0x0001000069087825 */ /* 0x000fc800078e00ff */
[----:B------:R-:W-:Y:S01]  /*1fe70*/  IMAD.WIDE.U32 R10, R109, 0x1000000, RZ ;  /* 0x010000006d0a7825 */ /* 0x000fe200078e00ff */
[C---:B------:R-:W-:Y:S02]  /*1fe80*/  PRMT R18, R19.reuse, 0x7773, RZ ;  /* 0x0000777313127816 */ /* 0x040fe400000000ff */
[C---:B------:R-:W-:Y:S02]  /*1fe90*/  PRMT R107, R19.reuse, 0x7772, RZ ;  /* 0x00007772136b7816 */ /* 0x040fe400000000ff */
[C---:B------:R-:W-:Y:S02]  /*1fea0*/  PRMT R108, R19.reuse, 0x7771, RZ ;  /* 0x00007771136c7816 */ /* 0x040fe400000000ff */
[----:B------:R-:W-:Y:S02]  /*1feb0*/  LOP3.LUT R47, R6, 0xff, R104, 0xf8, !PT ;  /* 0x000000ff062f7812 */ /* 0x000fe400078ef868 */
[----:B------:R-:W-:Y:S02]  /*1fec0*/  PRMT R19, R19, 0x7770, RZ ;  /* 0x0000777013137816 */ /* 0x000fe400000000ff */
[----:B------:R-:W-:-:S02]  /*1fed0*/  LOP3.LUT R6, R11, R9, R7, 0xfe, !PT ;  /* 0x000000090b067212 */ /* 0x000fc400078efe07 */
[----:B------:R-:W-:Y:S01]  /*1fee0*/  LOP3.LUT R9, R10, R8, R47, 0xfe, !PT ;  /* 0x000000080a097212 */ /* 0x000fe200078efe2f */
[----:B------:R-:W-:Y:S01]  /*1fef0*/  IMAD.SHL.U32 R108, R108, 0x100, RZ ;  /* 0x000001006c6c7824 */ /* 0x000fe200078e00ff */
[----:B------:R-:W-:Y:S01]  /*1ff00*/  LOP3.LUT R19, R6, 0xff, R19, 0xf8, !PT ;  /* 0x000000ff06137812 */ /* 0x000fe200078ef813 */
[----:B------:R-:W-:Y:S01]  /*1ff10*/  IMAD.WIDE.U32 R6, R58, 0x100, RZ ;  /* 0x000001003a067825 */ /* 0x000fe200078e00ff */
[----:B------:R-:W-:-:S03]  /*1ff20*/  LOP3.LUT R40, R40, R9, RZ, 0x3c, !PT ;  /* 0x0000000928287212 */ /* 0x000fc600078e3cff */
[----:B------:R-:W-:Y:S01]  /*1ff30*/  IMAD.WIDE.U32 R8, R55, 0x10000, RZ ;  /* 0x0001000037087825 */ /* 0x000fe200078e00ff */
[----:B------:R-:W-:-:S03]  /*1ff40*/  LOP3.LUT R108, R19, 0xff00, R108, 0xf8, !PT ;  /* 0x0000ff00136c7812 */ /* 0x000fc600078ef86c */
[----:B------:R-:W-:Y:S01]  /*1ff50*/  IMAD.WIDE.U32 R10, R76, 0x1000000, RZ ;  /* 0x010000004c0a7825 */ /* 0x000fe200078e00ff */
[----:B------:R-:W-:-:S03]  /*1ff60*/  LOP3.LUT R43, R6, 0xff, R43, 0xf8, !PT ;  /* 0x000000ff062b7812 */ /* 0x000fc600078ef82b */
[----:B------:R-:W-:Y:S01]  /*1ff70*/  IMAD.U32 R107, R107, 0x10000, RZ ;  /* 0x000100006b6b7824 */ /* 0x000fe200078e00ff */
[----:B------:R-:W-:Y:S01]  /*1ff80*/  LOP3.LUT R24, R39, R24, RZ, 0x3c, !PT ;  /* 0x0000001827187212 */ /* 0x000fe200078e3cff */
[----:B------:R-:W-:Y:S01]  /*1ff90*/  IMAD.SHL.U32 R18, R18, 0x1000000, RZ ;  /* 0x0100000012127824 */ /* 0x000fe200078e00ff */
[C---:B------:R-:W-:Y:S02]  /*1ffa0*/  PRMT R95, R26.reuse, 0x7770, RZ ;  /* 0x000077701a5f7816 */ /* 0x040fe400000000ff */
[C---:B------:R-:W-:Y:S02]  /*1ffb0*/  PRMT R39, R26.reuse, 0x7771, RZ ;  /* 0x000077711a277816 */ /* 0x040fe400000000ff */
[C---:B------:R-:W-:Y:S02]  /*1ffc0*/  PRMT R97, R26.reuse, 0x7772, RZ ;  /* 0x000077721a617816 */ /* 0x040fe400000000ff */
[----:B------:R-:W-:Y:S02]  /*1ffd0*/  PRMT R113, R26, 0x7773, RZ ;  /* 0x000077731a717816 */ /* 0x000fe400000000ff */
[----:B------:R-:W-:-:S02]  /*1ffe0*/  PRMT R103, R27, 0x7773, RZ ;  /* 0x000077731b677816 */ /* 0x000fc400000000ff */
[C---:B------:R-:W-:Y:S02]  /*1fff0*/  PRMT R26, R27.reuse, 0x7772, RZ ;  /* 0x000077721b1a7816 */ /* 0x040fe400000000ff */
[C---:B------:R-:W-:Y:S02]  /*20000*/  PRMT R114, R27.reuse, 0x7771, RZ ;  /* 0x000077711b727816 */ /* 0x040fe400000000ff */
[----:B------:R-:W-:Y:S02]  /*20010*/  PRMT R117, R27, 0x7770, RZ ;  /* 0x000077701b757816 */ /* 0x000fe400000000ff */
[----:B------:R-:W-:Y:S02]  /*20020*/  LOP3.LUT R7, R11, R9, R7, 0xfe, !PT ;  /* 0x000000090b077212 */ /* 0x000fe400078efe07 */
[----:B------:R-:W-:Y:S02]  /*20030*/  PRMT R27, R25, 0x7771, RZ ;  /* 0x00007771191b7816 */ /* 0x000fe400000000ff */
[----:B------:R-:W-:-:S02]  /*20040*/  LOP3.LUT R107, R108, 0xff0000, R107, 0xf8, !PT ;  /* 0x00ff00006c6b7812 */ /* 0x000fc400078ef86b */
[----:B------:R-:W-:Y:S01]  /*20050*/  LOP3.LUT R9, R10, R8, R43, 0xfe, !PT ;  /* 0x000000080a097212 */ /* 0x000fe200078efe2b */
[----:B------:R-:W-:Y:S01]  /*20060*/  IMAD.WIDE.U32 R10, R113, 0x1000000, RZ ;  /* 0x01000000710a7825 */ /* 0x000fe200078e00ff */
[----:B------:R-:W-:Y:S02]  /*20070*/  LOP3.LUT R92, R7, 0xff, R92, 0xf8, !PT ;  /* 0x000000ff075c7812 */ /* 0x000fe400078ef85c */
[----:B------:R-:W-:Y:S01]  /*20080*/  LOP3.LUT R45, R45, R18, R107, 0x1e, !PT ;  /* 0x000000122d2d7212 */ /* 0x000fe200078e1e6b */
[----:B------:R-:W-:Y:S01]  /*20090*/  IMAD.WIDE.U32 R6, R39, 0x100, RZ ;  /* 0x0000010027067825 */ /* 0x000fe200078e00ff */
[----:B------:R-:W-:-:S03]  /*200a0*/  LOP3.LUT R19, R36, R9, RZ, 0x3c, !PT ;  /* 0x0000000924137212 */ /* 0x000fc600078e3cff */
[----:B------:R-:W-:Y:S01]  /*200b0*/  IMAD.WIDE.U32 R8, R97, 0x10000, RZ ;  /* 0x0001000061087825 */ /* 0x000fe200078e00ff */
[----:B------:R-:W-:-:S03]  /*200c0*/  LOP3.LUT R62, R62, R115, RZ, 0x3c, !PT ;  /* 0x000000733e3e7212 */ /* 0x000fc600078e3cff */
[----:B------:R-:W-:Y:S02]  /*200d0*/  IMAD.SHL.U32 R18, R27, 0x100, RZ ;  /* 0x000001001b127824 */ /* 0x000fe400078e00ff */
[----:B------:R-:W-:Y:S01]  /*200e0*/  IMAD.SHL.U32 R23, R23, 0x100, RZ ;  /* 0x0000010017177824 */ /* 0x000fe200078e00ff */
[C---:B------:R-:W-:Y:S02]  /*200f0*/  PRMT R116, R25.reuse, 0x7772, RZ ;  /* 0x0000777219747816 */ /* 0x040fe400000000ff */
[C---:B------:R-:W-:Y:S02]  /*20100*/  PRMT R115, R25.reuse, 0x7773, RZ ;  /* 0x0000777319737816 */ /* 0x040fe400000000ff */
[----:B------:R-:W-:Y:S02]  /*20110*/  PRMT R25, R25, 0x7770, RZ ;  /* 0x0000777019197816 */ /* 0x000fe400000000ff */
[----:B------:R-:W-:Y:S02]  /*20120*/  LOP3.LUT R36, R11, R9, R7, 0xfe, !PT ;  /* 0x000000090b247212 */ /* 0x000fe400078efe07 */
[----:B------:R-:W-:-:S02]  /*20130*/  LOP3.LUT R18, R18, 0xff00, RZ, 0xc0, !PT ;  /* 0x0000ff0012127812 */ /* 0x000fc400078ec0ff */
[----:B------:R-:W-:Y:S02]  /*20140*/  LOP3.LUT R23, R23, 0xff00, RZ, 0xc0, !PT ;  /* 0x0000ff0017177812 */ /* 0x000fe400078ec0ff */
[----:B------:R-:W-:Y:S01]  /*20150*/  LOP3.LUT R9, R6, 0xff, R95, 0xf8, !PT ;  /* 0x000000ff06097812 */ /* 0x000fe200078ef85f */
[----:B------:R-:W-:Y:S01]  /*20160*/  IMAD.U32 R116, R116, 0x10000, RZ ;  /* 0x0001000074747824 */ /* 0x000fe200078e00ff */
[----:B------:R-:W-:Y:S01]  /*20170*/  LOP3.LUT R25, R18, 0xff, R25, 0xf8, !PT ;  /* 0x000000ff12197812 */ /* 0x000fe200078ef819 */
[----:B------:R-:W-:Y:S01]  /*20180*/  IMAD.U32 R89, R89, 0x10000, RZ ;  /* 0x0001000059597824 */ /* 0x000fe200078e00ff */
[----:B------:R-:W-:Y:S01]  /*20190*/  LOP3.LUT R94, R23, 0xff, R94, 0xf8, !PT ;  /* 0x000000ff175e7812 */ /* 0x000fe200078ef85e */
[----:B------:R-:W-:Y:S01]  /*201a0*/  IMAD.SHL.U32 R114, R114, 0x100, RZ ;  /* 0x0000010072727824 */ /* 0x000fe200078e00ff */
[----:B------:R-:W-:Y:S02]  /*201b0*/  LOP3.LUT R7, R36, 0xff, R117, 0xf8, !PT ;  /* 0x000000ff24077812 */ /* 0x000fe400078ef875 */
[----:B------:R-:W-:Y:S01]  /*201c0*/  LOP3.LUT R9, R10, R8, R9, 0xfe, !PT ;  /* 0x000000080a097212 */ /* 0x000fe200078efe09 */
[----:B------:R-:W-:Y:S01]  /*201d0*/  IMAD.SHL.U32 R23, R86, 0x1000000, RZ ;  /* 0x0100000056177824 */ /* 0x000fe200078e00ff */
[----:B------:R-:W-:Y:S01]  /*201e0*/  LOP3.LUT R116, R25, 0xff0000, R116, 0xf8, !PT ;  /* 0x00ff000019747812 */ /* 0x000fe200078ef874 */
[----:B------:R-:W-:Y:S01]  /*201f0*/  IMAD.U32 R26, R26, 0x10000, RZ ;  /* 0x000100001a1a7824 */ /* 0x000fe200078e00ff */
[----:B------:R-:W-:-:S02]  /*20200*/  LOP3.LUT R89, R94, 0xff0000, R89, 0xf8, !PT ;  /* 0x00ff00005e597812 */ /* 0x000fc400078ef859 */
[----:B------:R-:W-:Y:S02]  /*20210*/  LOP3.LUT R7, R7, 0xff00, R114, 0xf8, !PT ;  /* 0x0000ff0007077812 */ /* 0x000fe400078ef872 */
[----:B------:R-:W-:Y:S02]  /*20220*/  LOP3.LUT R25, R32, R9, RZ, 0x3c, !PT ;  /* 0x0000000920197212 */ /* 0x000fe400078e3cff */
[C---:B------:R-:W-:Y:S02]  /*20230*/  PRMT R6, R30.reuse, 0x7771, RZ ;  /* 0x000077711e067816 */ /* 0x040fe400000000ff */
[----:B------:R-:W-:Y:S01]  /*20240*/  PRMT R32, R29, 0x7771, RZ ;  /* 0x000077711d207816 */ /* 0x000fe200000000ff */
[----:B------:R-:W-:Y:S01]  /*20250*/  IMAD.SHL.U32 R76, R103, 0x1000000, RZ ;  /* 0x01000000674c7824 */ /* 0x000fe200078e00ff */
[C---:B------:R-:W-:Y:S02]  /*20260*/  PRMT R8, R30.reuse, 0x7772, RZ ;  /* 0x000077721e087816 */ /* 0x040fe400000000ff */
[----:B------:R-:W-:-:S02]  /*20270*/  PRMT R10, R30, 0x7773, RZ ;  /* 0x000077731e0a7816 */ /* 0x000fc400000000ff */
[----:B------:R-:W-:Y:S02]  /*20280*/  LOP3.LUT R27, R38, R23, R89, 0x1e, !PT ;  /* 0x00000017261b7212 */ /* 0x000fe400078e1e59 */
[----:B------:R-:W-:Y:S01]  /*20290*/  LOP3.LUT R26, R7, 0xff0000, R26, 0xf8, !PT ;  /* 0x00ff0000071a7812 */ /* 0x000fe200078ef81a */
[----:B------:R-:W-:Y:S01]  /*202a0*/  IMAD.WIDE.U32 R6, R6, 0x100, RZ ;  /* 0x0000010006067825 */ /* 0x000fe200078e00ff */
[----:B------:R-:W-:Y:S02]  /*202b0*/  LOP3.LUT R89, R35, R28, RZ, 0x3c, !PT ;  /* 0x0000001c23597212 */ /* 0x000fe400078e3cff */
[----:B------:R-:W-:Y:S01]  /*202c0*/  PRMT R35, R30, 0x7770, RZ ;  /* 0x000077701e237816 */ /* 0x000fe200000000ff */
[----:B------:R-:W-:Y:S02]  /*202d0*/  IMAD.SHL.U32 R67, R67, 0x100, RZ ;  /* 0x0000010043437824 */ /* 0x000fe400078e00ff */
[----:B------:R-:W-:Y:S01]  /*202e0*/  IMAD.SHL.U32 R32, R32, 0x100, RZ ;  /* 0x0000010020207824 */ /* 0x000fe200078e00ff */
[----:B------:R-:W-:Y:S01]  /*202f0*/  LOP3.LUT R76, R37, R76, R26, 0x1e, !PT ;  /* 0x0000004c254c7212 */ /* 0x000fe200078e1e1a */
[----:B------:R-:W-:Y:S01]  /*20300*/  IMAD.U32 R69, R69, 0x10000, RZ ;  /* 0x0001000045457824 */ /* 0x000fe200078e00ff */
[C---:B------:R-:W-:Y:S01]  /*20310*/  PRMT R30, R29.reuse, 0x7772, RZ ;  /* 0x000077721d1e7816 */ /* 0x040fe200000000ff */
[----:B------:R-:W-:Y:S01]  /*20320*/  IMAD.WIDE.U32 R8, R8, 0x10000, RZ ;  /* 0x0001000008087825 */ /* 0x000fe200078e00ff */
[----:B------:R-:W-:-:S03]  /*20330*/  PRMT R26, R29, 0x7773, RZ ;  /* 0x000077731d1a7816 */ /* 0x000fc600000000ff */
[----:B------:R-:W-:Y:S01]  /*20340*/  IMAD.WIDE.U32 R10, R10, 0x1000000, RZ ;  /* 0x010000000a0a7825 */ /* 0x000fe200078e00ff */
[----:B------:R-:W-:Y:S02]  /*20350*/  LOP3.LUT R35, R6, 0xff, R35, 0xf8, !PT ;  /* 0x000000ff06237812 */ /* 0x000fe400078ef823 */
[----:B------:R-:W-:Y:S01]  /*20360*/  LOP3.LUT R67, R92, 0xff00, R67, 0xf8, !PT ;  /* 0x0000ff005c437812 */ /* 0x000fe200078ef843 */
[----:B------:R-:W-:Y:S01]  /*20370*/  IMAD.U32 R22, R22, 0x10000, RZ ;  /* 0x0001000016167824 */ /* 0x000fe200078e00ff */
[----:B------:R-:W-:Y:S01]  /*20380*/  PRMT R29, R29, 0x7770, RZ ;  /* 0x000077701d1d7816 */ /* 0x000fe200000000ff */
[----:B------:R-:W-:Y:S01]  /*20390*/  IMAD.SHL.U32 R88, R88, 0x1000000, RZ ;  /* 0x0100000058587824 */ /* 0x000fe200078e00ff */
[----:B------:R-:W-:Y:S01]  /*203a0*/  LOP3.LUT R32, R32, 0xff00, RZ, 0xc0, !PT ;  /* 0x0000ff0020207812 */ /* 0x000fe200078ec0ff */
[----:B------:R-:W-:Y:S01]  /*203b0*/  IMAD.SHL.U32 R64, R64, 0x1000000, RZ ;  /* 0x0100000040407824 */ /* 0x000fe200078e00ff */
[----:B------:R-:W-:Y:S01]  /*203c0*/  LOP3.LUT R69, R48, 0xff0000, R69, 0xf8, !PT ;  /* 0x00ff000030457812 */ /* 0x000fe200078ef845 */
[----:B------:R-:W-:Y:S01]  /*203d0*/  IMAD.U32 R30, R30, 0x10000, RZ ;  /* 0x000100001e1e7824 */ /* 0x000fe200078e00ff */
[----:B------:R-:W-:-:S02]  /*203e0*/  LOP3.LUT R6, R11, R9, R7, 0xfe, !PT ;  /* 0x000000090b067212 */ /* 0x000fc400078efe07 */
[----:B------:R-:W-:Y:S02]  /*203f0*/  LOP3.LUT R9, R10, R8, R35, 0xfe, !PT ;  /* 0x000000080a097212 */ /* 0x000fe400078efe23 */
[----:B------:R-:W-:Y:S02]  /*20400*/  LOP3.LUT R22, R67, 0xff0000, R22, 0xf8, !PT ;  /* 0x00ff000043167812 */ /* 0x000fe400078ef816 */
[----:B------:R-:W-:Y:S01]  /*20410*/  LOP3.LUT R29, R32, 0xff, R29, 0xf8, !PT ;  /* 0x000000ff201d7812 */ /* 0x000fe200078ef81d */
[----:B------:R-:W-:Y:S01]  /*20420*/  IMAD.SHL.U32 R7, R26, 0x1000000, RZ ;  /* 0x010000001a077824 */ /* 0x000fe200078e00ff */
[----:B------:R-:W-:Y:S01]  /*20430*/  LOP3.LUT R48, R57, R88, R69, 0x1e, !PT ;  /* 0x0000005839307212 */ /* 0x000fe200078e1e45 */
[----:B------:R-:W-:Y:S01]  /*20440*/  ULEA UR5, UR8, UR16, 0x3 ;  /* 0x0000001008057291 */ /* 0x000fe2000f8e18ff */
[----:B------:R-:W-:Y:S01]  /*20450*/  LOP3.LUT R88, R0, R9, RZ, 0x3c, !PT ;  /* 0x0000000900587212 */ /* 0x000fe200078e3cff */
[----:B------:R-:W-:Y:S01]  /*20460*/  ULEA UR6, UR9, UR16, 0x3 ;  /* 0x0000001009067291 */ /* 0x000fe2000f8e18ff */
[----:B------:R-:W-:Y:S01]  /*20470*/  LOP3.LUT R18, R41, R64, R22, 0x1e, !PT ;  /* 0x0000004029127212 */ /* 0x000fe200078e1e16 */
[----:B------:R-:W-:Y:S01]  /*20480*/  ULEA UR7, UR10, UR16, 0x3 ;  /* 0x000000100a077291 */ /* 0x000fe2000f8e18ff */
[----:B------:R-:W-:Y:S01]  /*20490*/  PRMT R23, R31, 0x7771, RZ ;  /* 0x000077711f177816 */ /* 0x000fe200000000ff */
[----:B------:R-:W-:Y:S01]  /*204a0*/  ULEA UR8, UR11, UR16, 0x3 ;  /* 0x000000100b087291 */ /* 0x000fe2000f8e18ff */
[----:B------:R-:W-:Y:S01]  /*204b0*/  LOP3.LUT R30, R29, 0xff0000, R30, 0xf8, !PT ;  /* 0x00ff00001d1e7812 */ /* 0x000fe200078ef81e */
[----:B------:R-:W-:Y:S01]  /*204c0*/  ULEA UR9, UR12, UR16, 0x3 ;  /* 0x000000100c097291 */ /* 0x000fe2000f8e18ff */
[----:B------:R-:W-:Y:S01]  /*204d0*/  PRMT R0, R56, 0x7771, RZ ;  /* 0x0000777138007816 */ /* 0x000fe200000000ff */
[----:B------:R-:W-:Y:S01]  /*204e0*/  ULEA UR10, UR13, UR16, 0x3 ;  /* 0x000000100d0a7291 */ /* 0x000fe2000f8e18ff */
[C---:B------:R-:W-:Y:S01]  /*204f0*/  PRMT R28, R31.reuse, 0x7773, RZ ;  /* 0x000077731f1c7816 */ /* 0x040fe200000000ff */
[----:B------:R-:W-:Y:S01]  /*20500*/  ULEA UR11, UR14, UR16, 0x3 ;  /* 0x000000100e0b7291 */ /* 0x000fe2000f8e18ff */
[C---:B------:R-:W-:Y:S01]  /*20510*/  PRMT R22, R31.reuse, 0x7772, RZ ;  /* 0x000077721f167816 */ /* 0x040fe200000000ff */
[----:B------:R-:W-:Y:S01]  /*20520*/  ULEA UR12, UR15, UR16, 0x3 ;  /* 0x000000100f0c7291 */ /* 0x000fe2000f8e18ff */
[----:B------:R-:W-:Y:S01]  /*20530*/  PRMT R31, R31, 0x7770, RZ ;  /* 0x000077701f1f7816 */ /* 0x000fe200000000ff */
[----:B------:R-:W-:Y:S01]  /*20540*/  ULEA UR13, UR20, UR16, 0x3 ;  /* 0x00000010140d7291 */ /* 0x000fe2000f8e18ff */
[----:B------:R-:W-:Y:S01]  /*20550*/  LOP3.LUT R90, R2, R7, R30, 0x1e, !PT ;  /* 0x00000007025a7212 */ /* 0x000fe200078e1e1e */
[----:B------:R-:W-:-:S02]  /*20560*/  ULEA UR14, UR21, UR16, 0x3 ;  /* 0x00000010150e7291 */ /* 0x000fc4000f8e18ff */
[----:B------:R-:W-:Y:S01]  /*20570*/  ULEA UR17, UR23, UR16, 0x3 ;  /* 0x0000001017117291 */ /* 0x000fe2000f8e18ff */
[----:B------:R-:W-:Y:S01]  /*20580*/  IMAD.SHL.U32 R93, R93, 0x1000000, RZ ;  /* 0x010000005d5d7824 */ /* 0x000fe200078e00ff */
[----:B------:R-:W-:Y:S01]  /*20590*/  ULEA UR15, UR22, UR16, 0x3 ;  /* 0x00000010160f7291 */ /* 0x000fe2000f8e18ff */
[----:B------:R-:W-:Y:S01]  /*205a0*/  IMAD.SHL.U32 R23, R23, 0x100, RZ ;  /* 0x0000010017177824 */ /* 0x000fe200078e00ff */
[----:B------:R-:W0:Y:S01]  /*205b0*/  LDCU.128 UR20, c[0x3][0x960] ;  /* 0x00c12c00ff1477ac */ /* 0x000e220008000c00 */
[----:B------:R-:W-:Y:S01]  /*205c0*/  IMAD.SHL.U32 R2, R0, 0x100, RZ ;  /* 0x0000010000027824 */ /* 0x000fe200078e00ff */
[----:B------:R-:W-:Y:S01]  /*205d0*/  LOP3.LUT R6, R6, 0xff, R31, 0xf8, !PT ;  /* 0x000000ff06067812 */ /* 0x000fe200078ef81f */
[----:B------:R-:W-:Y:S01]  /*205e0*/  IMAD.U32 R22, R22, 0x10000, RZ ;  /* 0x0001000016167824 */ /* 0x000fe200078e00ff */
[----:B------:R-:W-:Y:S01]  /*205f0*/  PRMT R0, R56, 0x7770, RZ ;  /* 0x0000777038007816 */ /* 0x000fe200000000ff */
[----:B------:R-:W2:Y:S01]  /*20600*/  LDC.64 R10, c[0x3][0x928] ;  /* 0x00c24a00ff0a7b82 */ /* 0x000ea20000000a00 */
[----:B------:R-:W-:-:S02]  /*20610*/  LOP3.LUT R23, R6, 0xff00, R23, 0xf8, !PT ;  /* 0x0000ff0006177812 */ /* 0x000fc400078ef817 */
[----:B------:R-:W-:Y:S02]  /*20620*/  LOP3.LUT R7, R2, 0xff00, RZ, 0xc0, !PT ;  /* 0x0000ff0002077812 */ /* 0x000fe400078ec0ff */
[----:B------:R-:W-:Y:S02]  /*20630*/  LOP3.LUT R91, R66, R93, R91, 0x1e, !PT ;  /* 0x0000005d425b7212 */ /* 0x000fe400078e1e5b */
[----:B------:R-:W-:Y:S01]  /*20640*/  LOP3.LUT R93, R23, 0xff0000, R22, 0xf8, !PT ;  /* 0x00ff0000175d7812 */ /* 0x000fe200078ef816 */
[----:B------:R-:W3:Y:S01]  /*20650*/  LDC.64 R8, c[0x3][0x930] ;  /* 0x00c24c00ff087b82 */ /* 0x000ee20000000a00 */
[----:B------:R-:W-:Y:S02]  /*20660*/  LOP3.LUT R2, R7, 0xff, R0, 0xf8, !PT ;  /* 0x000000ff07027812 */ /* 0x000fe400078ef800 */
[----:B------:R-:W-:-:S05]  /*20670*/  PRMT R112, R17, 0x7771, RZ ;  /* 0x0000777111707816 */ /* 0x000fca00000000ff */
[----:B------:R-:W5:Y:S01]  /*20680*/  LDC.64 R22, c[0x3][0x920] ;  /* 0x00c24800ff167b82 */ /* 0x000f620000000a00 */
[----:B------:R-:W-:Y:S01]  /*20690*/  PRMT R26, R56, 0x7773, RZ ;  /* 0x00007773381a7816 */ /* 0x000fe200000000ff */
[----:B------:R-:W-:Y:S01]  /*206a0*/  IMAD.SHL.U32 R112, R112, 0x100, RZ ;  /* 0x0000010070707824 */ /* 0x000fe200078e00ff */
[----:B------:R-:W-:-:S05]  /*206b0*/  PRMT R56, R56, 0x7772, RZ ;  /* 0x0000777238387816 */ /* 0x000fca00000000ff */
[----:B------:R-:W1:Y:S01]  /*206c0*/  LDC.64 R6, c[0x3][0x938] ;  /* 0x00c24e00ff067b82 */ /* 0x000e620000000a00 */
[----:B0-----:R-:W-:Y:S02]  /*206d0*/  ULEA UR18, UR20, UR16, 0x3 ;  /* 0x0000001014127291 */ /* 0x001fe4000f8e18ff */
[----:B------:R-:W-:Y:S02]  /*206e0*/  ULEA UR19, UR21, UR16, 0x3 ;  /* 0x0000001015137291 */ /* 0x000fe4000f8e18ff */
[----:B------:R-:W-:Y:S02]  /*206f0*/  ULEA UR44, UR22, UR16, 0x3 ;  /* 0x00000010162c7291 */ /* 0x000fe4000f8e18ff */
[----:B------:R-:W-:Y:S01]  /*20700*/  ULEA UR45, UR23, UR16, 0x3 ;  /* 0x00000010172d7291 */ /* 0x000fe2000f8e18ff */
[C---:B------:R-:W-:Y:S01]  /*20710*/  PRMT R110, R17.reuse, 0x7772, RZ ;  /* 0x00007772116e7816 */ /* 0x040fe200000000ff */
[----:B------:R-:W0:Y:S01]  /*20720*/  LDCU.128 UR20, c[0x3][0x8c0] ;  /* 0x00c11800ff1477ac */ /* 0x000e220008000c00 */
[----:B------:R-:W-:Y:S01]  /*20730*/  PRMT R111, R17, 0x7773, RZ ;  /* 0x00007773116f7816 */ /* 0x000fe200000000ff */
[----:B------:R-:W-:Y:S01]  /*20740*/  IMAD.SHL.U32 R65, R65, 0x100, RZ ;  /* 0x0000010041417824 */ /* 0x000fe200078e00ff */
[----:B------:R-:W-:Y:S01]  /*20750*/  PRMT R17, R17, 0x7770, RZ ;  /* 0x0000777011117816 */ /* 0x000fe200000000ff */
[----:B------:R-:W-:Y:S01]  /*20760*/  IMAD.U32 R29, R56, 0x10000, RZ ;  /* 0x00010000381d7824 */ /* 0x000fe200078e00ff */
[----:B------:R-:W-:Y:S01]  /*20770*/  LOP3.LUT R112, R112, 0xff00, RZ, 0xc0, !PT ;  /* 0x0000ff0070707812 */ /* 0x000fe200078ec0ff */
[----:B------:R-:W-:Y:S01]  /*20780*/  IMAD.U32 R110, R110, 0x10000, RZ ;  /* 0x000100006e6e7824 */ /* 0x000fe200078e00ff */
[----:B------:R-:W-:Y:S01]  /*20790*/  LOP3.LUT R0, R26, 0x80, RZ, 0xfc, !PT ;  /* 0x000000801a007812 */ /* 0x000fe200078efcff */
[----:B------:R-:W-:Y:S01]  /*207a0*/  IMAD.U32 R14, R14, 0x10000, RZ ;  /* 0x000100000e0e7824 */ /* 0x000fe200078e00ff */
[----:B------:R-:W-:Y:S01]  /*207b0*/  LOP3.LUT R17, R112, 0xff, R17, 0xf8, !PT ;  /* 0x000000ff70117812 */ /* 0x000fe200078ef811 */
[----:B------:R-:W-:Y:S01]  /*207c0*/  IMAD.SHL.U32 R26, R26, 0x1000000, RZ ;  /* 0x010000001a1a7824 */ /* 0x000fe200078e00ff */
[----:B------:R-:W-:-:S02]  /*207d0*/  LOP3.LUT R65, R98, 0xff00, R65, 0xf8, !PT ;  /* 0x0000ff0062417812 */ /* 0x000fc400078ef841 */
[----:B------:R-:W-:Y:S01]  /*207e0*/  LOP3.LUT R29, R2, 0xff0000, R29, 0xf8, !PT ;  /* 0x00ff0000021d7812 */ /* 0x000fe200078ef81d */
[----:B------:R-:W-:Y:S01]  /*207f0*/  IMAD.SHL.U32 R111, R111, 0x1000000, RZ ;  /* 0x010000006f6f7824 */ /* 0x000fe200078e00ff */
[----:B------:R-:W-:Y:S01]  /*20800*/  LOP3.LUT R110, R17, 0xff0000, R110, 0xf8, !PT ;  /* 0x00ff0000116e7812 */ /* 0x000fe200078ef86e */
[----:B------:R-:W-:Y:S01]  /*20810*/  IMAD.SHL.U32 R115, R115, 0x1000000, RZ ;  /* 0x0100000073737824 */ /* 0x000fe200078e00ff */
[----:B------:R-:W-:Y:S01]  /*20820*/  LOP3.LUT R14, R65, 0xff0000, R14, 0xf8, !PT ;  /* 0x00ff0000410e7812 */ /* 0x000fe200078ef80e */
[----:B------:R-:W-:Y:S01]  /*20830*/  IMAD.SHL.U32 R15, R100, 0x1000000, RZ ;  /* 0x01000000640f7824 */ /* 0x000fe200078e00ff */
[----:B------:R-:W-:Y:S01]  /*20840*/  LOP3.LUT R26, R26, 0x80000000, R29, 0xfe, !PT ;  /* 0x800000001a1a7812 */ /* 0x000fe200078efe1d */
[----:B------:R-:W-:Y:S02]  /*20850*/  IMAD.SHL.U32 R96, R96, 0x1000000, RZ ;  /* 0x0100000060607824 */ /* 0x000fe400078e00ff */
[----:B------:R-:W-:Y:S01]  /*20860*/  IMAD.SHL.U32 R2, R28, 0x1000000, RZ ;  /* 0x010000001c027824 */ /* 0x000fe200078e00ff */
[----:B------:R-:W-:Y:S01]  /*20870*/  LOP3.LUT R17, R42, R111, R110, 0x1e, !PT ;  /* 0x0000006f2a117212 */ /* 0x000fe200078e1e6e */
[----:B------:R1:W-:Y:S01]  /*20880*/  STL.U8 [R1+0x87], R0 ;  /* 0x0000870001007387 */ /* 0x0003e20000100000 */
[----:B------:R-:W-:-:S02]  /*20890*/  LOP3.LUT R51, R34, R115, R116, 0x1e, !PT ;  /* 0x0000007322337212 */ /* 0x000fc400078e1e74 */
[----:B----4-:R-:W-:Y:S02]  /*208a0*/  LOP3.LUT R65, R50, R87, RZ, 0x3c, !PT ;  /* 0x0000005732417212 */ /* 0x010fe400078e3cff */
[----:B------:R-:W-:Y:S02]  /*208b0*/  LOP3.LUT R15, R46, R15, R99, 0x1e, !PT ;  /* 0x0000000f2e0f7212 */ /* 0x000fe400078e1e63 */
[----:B------:R-:W-:Y:S02]  /*208c0*/  LOP3.LUT R14, R49, R96, R14, 0x1e, !PT ;  /* 0x00000060310e7212 */ /* 0x000fe400078e1e0e */
[----:B------:R-:W-:Y:S02]  /*208d0*/  LOP3.LUT R93, R33, R2, R93, 0x1e, !PT ;  /* 0x00000002215d7212 */ /* 0x000fe400078e1e5d */
[----:B------:R-:W-:Y:S01]  /*208e0*/  LOP3.LUT R64, R59, R26, RZ, 0x3c, !PT ;  /* 0x0000001a3b407212 */ /* 0x000fe200078e3cff */
[----:B0-----:R-:W-:Y:S01]  /*208f0*/  UIADD3 UR48, UPT, UPT, -UR20, 0x40, URZ ;  /* 0x0000004014307890 */ /* 0x001fe2000fffe1ff */
[----:B-----5:R-:W-:Y:S01]  /*20900*/  LEA R41, R22, UR16, 0x3 ;  /* 0x0000001016297c11 */ /* 0x020fe2000f8e18ff */
[----:B------:R-:W-:Y:S01]  /*20910*/  UIADD3 UR49, UPT, UPT, -UR21, 0x40, URZ ;  /* 0x0000004015317890 */ /* 0x000fe2000fffe1ff */
[----:B------:R-:W-:Y:S01]  /*20920*/  LEA R46, R23, UR16, 0x3 ;  /* 0x00000010172e7c11 */ /* 0x000fe2000f8e18ff */
[----:B------:R-:W-:Y:S01]  /*20930*/  UIADD3 UR50, UPT, UPT, -UR22, 0x40, URZ ;  /* 0x0000004016327890 */ /* 0x000fe2000fffe1ff */
[----:B--2---:R-:W-:Y:S01]  /*20940*/  LEA R2, R10, UR16, 0x3 ;  /* 0x000000100a027c11 */ /* 0x004fe2000f8e18ff */
[----:B------:R-:W-:Y:S01]  /*20950*/  UIADD3 UR51, UPT, UPT, -UR23, 0x40, URZ ;  /* 0x0000004017337890 */ /* 0x000fe2000fffe1ff */
[----:B------:R-:W-:Y:S01]  /*20960*/  LEA R49, R11, UR16, 0x3 ;  /* 0x000000100b317c11 */ /* 0x000fe2000f8e18ff */
[----:B------:R-:W-:Y:S01]  /*20970*/  UIADD3 UR52, UPT, UPT, -UR24, 0x40, URZ ;  /* 0x0000004018347890 */ /* 0x000fe2000fffe1ff */
[----:B---3--:R-:W-:Y:S01]  /*20980*/  LEA R44, R8, UR16, 0x3 ;  /* 0x00000010082c7c11 */ /* 0x008fe2000f8e18ff */
[----:B------:R-:W-:Y:S01]  /*20990*/  UIADD3 UR53, UPT, UPT, -UR25, 0x40, URZ ;  /* 0x0000004019357890 */ /* 0x000fe2000fffe1ff */
[----:B------:R-:W-:Y:S01]  /*209a0*/  LEA R26, R9, UR16, 0x3 ;  /* 0x00000010091a7c11 */ /* 0x000fe2000f8e18ff */
[----:B------:R-:W-:Y:S01]  /*209b0*/  UIADD3 UR54, UPT, UPT, -UR26, 0x40, URZ ;  /* 0x000000401a367890 */ /* 0x000fe2000fffe1ff */
[----:B-1----:R-:W-:Y:S01]  /*209c0*/  LEA R47, R6, UR16, 0x3 ;  /* 0x00000010062f7c11 */ /* 0x002fe2000f8e18ff */
[----:B------:R-:W-:Y:S01]  /*209d0*/  UIADD3 UR55, UPT, UPT, -UR27, 0x40, URZ ;  /* 0x000000401b377890 */ /* 0x000fe2000fffe1ff */
[----:B------:R-:W-:Y:S01]  /*209e0*/  LEA R0, R7, UR16, 0x3 ;  /* 0x0000001007007c11 */ /* 0x000fe2000f8e18ff */
[----:B------:R-:W-:-:S02]  /*209f0*/  UIADD3 UR56, UPT, UPT, -UR28, 0x40, URZ ;  /* 0x000000401c387890 */ /* 0x000fc4000fffe1ff */
[----:B------:R-:W-:Y:S02]  /*20a00*/  UIADD3 UR57, UPT, UPT, -UR29, 0x40, URZ ;  /* 0x000000401d397890 */ /* 0x000fe4000fffe1ff */
        /* <DEDUP_REMOVED lines=13> */
[----:B------:R-:W-:Y:S01]  /*20ae0*/  UIADD3 UR73, UPT, UPT, -UR43, 0x40, URZ ;  /* 0x000000402b497890 */ /* 0x000fe2000fffe1ff */
[----:B------:R-:W-:Y:S01]  /*20af0*/  UMOV UR4, URZ ;  /* 0x000000ff00047c82 */ /* 0x000fe20008000000 */
[----:B------:R-:W-:-:S10]  /*20b00*/  UMOV UR16, 0x800 ;  /* 0x0000080000107882 */ /* 0x000fd40000000000 */
.L_x_121:
[----:B0-----:R-:W-:Y:S02]  /*20b10*/  LOP3.LUT R38, R19, R12, R60, 0x96, !PT ;  /* 0x0000000c13267212 */ /* 0x001fe400078e963c */
        /* <DEDUP_REMOVED lines=9> */
[----:B------:R-:W-:Y:S02]  /*20bb0*/  SHF.L.W.U32.HI R10, R8, 0x1, R9 ;  /* 0x00000001080a7819 */ /* 0x000fe40000010e09 */
[----:B------:R-:W-:-:S02]  /*20bc0*/  LOP3.LUT R29, R7, R8, RZ, 0x3c, !PT ;  /* 0x00000008071d7212 */ /* 0x000fc400078e3cff */
[----:B------:R-:W-:Y:S02]  /*20bd0*/  SHF.L.W.U32.HI R11, R9, 0x1, R8 ;  /* 0x00000001090b7819 */ /* 0x000fe40000010e08 */
[----:B------:R-:W-:Y:S02]  /*20be0*/  LOP3.LUT R28, R6, R9, RZ, 0x3c, !PT ;  /* 0x00000009061c7212 */ /* 0x000fe400078e3cff */
        /* <DEDUP_REMOVED lines=14> */
[----:B------:R-:W-:Y:S02]  /*20cd0*/  SHF.L.W.U32.HI R8, R36, 0x1, R35 ;  /* 0x0000000124087819 */ /* 0x000fe40000010e23 */
[----:B------:R-:W-:-:S02]  /*20ce0*/  SHF.L.W.U32.HI R9, R35, 0x1, R36 ;  /* 0x0000000123097819 */ /* 0x000fc40000010e24 */
[----:B------:R-:W-:Y:S02]  /*20cf0*/  LOP3.LUT R23, R7, R30, RZ, 0x3c, !PT ;  /* 0x0000001e07177212 */ /* 0x000fe400078e3cff */
        /* <DEDUP_REMOVED lines=12> */
[-C--:B------:R-:W-:Y:S02]  /*20dc0*/  LOP3.LUT R21, R27, R28.reuse, RZ, 0x3c, !PT ;  /* 0x0000001c1b157212 */ /* 0x080fe400078e3cff */
[-C--:B------:R-:W-:Y:S01]  /*20dd0*/  LOP3.LUT R9, R93, R28.reuse, RZ, 0x3c, !PT ;  /* 0x0000001c5d097212 */ /* 0x080fe200078e3cff */
[----:B------:R-:W-:Y:S01]  /*20de0*/  STL.64 [R1+0xc68], R6 ;  /* 0x000c680601007387 */ /* 0x000fe20000100a00 */
[----:B------:R-:W-:Y:S02]  /*20df0*/  LOP3.LUT R85, R85, R28, RZ, 0x3c, !PT ;  /* 0x0000001c55557212 */ /* 0x000fe400078e3cff */
[-C--:B------:R-:W-:Y:S02]  /*20e00*/  LOP3.LUT R60, R60, R23.reuse, RZ, 0x3c, !PT ;  /* 0x000000173c3c7212 */ /* 0x080fe400078e3cff */
[----:B------:R-:W-:-:S02]  /*20e10*/  LOP3.LUT R10, R12, R23, RZ, 0x3c, !PT ;  /* 0x000000170c0a7212 */ /* 0x000fc400078e3cff */
[-C--:B------:R-:W-:Y:S02]  /*20e20*/  LOP3.LUT R22, R19, R23.reuse, RZ, 0x3c, !PT ;  /* 0x0000001713167212 */ /* 0x080fe400078e3cff */
[-C--:B------:R-:W-:Y:S02]  /*20e30*/  LOP3.LUT R28, R65, R23.reuse, RZ, 0x3c, !PT ;  /* 0x00000017411c7212 */ /* 0x080fe400078e3cff */
[----:B------:R-:W-:Y:S02]  /*20e40*/  LOP3.LUT R82, R82, R23, RZ, 0x3c, !PT ;  /* 0x0000001752527212 */ /* 0x000fe400078e3cff */
[----:B------:R-:W-:Y:S02]  /*20e50*/  LOP3.LUT R23, R18, R34, RZ, 0x3c, !PT ;  /* 0x0000002212177212 */ /* 0x000fe400078e3cff */
[-C--:B------:R-:W-:Y:S02]  /*20e60*/  LOP3.LUT R12, R13, R33.reuse, RZ, 0x3c, !PT ;  /* 0x000000210d0c7212 */ /* 0x080fe400078e3cff */
[----:B------:R-:W-:Y:S01]  /*20e70*/  LOP3.LUT R18, R24, R33, RZ, 0x3c, !PT ;  /* 0x0000002118127212 */ /* 0x000fe200078e3cff */
[----:B------:R-:W-:Y:S01]  /*20e80*/  STL.64 [R1+0xc98], R22 ;  /* 0x000c981601007387 */ /* 0x000fe20000100a00 */
[----:B------:R-:W-:-:S02]  /*20e90*/  LOP3.LUT R5, R5, R30, RZ, 0x3c, !PT ;  /* 0x0000001e05057212 */ /* 0x000fc400078e3cff */
[-C--:B------:R-:W-:Y:S02]  /*20ea0*/  LOP3.LUT R13, R14, R30.reuse, RZ, 0x3c, !PT ;  /* 0x0000001e0e0d7212 */ /* 0x080fe400078e3cff */
[-C--:B------:R-:W-:Y:S02]  /*20eb0*/  LOP3.LUT R19, R51, R30.reuse, RZ, 0x3c, !PT ;  /* 0x0000001e33137212 */ /* 0x080fe400078e3cff */
        /* <DEDUP_REMOVED lines=28> */
[----:B------:R-:W-:Y:S01]  /*21080*/  STL.64 [R1+0xce8], R82 ;  /* 0x000ce85201007387 */ /* 0x000fe20000100a00 */
[----:B------:R-:W-:Y:S02]  /*21090*/  LOP3.LUT R31, R75, R32, RZ, 0x3c, !PT ;  /* 0x000000204b1f7212 */ /* 0x000fe400078e3cff */
        /* <DEDUP_REMOVED lines=25> */
[----:B------:R-:W-:Y:S04]  /*21230*/  STL.64 [R1+0xd00], R68 ;  /* 0x000d004401007387 */ /* 0x000fe80000100a00 */
[----:B0-----:R-:W2:Y:S01]  /*21240*/  LDL.64 R4, [R41] ;  /* 0x0000000029047983 */ /* 0x001ea20000100a00 */
[----:B------:R-:W-:-:S02]  /*21250*/  SHF.L.U64.HI R8, R60, UR20, R61 ;  /* 0x000000143c087c19 */ /* 0x000fc4000801023d */
[C---:B------:R-:W-:Y:S02]  /*21260*/  SHF.L.U32 R9, R60.reuse, UR20, RZ ;  /* 0x000000143c097c19 */ /* 0x040fe400080006ff */
[--C-:B------:R-:W-:Y:S02]  /*21270*/  SHF.R.U64 R6, R60, UR48, R61.reuse ;  /* 0x000000303c067c19 */ /* 0x100fe4000800123d */
[----:B------:R-:W-:Y:S02]  /*21280*/  SHF.R.U32.HI R7, RZ, UR48, R61 ;  /* 0x00000030ff077c19 */ /* 0x000fe4000801163d */
[----:B------:R-:W-:Y:S02]  /*21290*/  LOP3.LUT R10, R6, R9, RZ, 0xfc, !PT ;  /* 0x00000009060a7212 */ /* 0x000fe400078efcff */
[----:B------:R-:W-:-:S05]  /*212a0*/  LOP3.LUT R11, R7, R8, RZ, 0xfc, !PT ;  /* 0x00000008070b7212 */ /* 0x000fca00078efcff */
[----:B------:R0:W-:Y:S01]  /*212b0*/  STL.64 [R41], R10 ;  /* 0x0000000a29007387 */ /* 0x0001e20000100a00 */
[C---:B--2---:R-:W-:Y:S02]  /*212c0*/  SHF.L.U32 R7, R4.reuse, UR21, RZ ;  /* 0x0000001504077c19 */ /* 0x044fe400080006ff */
[C-C-:B------:R-:W-:Y:S02]  /*212d0*/  SHF.R.U64 R6, R4.reuse, UR49, R5.reuse ;  /* 0x0000003104067c19 */ /* 0x140fe40008001205 */
[--C-:B------:R-:W-:Y:S02]  /*212e0*/  SHF.L.U64.HI R4, R4, UR21, R5.reuse ;  /* 0x0000001504047c19 */ /* 0x100fe40008010205 */
[----:B------:R-:W-:Y:S02]  /*212f0*/  SHF.R.U32.HI R5, RZ, UR49, R5 ;  /* 0x00000031ff057c19 */ /* 0x000fe40008011605 */
[----:B------:R-:W-:Y:S02]  /*21300*/  LOP3.LUT R8, R6, R7, RZ, 0xfc, !PT ;  /* 0x0000000706087212 */ /* 0x000fe400078efcff */
[----:B------:R-:W2:Y:S01]  /*21310*/  LDL.64 R6, [R46] ;  /* 0x000000002e067983 */ /* 0x000ea20000100a00 */
[----:B------:R-:W-:-:S05]  /*21320*/  LOP3.LUT R9, R5, R4, RZ, 0xfc, !PT ;  /* 0x0000000405097212 */ /* 0x000fca00078efcff */
[----:B------:R3:W-:Y:S04]  /*21330*/  STL.64 [R46], R8 ;  /* 0x000000082e007387 */ /* 0x0007e80000100a00 */
[----:B------:R-:W0:Y:S01]  /*21340*/  LDL.64 R4, [R2] ;  /* 0x0000000002047983 */ /* 0x000e220000100a00 */
[C---:B--2---:R-:W-:Y:S02]  /*21350*/  SHF.L.U32 R13, R6.reuse, UR22, RZ ;  /* 0x00000016060d7c19 */ /* 0x044fe400080006ff */
[C-C-:B------:R-:W-:Y:S02]  /*21360*/  SHF.R.U64 R12, R6.reuse, UR50, R7.reuse ;  /* 0x00000032060c7c19 */ /* 0x140fe40008001207 */
[--C-:B-1----:R-:W-:Y:S02]  /*21370*/  SHF.L.U64.HI R15, R6, UR22, R7.reuse ;  /* 0x00000016060f7c19 */ /* 0x102fe40008010207 */
        /* <DEDUP_REMOVED lines=8> */
[----:B---3--:R-:W-:Y:S01]  /*21400*/  LOP3.LUT R8, R6, R11, RZ, 0xfc, !PT ;  /* 0x0000000b06087212 */ /* 0x008fe200078efcff */
        /* <DEDUP_REMOVED lines=146> */
[----:B------:R0:W-:Y:S04]  /*21d30*/  STL.64 [UR6], R8 ;  /* 0x00000008ff007987 */ /* 0x0001e80008100a06 */
        /* <DEDUP_REMOVED lines=28> */
[----:B-1----:R-:W5:Y:S04]  /*21f00*/  LDL.128 R4, [R1+0xc50] ;  /* 0x000c500001047983 */ /* 0x002f680000100c00 */
[----:B------:R-:W5:Y:S01]  /*21f10*/  LDL.64 R22, [R1+0xc60] ;  /* 0x000c600001167983 */ /* 0x000f620000100a00 */
[----:B------:R-:W0:Y:S01]  /*21f20*/  LDCU.64 UR46, c[0x3][UR16] ;  /* 0x00c00000102e77ac */ /* 0x000e220008000a00 */
[----:B------:R-:W-:-:S04]  /*21f30*/  UIADD3 UR4, UPT, UPT, UR4, 0x1, URZ ;  /* 0x0000000104047890 */ /* 0x000fc8000fffe0ff */
[----:B------:R-:W-:Y:S02]  /*21f40*/  UISETP.NE.AND UP0, UPT, UR4, 0x18, UPT ;  /* 0x000000180400788c */ /* 0x000fe4000bf05270 */
[----:B------:R-:W-:Y:S01]  /*21f50*/  UIADD3 UR16, UPT, UPT, UR16, 0x8, URZ ;  /* 0x0000000810107890 */ /* 0x000fe2000fffe0ff */
[----:B--2---:R-:W-:Y:S02]  /*21f60*/  LOP3.LUT R12, R64, R16, R66, 0xb4, !PT ;  /* 0x00000010400c7212 */ /* 0x004fe400078eb442 */
        /* <DEDUP_REMOVED lines=15> */
[----:B------:R-:W-:Y:S02]  /*22060*/  LOP3.LUT R27, R57, R61, R59, 0xb4, !PT ;  /* 0x0000003d391b7212 */ /* 0x000fe400078eb43b */
[----:B------:R-:W-:Y:S02]  /*22070*/  LOP3.LUT R19, R58, R62, R60, 0xb4, !PT ;  /* 0x0000003e3a137212 */ /* 0x000fe400078eb43c */
[----:B------:R-:W-:Y:S01]  /*22080*/  LOP3.LUT R18, R59, R63, R61, 0xb4, !PT ;  /* 0x0000003f3b127212 */ /* 0x000fe200078eb43d */
[----:B------:R-:W-:-:S02]  /*22090*/  IMAD.MOV.U32 R24, RZ, RZ, R21 ;  /* 0x000000ffff187224 */ /* 0x000fc400078e0015 */
[----:B------:R-:W-:Y:S02]  /*220a0*/  IMAD.MOV.U32 R25, RZ, RZ, R48 ;  /* 0x000000ffff197224 */ /* 0x000fe400078e0030 */
[----:B-1----:R-:W-:Y:S02]  /*220b0*/  IMAD.MOV.U32 R64, RZ, RZ, R16 ;  /* 0x000000ffff407224 */ /* 0x002fe400078e0010 */
[----:B------:R-:W-:Y:S02]  /*220c0*/  IMAD.MOV.U32 R65, RZ, RZ, R17 ;  /* 0x000000ffff417224 */ /* 0x000fe400078e0011 */
[----:B------:R-:W-:Y:S02]  /*220d0*/  IMAD.MOV.U32 R66, RZ, RZ, R40 ;  /* 0x000000ffff427224 */ /* 0x000fe400078e0028 */
[----:B------:R-:W-:-:S05]  /*220e0*/  IMAD.MOV.U32 R67, RZ, RZ, R45 ;  /* 0x000000ffff437224 */ /* 0x000fca00078e002d */
[----:B------:R1:W-:Y:S01]  /*220f0*/  STL.128 [R1+0xc80], R64 ;  /* 0x000c804001007387 */ /* 0x0003e20000100c00 */
[----:B-----5:R-:W-:Y:S02]  /*22100*/  LOP3.LUT R51, R61, R91, R63, 0xb4, !PT ;  /* 0x0000005b3d337212 */ /* 0x020fe400078eb43f */
[----:B------:R-:W-:Y:S01]  /*22110*/  LOP3.LUT R76, R63, R57, R91, 0xb4, !PT ;  /* 0x000000393f4c7212 */ /* 0x000fe200078eb45b */
[----:B------:R2:W-:Y:S01]  /*22120*/  STL.64 [R1+0xc68], R24 ;  /* 0x000c681801007387 */ /* 0x0005e20000100a00 */
[----:B------:R-:W-:Y:S02]  /*22130*/  LOP3.LUT R80, R38, R54, R52, 0xb4, !PT ;  /* 0x0000003626507212 */ /* 0x000fe400078eb434 */
[----:B------:R-:W-:Y:S01]  /*22140*/  LOP3.LUT R81, R39, R55, R53, 0xb4, !PT ;  /* 0x0000003727517212 */ /* 0x000fe200078eb435 */
[----:B-1----:R-:W-:Y:S02]  /*22150*/  IMAD.MOV.U32 R64, RZ, RZ, R20 ;  /* 0x000000ffff407224 */ /* 0x002fe400078e0014 */
[----:B------:R-:W-:-:S02]  /*22160*/  IMAD.MOV.U32 R65, RZ, RZ, R27 ;  /* 0x000000ffff417224 */ /* 0x000fc400078e001b */
[----:B------:R-:W-:Y:S02]  /*22170*/  IMAD.MOV.U32 R66, RZ, RZ, R19 ;  /* 0x000000ffff427224 */ /* 0x000fe400078e0013 */
[----:B------:R-:W-:Y:S01]  /*22180*/  IMAD.MOV.U32 R67, RZ, RZ, R18 ;  /* 0x000000ffff437224 */ /* 0x000fe200078e0012 */
[----:B--2---:R-:W-:Y:S02]  /*22190*/  LOP3.LUT R24, R60, R90, R62, 0xb4, !PT ;  /* 0x0000005a3c187212 */ /* 0x004fe400078eb43e */
[----:B------:R-:W-:Y:S02]  /*221a0*/  LOP3.LUT R25, R62, R56, R90, 0xb4, !PT ;  /* 0x000000383e197212 */ /* 0x000fe400078eb45a */
[----:B------:R1:W-:Y:S01]  /*221b0*/  STL.128 [R1+0xc90], R64 ;  /* 0x000c904001007387 */ /* 0x0003e20000100c00 */
[----:B------:R-:W-:Y:S01]  /*221c0*/  LOP3.LUT R89, R90, R58, R56, 0xb4, !PT ;  /* 0x0000003a5a597212 */ /* 0x000fe200078eb438 */
        /* <DEDUP_REMOVED lines=9> */
[----:B-1----:R-:W-:Y:S02]  /*22260*/  LOP3.LUT R65, R36, R52, R38, 0xb4, !PT ;  /* 0x0000003424417212 */ /* 0x002fe400078eb426 */
        /* <DEDUP_REMOVED lines=17> */
[----:B------:R-:W-:Y:S02]  /*22380*/  LOP3.LUT R91, R23, R11, R9, 0xb4, !PT ;  /* 0x0000000b175b7212 */ /* 0x000fe400078eb409 */
[----:B0-----:R-:W-:Y:S02]  /*22390*/  LOP3.LUT R33, R4, UR46, R10, 0x9c, !PT ;  /* 0x0000002e04217c12 */ /* 0x001fe4000f8e9c0a */
[----:B------:R-:W-:Y:S01]  /*223a0*/  LOP3.LUT R53, R5, UR47, R11, 0x9c, !PT ;  /* 0x0000002f05357c12 */ /* 0x000fe2000f8e9c0b */
[----:B------:R0:W-:Y:S01]  /*223b0*/  STL.128 [R1+0xca0], R56 ;  /* 0x000ca03801007387 */ /* 0x0001e20000100c00 */
[----:B------:R-:W-:-:S02]  /*223c0*/  LOP3.LUT R60, R10, R6, R4, 0xb4, !PT ;  /* 0x000000060a3c7212 */ /* 0x000fc400078eb404 */
[----:B------:R-:W-:Y:S01]  /*223d0*/  LOP3.LUT R61, R11, R7, R5, 0xb4, !PT ;  /* 0x000000070b3d7212 */ /* 0x000fe200078eb405 */
        /* <DEDUP_REMOVED lines=9> */
[----:B------:R-:W-:Y:S01]  /*22470*/  LOP3.LUT R52, R33, R8, RZ, 0x3c, !PT ;  /* 0x0000000821347212 */ /* 0x000fe200078e3cff */
[----:B------:R-:W-:Y:S01]  /*22480*/  IMAD.MOV.U32 R29, RZ, RZ, R79 ;  /* 0x000000ffff1d7224 */ /* 0x000fe200078e004f */
[----:B------:R-:W-:Y:S01]  /*22490*/  LOP3.LUT R53, R53, R9, RZ, 0x3c, !PT ;  /* 0x0000000935357212 */ /* 0x000fe200078e3cff */
[----:B0-----:R-:W-:Y:S01]  /*224a0*/  IMAD.MOV.U32 R56, RZ, RZ, R89 ;  /* 0x000000ffff387224 */ /* 0x001fe200078e0059 */
[----:B------:R-:W-:Y:S01]  /*224b0*/  LOP3.LUT R54, R22, R10, R8, 0xb4, !PT ;  /* 0x0000000a16367212 */ /* 0x000fe200078eb408 */
[----:B------:R-:W-:-:S02]  /*224c0*/  IMAD.MOV.U32 R57, RZ, RZ, R90 ;  /* 0x000000ffff397224 */ /* 0x000fc400078e005a */
[----:B-1----:R-:W-:Y:S02]  /*224d0*/  IMAD.MOV.U32 R36, RZ, RZ, R74 ;  /* 0x000000ffff247224 */ /* 0x002fe400078e004a */
[----:B------:R-:W-:Y:S02]  /*224e0*/  IMAD.MOV.U32 R37, RZ, RZ, R77 ;  /* 0x000000ffff257224 */ /* 0x000fe400078e004d */
[----:B------:R-:W-:Y:S02]  /*224f0*/  IMAD.MOV.U32 R38, RZ, RZ, R70 ;  /* 0x000000ffff267224 */ /* 0x000fe400078e0046 */
[----:B------:R-:W-:Y:S02]  /*22500*/  IMAD.MOV.U32 R39, RZ, RZ, R73 ;  /* 0x000000ffff277224 */ /* 0x000fe400078e0049 */
[----:B------:R-:W-:Y:S02]  /*22510*/  IMAD.MOV.U32 R30, RZ, RZ, R72 ;  /* 0x000000ffff1e7224 */ /* 0x000fe400078e0048 */
[----:B------:R-:W-:-:S02]  /*22520*/  IMAD.MOV.U32 R31, RZ, RZ, R75 ;  /* 0x000000ffff1f7224 */ /* 0x000fc400078e004b */
[----:B------:R-:W-:Y:S02]  /*22530*/  IMAD.MOV.U32 R69, RZ, RZ, R71 ;  /* 0x000000ffff457224 */ /* 0x000fe400078e0047 */
[----:B------:R-:W-:Y:S02]  /*22540*/  IMAD.MOV.U32 R6, RZ, RZ, R62 ;  /* 0x000000ffff067224 */ /* 0x000fe400078e003e */
[----:B------:R-:W-:Y:S02]  /*22550*/  IMAD.MOV.U32 R7, RZ, RZ, R63 ;  /* 0x000000ffff077224 */ /* 0x000fe400078e003f */
[----:B------:R-:W-:Y:S01]  /*22560*/  IMAD.MOV.U32 R55, RZ, RZ, R91 ;  /* 0x000000ffff377224 */ /* 0x000fe200078e005b */
[----:B------:R0:W-:Y:S04]  /*22570*/  STL.64 [R1+0xcb0], R56 ;  /* 0x000cb03801007387 */ /* 0x0001e80000100a00 */
[----:B------:R0:W-:Y:S04]  /*22580*/  STL.64 [R1+0xcb8], R92 ;  /* 0x000cb85c01007387 */ /* 0x0001e80000100a00 */
[----:B------:R0:W-:Y:S04]  /*22590*/  STL.128 [R1+0xcd0], R36 ;  /* 0x000cd02401007387 */ /* 0x0001e80000100c00 */
[----:B------:R0:W-:Y:S04]  /*225a0*/  STL.128 [R1+0xce0], R84 ;  /* 0x000ce05401007387 */ /* 0x0001e80000100c00 */
[----:B------:R0:W-:Y:S04]  /*225b0*/  STL.128 [R1+0xcf0], R28 ;  /* 0x000cf01c01007387 */ /* 0x0001e80000100c00 */
[----:B------:R0:W-:Y:S04]  /*225c0*/  STL.64 [R1+0xd00], R68 ;  /* 0x000d004401007387 */ /* 0x0001e80000100a00 */
[----:B------:R0:W-:Y:S04]  /*225d0*/  STL.64 [R1+0xc48], R60 ;  /* 0x000c483c01007387 */ /* 0x0001e80000100a00 */
[----:B------:R0:W-:Y:S04]  /*225e0*/  STL.64 [R1+0xc40], R52 ;  /* 0x000c403401007387 */ /* 0x0001e80000100a00 */
[----:B------:R0:W-:Y:S04]  /*225f0*/  STL.128 [R1+0xc50], R4 ;  /* 0x000c500401007387 */ /* 0x0001e80000100c00 */
[----:B------:R0:W-:Y:S01]  /*22600*/  STL.64 [R1+0xc60], R54 ;  /* 0x000c603601007387 */ /* 0x0001e20000100a00 */
[----:B------:R-:W-:Y:S05]  /*22610*/  BRA.U UP0, `(.L_x_121) ;  /* 0xffffffe5003c7547 */ /* 0x000fea000b83ffff */
[----:B0-----:R-:W0:Y:S02]  /*22620*/  LDC.64 R6, c[0x0][0x398] ;  /* 0x0000e600ff067b82 */ /* 0x001e240000000a00 */
[----:B0-----:R-:W-:-:S05]  /*22630*/  LEA R6, P0, R3, R6, 0x5 ;  /* 0x0000000603067211 */ /* 0x001fca00078028ff */
[----:B------:R-:W-:-:S05]  /*22640*/  IMAD.X R7, RZ, RZ, R7, P0 ;  /* 0x000000ffff077224 */ /* 0x000fca00000e0607 */
[----:B------:R-:W2:Y:S01]  /*22650*/  LDG.E.U8.CONSTANT R9, desc[UR68][R6.64] ;  /* 0x0000004406097981 */ /* 0x000ea2000c1e9100 */
[----:B------:R-:W-:Y:S01]  /*22660*/  LOP3.LUT R0, R52, 0xff, RZ, 0xc0, !PT ;  /* 0x000000ff34007812 */ /* 0x000fe200078ec0ff */
[----:B------:R-:W-:Y:S03]  /*22670*/  BSSY.RECONVERGENT B0, `(.L_x_122) ;  /* 0x0000099000007945 */ /* 0x000fe60003800200 */
[----:B--2---:R-:W-:Y:S01]  /*22680*/  ISETP.NE.AND P0, PT, R9, R0, PT ;  /* 0x000000000900720c */ /* 0x004fe20003f05270 */
[----:B------:R-:W-:-:S12]  /*22690*/  IMAD.MOV.U32 R9, RZ, RZ, RZ ;  /* 0x000000ffff097224 */ /* 0x000fd800078e00ff */
[----:B------:R-:W-:Y:S05]  /*226a0*/  @P0 BRA `(.L_x_123) ;  /* 0x0000000800540947 */ /* 0x000fea0003800000 */
[----:B------:R-:W2:Y:S01]  /*226b0*/  LDG.E.U8.CONSTANT R11, desc[UR68][R6.64+0x1] ;  /* 0x00000144060b7981 */ /* 0x000ea2000c1e9100 */
[----:B------:R-:W-:-:S04]  /*226c0*/  LOP3.LUT R0, R52, 0xffff, RZ, 0xc0, !PT ;  /* 0x0000ffff34007812 */ /* 0x000fc800078ec0ff */
[----:B------:R-:W-:-:S04]  /*226d0*/  SHF.R.U32.HI R0, RZ, 0x8, R0 ;  /* 0x00000008ff007819 */ /* 0x000fc80000011600 */
[----:B------:R-:W-:-:S04]  /*226e0*/  PRMT R0, R0, 0x9910, RZ ;  /* 0x0000991000007816 */ /* 0x000fc800000000ff */
[----:B--2---:R-:W-:-:S13]  /*226f0*/  ISETP.NE.AND P0, PT, R11, R0, PT ;  /* 0x000000000b00720c */ /* 0x004fda0003f05270 */
[----:B------:R-:W-:Y:S05]  /*22700*/  @P0 BRA `(.L_x_123) ;  /* 0x00000008003c0947 */ /* 0x000fea0003800000 */
[----:B------:R-:W2:Y:S01]  /*22710*/  LDG.E.U8.CONSTANT R11, desc[UR68][R6.64+0x2] ;  /* 0x00000244060b7981 */ /* 0x000ea2000c1e9100 */
[----:B------:R-:W-:-:S04]  /*22720*/  SHF.R.U64 R0, R52, 0x10, R53 ;  /* 0x0000001034007819 */ /* 0x000fc80000001235 */
[----:B------:R-:W-:-:S04]  /*22730*/  LOP3.LUT R0, R0, 0xff, RZ, 0xc0, !PT ;  /* 0x000000ff00007812 */ /* 0x000fc800078ec0ff */
        /* <DEDUP_REMOVED lines=8> */
[----:B------:R-:W-:-:S04]  /*227c0*/  LOP3.LUT R0, R53, 0xff, RZ, 0xc0, !PT ;  /* 0x000000ff35007812 */ /* 0x000fc800078ec0ff */
[----:B--2---:R-:W-:-:S13]  /*227d0*/  ISETP.NE.AND P0, PT, R11, R0, PT ;  /* 0x000000000b00720c */ /* 0x004fda0003f05270 */
[----:B------:R-:W-:Y:S05]  /*227e0*/  @P0 BRA `(.L_x_123) ;  /* 0x0000000800040947 */ /* 0x000fea0003800000 */
[----:B------:R-:W2:Y:S01]  /*227f0*/  LDG.E.U8.CONSTANT R11, desc[UR68][R6.64+0x5] ;  /* 0x00000544060b7981 */ /* 0x000ea2000c1e9100 */
[----:B------:R-:W-:-:S04]  /*22800*/  SHF.R.U32.HI R0, RZ, 0x8, R53 ;  /* 0x00000008ff007819 */ /* 0x000fc80000011635 */
        /* <DEDUP_REMOVED lines=10> */
[----:B------:R-:W-:-:S04]  /*228b0*/  PRMT R0, R53, 0x9910, RZ ;  /* 0x0000991035007816 */ /* 0x000fc800000000ff */
[----:B--2---:R-:W-:-:S13]  /*228c0*/  ISETP.NE.AND P0, PT, R11, R0, PT ;  /* 0x000000000b00720c */ /* 0x004fda0003f05270 */
[----:B------:R-:W-:Y:S05]  /*228d0*/  @P0 BRA `(.L_x_123) ;  /* 0x0000000400c80947 */ /* 0x000fea0003800000 */
[----:B------:R-:W2:Y:S01]  /*228e0*/  LDG.E.U8.CONSTANT R11, desc[UR68][R6.64+0x8] ;  /* 0x00000844060b7981 */ /* 0x000ea2000c1e9100 */
        /* <DEDUP_REMOVED lines=111> */
[----:B--2---:R-:W-:-:S04]  /*22fe0*/  ISETP.NE.AND P0, PT, R7, R0, PT ;  /* 0x000000000700720c */ /* 0x004fc80003f05270 */
[----:B------:R-:W-:-:S09]  /*22ff0*/  SEL R9, RZ, 0x1, P0 ;  /* 0x00000001ff097807 */ /* 0x000fd20000000000 */
.L_x_123:
[----:B------:R-:W-:Y:S05]  /*23000*/  BSYNC.RECONVERGENT B0 ;  /* 0x0000000000007941 */ /* 0x000fea0003800200 */
.L_x_122:
[----:B------:R-:W0:Y:S02]  /*23010*/  LDC.64 R4, c[0x0][0x380] ;  /* 0x0000e000ff047b82 */ /* 0x000e240000000a00 */
[----:B0-----:R-:W-:-:S05]  /*23020*/  IMAD.WIDE.U32 R2, R3, 0x4, R4 ;  /* 0x0000000403027825 */ /* 0x001fca00078e0004 */
[----:B------:R-:W-:Y:S01]  /*23030*/  STG.E desc[UR68][R2.64], R9 ;  /* 0x0000000902007986 */ /* 0x000fe2000c101944 */
[----:B------:R-:W-:Y:S05]  /*23040*/  EXIT ;  /* 0x000000000000794d */ /* 0x000fea0003800000 */
.L_x_124:
        /* <DEDUP_REMOVED lines=11> */
.L_x_258:


//--------------------- .text.mldsa_verify_challenge --------------------------
	.section	.text.mldsa_verify_challenge,"ax",@progbits
	.align	128
        .global         mldsa_verify_challenge
        .type           mldsa_verify_challenge,@function
        .size           mldsa_verify_challenge,(.L_x_259 - mldsa_verify_challenge)
        .other          mldsa_verify_challenge,@"STO_CUDA_ENTRY STV_DEFAULT"
mldsa_verify_challenge:
.text.mldsa_verify_challenge:
[----:B------:R-:W0:Y:S01]  /*0000*/  LDC R1, c[0x0][0x37c] ;  /* 0x0000df00ff017b82 */ /* 0x000e220000000800 */
[----:B------:R-:W1:Y:S07]  /*0010*/  S2R R3, SR_TID.X ;  /* 0x0000000000037919 */ /* 0x000e6e0000002100 */
[----:B------:R-:W1:Y:S01]  /*0020*/  S2UR UR4, SR_CTAID.X ;  /* 0x00000000000479c3 */ /* 0x000e620000002500 */
[----:B------:R-:W2:Y:S01]  /*0030*/  LDCU UR5, c[0x0][0x3a0] ;  /* 0x00007400ff0577ac */ /* 0x000ea20008000800 */
[----:B0-----:R-:W-:-:S05]  /*0040*/  VIADD R1, R1, 0xffffcef0 ;  /* 0xffffcef001017836 */ /* 0x001fca0000000000 */
[C---:B------:R-:W-:Y:S01]  /*0050*/  R2UR UR7, R1.reuse ;  /* 0x00000000010772ca */ /* 0x040fe200000e0000 */
[----:B------:R-:W1:Y:S01]  /*0060*/  LDC R2, c[0x0][0x360] ;  /* 0x0000d800ff027b82 */ /* 0x000e620000000800 */
[----:B------:R-:W-:Y:S01]  /*0070*/  R2UR UR56, R1 ;  /* 0x00000000013872ca */ /* 0x000fe200000e0000 */
[----:B-1----:R-:W-:-:S05]  /*0080*/  IMAD R2, R2, UR4, R3 ;  /* 0x0000000402027c24 */ /* 0x002fca000f8e0203 */
[----:B--2---:R-:W-:-:S13]  /*0090*/  ISETP.GE.U32.AND P0, PT, R2, UR5, PT ;  /* 0x0000000502007c0c */ /* 0x004fda000bf06070 */
[----:B------:R-:W-:Y:S05]  /*00a0*/  @P0 EXIT ;  /* 0x000000000000094d */ /* 0x000fea0003800000 */
[----:B------:R-:W0:Y:S01]  /*00b0*/  LDC.64 R32, c[0x0][0x388] ;  /* 0x0000e200ff207b82 */ /* 0x000e220000000a00 */
[----:B------:R-:W-:Y:S01]  /*00c0*/  IMAD R3, R2, 0x600, RZ ;  /* 0x0000060002037824 */ /* 0x000fe200078e02ff */
[----:B------:R-:W1:Y:S01]  /*00d0*/  LDCU.64 UR46, c[0x0][0x358] ;  /* 0x00006b00ff2e77ac */ /* 0x000e620008000a00 */
[----:B------:R-:W-:Y:S01]  /*00e0*/  UIADD3 UR8, UPT, UPT, UR7, 0x1840, URZ ;  /* 0x0000184007087890 */ /* 0x000fe2000fffe0ff */
[----:B------:R-:W-:Y:S01]  /*00f0*/  UMOV UR4, URZ ;  /* 0x000000ff00047c82 */ /* 0x000fe20008000000 */
[----:B------:R-:W-:Y:S01]  /*0100*/  UMOV UR5, URZ ;  /* 0x000000ff00057c82 */ /* 0x000fe20008000000 */
[----:B0-----:R-:W-:-:S03]  /*0110*/  IMAD.WIDE.U32 R34, R3, 0x4, R32 ;  /* 0x0000000403227825 */ /* 0x001fc600078e0020 */
[----:B------:R-:W-:-:S05]  /*0120*/  IADD3 R36, P0, PT, R34, 0x10, RZ ;  /* 0x0000001022247810 */ /* 0x000fca0007f1e0ff */
[----:B-1----:R-:W-:-:S08]  /*0130*/  IMAD.X R37, RZ, RZ, R35, P0 ;  /* 0x000000ffff257224 */ /* 0x002fd000000e0623 */
.L_x_125:
[----:B0-----:R-:W2:Y:S04]  /*0140*/  LDG.E.CONSTANT R6, desc[UR46][R36.64+-0xc] ;  /* 0xfffff42e24067981 */ /* 0x001ea8000c1e9900 */
[----:B------:R-:W3:Y:S04]  /*0150*/  LDG.E.CONSTANT R4, desc[UR46][R36.64+-0x10] ;  /* 0xfffff02e24047981 */ /* 0x000ee8000c1e9900 */
        /* <DEDUP_REMOVED lines=40> */
[----:B------:R-:W5:Y:S01]  /*03e0*/  LDG.E.CONSTANT R47, desc[UR46][R36.64+0x64] ;  /* 0x0000642e242f7981 */ /* 0x000f62000c1e9900 */
[----:B--2---:R-:W-:-:S02]  /*03f0*/  SHF.R.U32.HI R7, RZ, 0x8, R6 ;  /* 0x00000008ff077819 */ /* 0x004fc40000011606 */
[----:B---3--:R-:W-:Y:S02]  /*0400*/  SHF.R.U32.HI R5, RZ, 0x8, R4 ;  /* 0x00000008ff057819 */ /* 0x008fe40000011604 */
[----:B------:R-:W-:Y:S02]  /*0410*/  PRMT R27, R6, 0x3340, R7 ;  /* 0x00003340061b7816 */ /* 0x000fe40000000007 */
[----:B----4-:R-:W-:Y:S02]  /*0420*/  SHF.R.U32.HI R17, RZ, 0x8, R16 ;  /* 0x00000008ff117819 */ /* 0x010fe40000011610 */
[----:B------:R-:W-:Y:S02]  /*0430*/  PRMT R28, R4, 0x3340, R5 ;  /* 0x00003340041c7816 */ /* 0x000fe40000000005 */
[----:B-----5:R-:W-:Y:S02]  /*0440*/  SHF.R.U32.HI R22, RZ, 0x8, R21 ;  /* 0x00000008ff167819 */ /* 0x020fe40000011615 */
[----:B------:R-:W-:-:S02]  /*0450*/  SHF.R.U32.HI R6, RZ, 0x8, R25 ;  /* 0x00000008ff067819 */ /* 0x000fc40000011619 */
[----:B------:R-:W-:Y:S02]  /*0460*/  PRMT R17, R16, 0x3340, R17 ;  /* 0x0000334010117816 */ /* 0x000fe40000000011 */
[----:B------:R-:W-:Y:S02]  /*0470*/  SHF.R.U32.HI R4, RZ, 0x8, R23 ;  /* 0x00000008ff047819 */ /* 0x000fe40000011617 */
[----:B------:R-:W-:Y:S02]  /*0480*/  SHF.R.U32.HI R5, RZ, 0x8, R24 ;  /* 0x00000008ff057819 */ /* 0x000fe40000011618 */
[----:B------:R-:W-:Y:S02]  /*0490*/  SHF.R.U32.HI R7, RZ, 0x8, R26 ;  /* 0x00000008ff077819 */ /* 0x000fe4000001161a */
[----:B------:R-:W-:Y:S02]  /*04a0*/  PRMT R22, R21, 0x3340, R22 ;  /* 0x0000334015167816 */ /* 0x000fe40000000016 */
[----:B------:R-:W-:-:S02]  /*04b0*/  PRMT R16, R25, 0x3340, R6 ;  /* 0x0000334019107816 */ /* 0x000fc40000000006 */
[----:B------:R-:W-:Y:S02]  /*04c0*/  PRMT R23, R23, 0x3340, R4 ;  /* 0x0000334017177816 */ /* 0x000fe40000000004 */
[----:B------:R-:W-:Y:S02]  /*04d0*/  PRMT R24, R24, 0x3340, R5 ;  /* 0x0000334018187816 */ /* 0x000fe40000000005 */
[----:B------:R-:W-:Y:S02]  /*04e0*/  PRMT R7, R26, 0x3340, R7 ;  /* 0x000033401a077816 */ /* 0x000fe40000000007 */
[----:B------:R-:W-:Y:S01]  /*04f0*/  PRMT R5, R17, 0x5410, R22 ;  /* 0x0000541011057816 */ /* 0x000fe20000000016 */
[----:B------:R-:W-:Y:S01]  /*0500*/  VIADD R22, R1, UR5 ;  /* 0x0000000501167c36 */ /* 0x000fe20008000000 */
[----:B------:R-:W-:Y:S01]  /*0510*/  PRMT R4, R28, 0x5410, R27 ;  /* 0x000054101c047816 */ /* 0x000fe2000000001b */
[----:B------:R-:W2:Y:S01]  /*0520*/  LDG.E.CONSTANT R17, desc[UR46][R36.64+0x78] ;  /* 0x0000782e24117981 */ /* 0x000ea2000c1e9900 */
[----:B------:R-:W-:-:S02]  /*0530*/  PRMT R6, R23, 0x5410, R24 ;  /* 0x0000541017067816 */ /* 0x000fc40000000018 */
[----:B------:R-:W-:Y:S01]  /*0540*/  PRMT R7, R16, 0x5410, R7 ;  /* 0x0000541010077816 */ /* 0x000fe20000000007 */
[----:B------:R-:W3:Y:S01]  /*0550*/  LDG.E.CONSTANT R23, desc[UR46][R36.64+0xa8] ;  /* 0x0000a82e24177981 */ /* 0x000ee2000c1e9900 */
[----:B------:R-:W-:-:S03]  /*0560*/  SHF.R.U32.HI R21, RZ, 0x8, R18 ;  /* 0x00000008ff157819 */ /* 0x000fc60000011612 */
[----:B------:R-:W4:Y:S01]  /*0570*/  LDG.E.CONSTANT R16, desc[UR46][R36.64+0x70] ;  /* 0x0000702e24107981 */ /* 0x000f22000c1e9900 */
[----:B------:R-:W-:Y:S02]  /*0580*/  SHF.R.U32.HI R24, RZ, 0x8, R19 ;  /* 0x00000008ff187819 */ /* 0x000fe40000011613 */
[----:B------:R-:W-:Y:S01]  /*0590*/  PRMT R25, R18, 0x3340, R21 ;  /* 0x0000334012197816 */ /* 0x000fe20000000015 */
[----:B------:R0:W-:Y:S01]  /*05a0*/  STL.128 [R22+0x1840], R4 ;  /* 0x0018400416007387 */ /* 0x0001e20000100c00 */
[----:B------:R-:W-:-:S03]  /*05b0*/  PRMT R24, R19, 0x3340, R24 ;  /* 0x0000334013187816 */ /* 0x000fc60000000018 */
[----:B------:R-:W5:Y:S04]  /*05c0*/  LDG.E.CONSTANT R18, desc[UR46][R36.64+0x80] ;  /* 0x0000802e24127981 */ /* 0x000f68000c1e9900 */
[----:B------:R-:W3:Y:S04]  /*05d0*/  LDG.E.CONSTANT R19, desc[UR46][R36.64+0x88] ;  /* 0x0000882e24137981 */ /* 0x000ee8000c1e9900 */
[----:B------:R-:W3:Y:S01]  /*05e0*/  LDG.E.CONSTANT R21, desc[UR46][R36.64+0x98] ;  /* 0x0000982e24157981 */ /* 0x000ee2000c1e9900 */
[----:B0-----:R-:W-:-:S03]  /*05f0*/  SHF.R.U32.HI R5, RZ, 0x8, R20 ;  /* 0x00000008ff057819 */ /* 0x001fc60000011614 */
[----:B------:R-:W3:Y:S01]  /*0600*/  LDG.E.CONSTANT R22, desc[UR46][R36.64+0xa0] ;  /* 0x0000a02e24167981 */ /* 0x000ee2000c1e9900 */
[----:B------:R-:W-:-:S03]  /*0610*/  PRMT R5, R20, 0x3340, R5 ;  /* 0x0000334014057816 */ /* 0x000fc60000000005 */
[----:B------:R-:W3:Y:S01]  /*0620*/  LDG.E.CONSTANT R27, desc[UR46][R36.64+0xc8] ;  /* 0x0000c82e241b7981 */ /* 0x000ee2000c1e9900 */
[----:B------:R-:W-:-:S03]  /*0630*/  SHF.R.U32.HI R6, RZ, 0x8, R11 ;  /* 0x00000008ff067819 */ /* 0x000fc6000001160b */
[----:B------:R-:W3:Y:S01]  /*0640*/  LDG.E.CONSTANT R20, desc[UR46][R36.64+0x90] ;  /* 0x0000902e24147981 */ /* 0x000ee2000c1e9900 */
[----:B------:R-:W-:Y:S02]  /*0650*/  SHF.R.U32.HI R4, RZ, 0x8, R9 ;  /* 0x00000008ff047819 */ /* 0x000fe40000011609 */
[----:B------:R-:W-:Y:S01]  /*0660*/  SHF.R.U32.HI R7, RZ, 0x8, R10 ;  /* 0x00000008ff077819 */ /* 0x000fe2000001160a */
[----:B------:R-:W3:Y:S01]  /*0670*/  LDG.E.CONSTANT R28, desc[UR46][R36.64+0xcc] ;  /* 0x0000cc2e241c7981 */ /* 0x000ee2000c1e9900 */
[----:B------:R-:W-:Y:S02]  /*0680*/  PRMT R6, R11, 0x3340, R6 ;  /* 0x000033400b067816 */ /* 0x000fe40000000006 */
[----:B------:R-:W-:Y:S02]  /*0690*/  PRMT R26, R9, 0x3340, R4 ;  /* 0x00003340091a7816 */ /* 0x000fe40000000004 */
[----:B------:R-:W-:Y:S02]  /*06a0*/  PRMT R11, R10, 0x3340, R7 ;  /* 0x000033400a0b7816 */ /* 0x000fe40000000007 */
[----:B------:R-:W-:-:S02]  /*06b0*/  SHF.R.U32.HI R7, RZ, 0x8, R0 ;  /* 0x00000008ff077819 */ /* 0x000fc40000011600 */
[----:B------:R-:W-:Y:S02]  /*06c0*/  PRMT R4, R24, 0x5410, R25 ;  /* 0x0000541018047816 */ /* 0x000fe40000000019 */
[----:B------:R-:W3:Y:S01]  /*06d0*/  LDG.E.CONSTANT R24, desc[UR46][R36.64+0xb0] ;  /* 0x0000b02e24187981 */ /* 0x000ee2000c1e9900 */
[----:B------:R-:W-:Y:S02]  /*06e0*/  SHF.R.U32.HI R9, RZ, 0x8, R8 ;  /* 0x00000008ff097819 */ /* 0x000fe40000011608 */
[----:B------:R-:W-:Y:S01]  /*06f0*/  PRMT R10, R0, 0x3340, R7 ;  /* 0x00003340000a7816 */ /* 0x000fe20000000007 */
[----:B------:R-:W3:Y:S01]  /*0700*/  LDG.E.CONSTANT R25, desc[UR46][R36.64+0xb8] ;  /* 0x0000b82e24197981 */ /* 0x000ee2000c1e9900 */
[----:B------:R-:W-:Y:S01]  /*0710*/  PRMT R5, R5, 0x5410, R6 ;  /* 0x0000541005057816 */ /* 0x000fe20000000006 */
[----:B------:R-:W-:Y:S01]  /*0720*/  IMAD.U32 R0, RZ, RZ, UR5 ;  /* 0x00000005ff007e24 */ /* 0x000fe2000f8e00ff */
[----:B------:R-:W-:Y:S02]  /*0730*/  PRMT R6, R26, 0x5410, R11 ;  /* 0x000054101a067816 */ /* 0x000fe4000000000b */
[----:B------:R-:W-:Y:S01]  /*0740*/  PRMT R7, R8, 0x3340, R9 ;  /* 0x0000334008077816 */ /* 0x000fe20000000009 */
[----:B------:R-:W3:Y:S01]  /*0750*/  LDG.E.CONSTANT R26, desc[UR46][R36.64+0xc0] ;  /* 0x0000c02e241a7981 */ /* 0x000ee2000c1e9900 */
[----:B------:R-:W-:-:S02]  /*0760*/  IADD3 R59, PT, PT, R1, 0x10, R0 ;  /* 0x00000010013b7810 */ /* 0x000fc40007ffe000 */
[----:B------:R-:W-:Y:S01]  /*0770*/  PRMT R7, R10, 0x5410, R7 ;  /* 0x000054100a077816 */ /* 0x000fe20000000007 */
[----:B------:R-:W3:Y:S04]  /*0780*/  LDG.E.CONSTANT R11, desc[UR46][R36.64+0xd4] ;  /* 0x0000d42e240b7981 */ /* 0x000ee8000c1e9900 */
[----:B------:R-:W3:Y:S04]  /*0790*/  LDG.E.CONSTANT R10, desc[UR46][R36.64+0xd0] ;  /* 0x0000d02e240a7981 */ /* 0x000ee8000c1e9900 */
[----:B------:R-:W3:Y:S04]  /*07a0*/  LDG.E.CONSTANT R8, desc[UR46][R36.64+0xd8] ;  /* 0x0000d82e24087981 */ /* 0x000ee8000c1e9900 */
[----:B------:R-:W3:Y:S04]  /*07b0*/  LDG.E.CONSTANT R9, desc[UR46][R36.64+0xdc] ;  /* 0x0000dc2e24097981 */ /* 0x000ee8000c1e9900 */
[----:B------:R0:W-:Y:S04]  /*07c0*/  STL.128 [R59+0x1840], R4 ;  /* 0x001840043b007387 */ /* 0x0001e80000100c00 */
[----:B0-----:R-:W3:Y:S04]  /*07d0*/  LDG.E.CONSTANT R6, desc[UR46][R36.64+0xe0] ;  /* 0x0000e02e24067981 */ /* 0x001ee8000c1e9900 */
[----:B------:R-:W3:Y:S04]  /*07e0*/  LDG.E.CONSTANT R7, desc[UR46][R36.64+0xe4] ;  /* 0x0000e42e24077981 */ /* 0x000ee8000c1e9900 */
[----:B------:R-:W3:Y:S04]  /*07f0*/  LDG.E.CONSTANT R4, desc[UR46][R36.64+0xe8] ;  /* 0x0000e82e24047981 */ /* 0x000ee8000c1e9900 */
[----:B------:R-:W3:Y:S01]  /*0800*/  LDG.E.CONSTANT R5, desc[UR46][R36.64+0xec] ;  /* 0x0000ec2e24057981 */ /* 0x000ee2000c1e9900 */
[----:B------:R-:W-:-:S02]  /*0810*/  SHF.R.U32.HI R59, RZ, 0x8, R56 ;  /* 0x00000008ff3b7819 */ /* 0x000fc40000011638 */
[----:B------:R-:W-:Y:S02]  /*0820*/  SHF.R.U32.HI R58, RZ, 0x8, R57 ;  /* 0x00000008ff3a7819 */ /* 0x000fe40000011639 */
[----:B------:R-:W-:Y:S02]  /*0830*/  PRMT R56, R56, 0x3340, R59 ;  /* 0x0000334038387816 */ /* 0x000fe4000000003b */
[----:B------:R-:W-:Y:S02]  /*0840*/  SHF.R.U32.HI R59, RZ, 0x8, R54 ;  /* 0x00000008ff3b7819 */ /* 0x000fe40000011636 */
[----:B------:R-:W-:Y:S02]  /*0850*/  PRMT R57, R57, 0x3340, R58 ;  /* 0x0000334039397816 */ /* 0x000fe4000000003a */
[----:B------:R-:W-:Y:S02]  /*0860*/  SHF.R.U32.HI R58, RZ, 0x8, R55 ;  /* 0x00000008ff3a7819 */ /* 0x000fe40000011637 */
[----:B------:R-:W-:-:S02]  /*0870*/  PRMT R54, R54, 0x3340, R59 ;  /* 0x0000334036367816 */ /* 0x000fc4000000003b */
[----:B------:R-:W-:Y:S02]  /*0880*/  SHF.R.U32.HI R59, RZ, 0x8, R12 ;  /* 0x00000008ff3b7819 */ /* 0x000fe4000001160c */
[----:B------:R-:W-:Y:S02]  /*0890*/  PRMT R55, R55, 0x3340, R58 ;  /* 0x0000334037377816 */ /* 0x000fe4000000003a */
[----:B------:R-:W-:Y:S02]  /*08a0*/  PRMT R58, R12, 0x3340, R59 ;  /* 0x000033400c3a7816 */ /* 0x000fe4000000003b */
[----:B------:R-:W-:-:S04]  /*08b0*/  SHF.R.U32.HI R12, RZ, 0x8, R13 ;  /* 0x00000008ff0c7819 */ /* 0x000fc8000001160d */
[----:B------:R-:W-:Y:S02]  /*08c0*/  PRMT R59, R13, 0x3340, R12 ;  /* 0x000033400d3b7816 */ /* 0x000fe4000000000c */
[----:B------:R-:W-:Y:S02]  /*08d0*/  SHF.R.U32.HI R13, RZ, 0x8, R14 ;  /* 0x00000008ff0d7819 */ /* 0x000fe4000001160e */
[----:B------:R-:W-:Y:S02]  /*08e0*/  SHF.R.U32.HI R12, RZ, 0x8, R15 ;  /* 0x00000008ff0c7819 */ /* 0x000fe4000001160f */
[----:B------:R-:W-:Y:S02]  /*08f0*/  PRMT R60, R14, 0x3340, R13 ;  /* 0x000033400e3c7816 */ /* 0x000fe4000000000d */
[----:B------:R-:W-:Y:S02]  /*0900*/  PRMT R15, R15, 0x3340, R12 ;  /* 0x000033400f0f7816 */ /* 0x000fe4000000000c */
[----:B------:R-:W-:-:S02]  /*0910*/  PRMT R14, R58, 0x5410, R59 ;  /* 0x000054103a0e7816 */ /* 0x000fc4000000003b */
[----:B------:R-:W-:Y:S02]  /*0920*/  PRMT R12, R57, 0x5410, R56 ;  /* 0x00005410390c7816 */ /* 0x000fe40000000038 */
[----:B------:R-:W-:Y:S02]  /*0930*/  PRMT R13, R55, 0x5410, R54 ;  /* 0x00005410370d7816 */ /* 0x000fe40000000036 */
[----:B------:R-:W-:Y:S02]  /*0940*/  PRMT R15, R60, 0x5410, R15 ;  /* 0x000054103c0f7816 */ /* 0x000fe4000000000f */
[----:B------:R-:W-:Y:S02]  /*0950*/  IADD3 R58, PT, PT, R1, 0x20, R0 ;  /* 0x00000020013a7810 */ /* 0x000fe40007ffe000 */
[----:B------:R-:W-:Y:S02]  /*0960*/  SHF.R.U32.HI R55, RZ, 0x8, R52 ;  /* 0x00000008ff377819 */ /* 0x000fe40000011634 */
[----:B------:R-:W-:Y:S01]  /*0970*/  SHF.R.U32.HI R54, RZ, 0x8, R53 ;  /* 0x00000008ff367819 */ /* 0x000fe20000011635 */
[----:B------:R0:W-:Y:S02]  /*0980*/  STL.128 [R58+0x1840], R12 ;  /* 0x0018400c3a007387 */ /* 0x0001e40000100c00 */
[----:B0-----:R-:W-:-:S02]  /*0990*/  PRMT R13, R52, 0x3340, R55 ;  /* 0x00003340340d7816 */ /* 0x001fc40000000037 */
[----:B------:R-:W-:Y:S02]  /*09a0*/  SHF.R.U32.HI R52, RZ, 0x8, R51 ;  /* 0x00000008ff347819 */ /* 0x000fe40000011633 */
[----:B------:R-:W-:Y:S02]  /*09b0*/  SHF.R.U32.HI R15, RZ, 0x8, R50 ;  /* 0x00000008ff0f7819 */ /* 0x000fe40000011632 */
[----:B------:R-:W-:Y:S02]  /*09c0*/  PRMT R12, R53, 0x3340, R54 ;  /* 0x00003340350c7816 */ /* 0x000fe40000000036 */
[----:B------:R-:W-:Y:S02]  /*09d0*/  SHF.R.U32.HI R53, RZ, 0x8, R46 ;  /* 0x00000008ff357819 */ /* 0x000fe4000001162e */
[----:B------:R-:W-:Y:S02]  /*09e0*/  PRMT R14, R51, 0x3340, R52 ;  /* 0x00003340330e7816 */ /* 0x000fe40000000034 */
[----:B------:R-:W-:-:S02]  /*09f0*/  PRMT R15, R50, 0x3340, R15 ;  /* 0x00003340320f7816 */ /* 0x000fc4000000000f */
        /* <DEDUP_REMOVED lines=22> */
[----:B------:R-:W-:Y:S02]  /*0b60*/  PRMT R29, R29, 0x3340, R50 ;  /* 0x000033401d1d7816 */ /* 0x000fe40000000032 */
[----:B------:R-:W-:-:S02]  /*0b70*/  SHF.R.U32.HI R56, RZ, 0x8, R49 ;  /* 0x00000008ff387819 */ /* 0x000fc40000011631 */
[----:B------:R-:W-:Y:S02]  /*0b80*/  SHF.R.U32.HI R57, RZ, 0x8, R48 ;  /* 0x00000008ff397819 */ /* 0x000fe40000011630 */
[----:B------:R-:W-:Y:S02]  /*0b90*/  SHF.R.U32.HI R54, RZ, 0x8, R47 ;  /* 0x00000008ff367819 */ /* 0x000fe4000001162f */
[----:B------:R-:W-:Y:S02]  /*0ba0*/  PRMT R49, R49, 0x3340, R56 ;  /* 0x0000334031317816 */ /* 0x000fe40000000038 */
[----:B------:R-:W-:Y:S02]  /*0bb0*/  PRMT R48, R48, 0x3340, R57 ;  /* 0x0000334030307816 */ /* 0x000fe40000000039 */
[----:B------:R-:W-:Y:S02]  /*0bc0*/  PRMT R47, R47, 0x3340, R54 ;  /* 0x000033402f2f7816 */ /* 0x000fe40000000036 */
[----:B------:R-:W-:-:S02]  /*0bd0*/  PRMT R12, R12, 0x5410, R49 ;  /* 0x000054100c0c7816 */ /* 0x000fc40000000031 */
[----:B------:R-:W-:Y:S02]  /*0be0*/  PRMT R13, R13, 0x5410, R48 ;  /* 0x000054100d0d7816 */ /* 0x000fe40000000030 */
[----:B------:R-:W-:Y:S02]  /*0bf0*/  PRMT R14, R14, 0x5410, R47 ;  /* 0x000054100e0e7816 */ /* 0x000fe4000000002f */
[----:B------:R-:W-:Y:S02]  /*0c00*/  PRMT R15, R15, 0x5410, R46 ;  /* 0x000054100f0f7816 */ /* 0x000fe4000000002e */
[----:B--2---:R-:W-:Y:S02]  /*0c10*/  SHF.R.U32.HI R52, RZ, 0x8, R17 ;  /* 0x00000008ff347819 */ /* 0x004fe40000011611 */
[----:B----4-:R-:W-:Y:S02]  /*0c20*/  SHF.R.U32.HI R51, RZ, 0x8, R16 ;  /* 0x00000008ff337819 */ /* 0x010fe40000011610 */
[----:B------:R-:W-:-:S02]  /*0c30*/  PRMT R17, R17, 0x3340, R52 ;  /* 0x0000334011117816 */ /* 0x000fc40000000034 */
[----:B------:R-:W-:Y:S02]  /*0c40*/  PRMT R16, R16, 0x3340, R51 ;  /* 0x0000334010107816 */ /* 0x000fe40000000033 */
[----:B-----5:R-:W-:Y:S02]  /*0c50*/  SHF.R.U32.HI R51, RZ, 0x8, R18 ;  /* 0x00000008ff337819 */ /* 0x020fe40000011612 */
[----:B---3--:R-:W-:Y:S02]  /*0c60*/  SHF.R.U32.HI R52, RZ, 0x8, R19 ;  /* 0x00000008ff347819 */ /* 0x008fe40000011613 */
[----:B------:R-:W-:Y:S02]  /*0c70*/  PRMT R18, R18, 0x3340, R51 ;  /* 0x0000334012127816 */ /* 0x000fe40000000033 */
[----:B------:R-:W-:Y:S02]  /*0c80*/  PRMT R19, R19, 0x3340, R52 ;  /* 0x0000334013137816 */ /* 0x000fe40000000034 */
[----:B------:R-:W-:-:S04]  /*0c90*/  SHF.R.U32.HI R52, RZ, 0x8, R21 ;  /* 0x00000008ff347819 */ /* 0x000fc80000011615 */
[----:B------:R-:W-:Y:S02]  /*0ca0*/  PRMT R21, R21, 0x3340, R52 ;  /* 0x0000334015157816 */ /* 0x000fe40000000034 */
[----:B------:R-:W-:-:S04]  /*0cb0*/  SHF.R.U32.HI R51, RZ, 0x8, R20 ;  /* 0x00000008ff337819 */ /* 0x000fc80000011614 */
[----:B------:R-:W-:Y:S02]  /*0cc0*/  PRMT R20, R20, 0x3340, R51 ;  /* 0x0000334014147816 */ /* 0x000fe40000000033 */
[----:B------:R-:W-:Y:S02]  /*0cd0*/  SHF.R.U32.HI R51, RZ, 0x8, R22 ;  /* 0x00000008ff337819 */ /* 0x000fe40000011616 */
[----:B------:R-:W-:Y:S02]  /*0ce0*/  SHF.R.U32.HI R52, RZ, 0x8, R23 ;  /* 0x00000008ff347819 */ /* 0x000fe40000011617 */
[----:B------:R-:W-:Y:S02]  /*0cf0*/  PRMT R22, R22, 0x3340, R51 ;  /* 0x0000334016167816 */ /* 0x000fe40000000033 */
[----:B------:R-:W-:Y:S02]  /*0d00*/  PRMT R23, R23, 0x3340, R52 ;  /* 0x0000334017177816 */ /* 0x000fe40000000034 */
[----:B------:R-:W-:-:S02]  /*0d10*/  SHF.R.U32.HI R51, RZ, 0x8, R24 ;  /* 0x00000008ff337819 */ /* 0x000fc40000011618 */
[----:B------:R-:W-:Y:S02]  /*0d20*/  SHF.R.U32.HI R52, RZ, 0x8, R25 ;  /* 0x00000008ff347819 */ /* 0x000fe40000011619 */
[----:B------:R-:W-:Y:S02]  /*0d30*/  PRMT R24, R24, 0x3340, R51 ;  /* 0x0000334018187816 */ /* 0x000fe40000000033 */
[----:B------:R-:W-:Y:S02]  /*0d40*/  PRMT R25, R25, 0x3340, R52 ;  /* 0x0000334019197816 */ /* 0x000fe40000000034 */
[----:B------:R-:W-:Y:S02]  /*0d50*/  SHF.R.U32.HI R51, RZ, 0x8, R26 ;  /* 0x00000008ff337819 */ /* 0x000fe4000001161a */
[----:B------:R-:W-:Y:S02]  /*0d60*/  SHF.R.U32.HI R52, RZ, 0x8, R27 ;  /* 0x00000008ff347819 */ /* 0x000fe4000001161b */
[----:B------:R-:W-:-:S02]  /*0d70*/  SHF.R.U32.HI R53, RZ, 0x8, R28 ;  /* 0x00000008ff357819 */ /* 0x000fc4000001161c */
        /* <DEDUP_REMOVED lines=9> */
[----:B------:R-:W-:Y:S02]  /*0e10*/  PRMT R8, R8, 0x3340, R53 ;  /* 0x0000334008087816 */ /* 0x000fe40000000035 */
[----:B------:R-:W-:Y:S02]  /*0e20*/  PRMT R9, R9, 0x3340, R52 ;  /* 0x0000334009097816 */ /* 0x000fe40000000034 */
[----:B------:R-:W-:-:S02]  /*0e30*/  PRMT R26, R26, 0x5410, R29 ;  /* 0x000054101a1a7816 */ /* 0x000fc4000000001d */
[----:B------:R-:W-:Y:S02]  /*0e40*/  SHF.R.U32.HI R51, RZ, 0x8, R6 ;  /* 0x00000008ff337819 */ /* 0x000fe40000011606 */
[----:B------:R-:W-:Y:S02]  /*0e50*/  SHF.R.U32.HI R50, RZ, 0x8, R7 ;  /* 0x00000008ff327819 */ /* 0x000fe40000011607 */
[----:B------:R-:W-:Y:S02]  /*0e60*/  PRMT R6, R6, 0x3340, R51 ;  /* 0x0000334006067816 */ /* 0x000fe40000000033 */
[----:B------:R-:W-:Y:S02]  /*0e70*/  SHF.R.U32.HI R53, RZ, 0x8, R4 ;  /* 0x00000008ff357819 */ /* 0x000fe40000011604 */
[----:B------:R-:W-:Y:S02]  /*0e80*/  PRMT R7, R7, 0x3340, R50 ;  /* 0x0000334007077816 */ /* 0x000fe40000000032 */
[----:B------:R-:W-:-:S02]  /*0e90*/  SHF.R.U32.HI R52, RZ, 0x8, R5 ;  /* 0x00000008ff347819 */ /* 0x000fc40000011605 */
[----:B------:R-:W-:Y:S02]  /*0ea0*/  PRMT R4, R4, 0x3340, R53 ;  /* 0x0000334004047816 */ /* 0x000fe40000000035 */
[----:B------:R-:W-:Y:S02]  /*0eb0*/  PRMT R5, R5, 0x3340, R52 ;  /* 0x0000334005057816 */ /* 0x000fe40000000034 */
[----:B------:R-:W-:Y:S02]  /*0ec0*/  PRMT R25, R25, 0x5410, R30 ;  /* 0x0000541019197816 */ /* 0x000fe4000000001e */
[----:B------:R-:W-:Y:S02]  /*0ed0*/  PRMT R29, R8, 0x5410, R9 ;  /* 0x00005410081d7816 */ /* 0x000fe40000000009 */
[----:B------:R-:W-:Y:S02]  /*0ee0*/  PRMT R30, R6, 0x5410, R7 ;  /* 0x00005410061e7816 */ /* 0x000fe40000000007 */
[----:B------:R-:W-:-:S02]  /*0ef0*/  IADD3 R8, PT, PT, R1, 0x30, R0 ;  /* 0x0000003001087810 */ /* 0x000fc40007ffe000 */
        /* <DEDUP_REMOVED lines=13> */
[C-C-:B------:R-:W-:Y:S01]  /*0fd0*/  IADD3 R5, PT, PT, R1.reuse, 0x60, R0.reuse ;  /* 0x0000006001057810 */ /* 0x140fe20007ffe000 */
[----:B------:R0:W-:Y:S01]  /*0fe0*/  STL.128 [R8+0x1840], R12 ;  /* 0x0018400c08007387 */ /* 0x0001e20000100c00 */
[----:B------:R-:W-:Y:S02]  /*0ff0*/  PRMT R28, R10, 0x5410, R11 ;  /* 0x000054100a1c7816 */ /* 0x000fe4000000000b */
[----:B------:R-:W-:Y:S01]  /*1000*/  IADD3 R4, PT, PT, R1, 0x70, R0 ;  /* 0x0000007001047810 */ /* 0x000fe20007ffe000 */
[----:B------:R0:W-:Y:S04]  /*1010*/  STL.128 [R7+0x1840], R16 ;  /* 0x0018401007007387 */ /* 0x0001e80000100c00 */
[----:B------:R0:W-:Y:S04]  /*1020*/  STL.128 [R6+0x1840], R20 ;  /* 0x0018401406007387 */ /* 0x0001e80000100c00 */
[----:B------:R0:W-:Y:S04]  /*1030*/  STL.128 [R5+0x1840], R24 ;  /* 0x0018401805007387 */ /* 0x0001e80000100c00 */
[----:B------:R0:W-:Y:S01]  /*1040*/  STL.128 [R4+0x1840], R28 ;  /* 0x0018401c04007387 */ /* 0x0001e20000100c00 */
[----:B------:R-:W-:Y:S01]  /*1050*/  UIADD3 UR4, UPT, UPT, UR4, 0x40, URZ ;  /* 0x0000004004047890 */ /* 0x000fe2000fffe0ff */
[----:B------:R-:W-:-:S03]  /*1060*/  VIADD R0, R0, 0x80 ;  /* 0x0000008000007836 */ /* 0x000fc60000000000 */
[----:B------:R-:W-:Y:S02]  /*1070*/  UISETP.NE.AND UP0, UPT, UR4, 0x100, UPT ;  /* 0x000001000400788c */ /* 0x000fe4000bf05270 */
[----:B------:R-:W-:Y:S02]  /*1080*/  R2UR UR5, R0 ;  /* 0x00000000000572ca */ /* 0x000fe400000e0000 */
[----:B------:R-:W-:-:S05]  /*1090*/  IADD3 R36, P0, PT, R36, 0x100, RZ ;  /* 0x0000010024247810 */ /* 0x000fca0007f1e0ff */
[----:B------:R-:W-:Y:S01]  /*10a0*/  IMAD.X R37, RZ, RZ, R37, P0 ;  /* 0x000000ffff257224 */ /* 0x000fe200000e0625 */
[----:B------:R-:W-:Y:S07]  /*10b0*/  BRA.U UP0, `(.L_x_125) ;  /* 0xfffffff100207547 */ /* 0x000fee000b83ffff */
[----:B------:R-:W-:Y:S01]  /*10c0*/  IADD3 R34, P0, PT, R34, 0x41c, RZ ;  /* 0x0000041c22227810 */ /* 0x000fe20007f1e0ff */
[----:B------:R-:W-:-:S04]  /*10d0*/  UMOV UR4, URZ ;  /* 0x000000ff00047c82 */ /* 0x000fc80008000000 */
[----:B------:R-:W-:-:S08]  /*10e0*/  IMAD.X R35, RZ, RZ, R35, P0 ;  /* 0x000000ffff237224 */ /* 0x000fd000000e0623 */
.L_x_126:
[----:B01----:R-:W2:Y:S04]  /*10f0*/  LDG.E.CONSTANT R4, desc[UR46][R34.64+-0x1c] ;  /* 0xffffe42e22047981 */ /* 0x003ea8000c1e9900 */
        /* <DEDUP_REMOVED lines=42> */
[----:B--2---:R-:W-:-:S04]  /*13a0*/  SHF.R.U32.HI R5, RZ, 0x8, R4 ;  /* 0x00000008ff057819 */ /* 0x004fc80000011604 */
[----:B------:R-:W-:Y:S02]  /*13b0*/  PRMT R28, R4, 0x3340, R5 ;  /* 0x00003340041c7816 */ /* 0x000fe40000000005 */
[----:B---3--:R-:W-:Y:S02]  /*13c0*/  SHF.R.U32.HI R5, RZ, 0x8, R6 ;  /* 0x00000008ff057819 */ /* 0x008fe40000011606 */
[----:B----4-:R-:W-:Y:S02]  /*13d0*/  SHF.R.U32.HI R17, RZ, 0x8, R16 ;  /* 0x00000008ff117819 */ /* 0x010fe40000011610 */
[----:B------:R-:W-:Y:S02]  /*13e0*/  PRMT R27, R6, 0x3340, R5 ;  /* 0x00003340061b7816 */ /* 0x000fe40000000005 */
[----:B-----5:R-:W-:Y:S02]  /*13f0*/  SHF.R.U32.HI R4, RZ, 0x8, R7 ;  /* 0x00000008ff047819 */ /* 0x020fe40000011607 */
[----:B------:R-:W-:-:S02]  /*1400*/  PRMT R17, R16, 0x3340, R17 ;  /* 0x0000334010117816 */ /* 0x000fc40000000011 */
[----:B------:R-:W-:Y:S01]  /*1410*/  SHF.R.U32.HI R5, RZ, 0x8, R24 ;  /* 0x00000008ff057819 */ /* 0x000fe20000011618 */
[----:B------:R-:W2:Y:S01]  /*1420*/  LDG.E.CONSTANT R16, desc[UR46][R34.64+0x64] ;  /* 0x0000642e22107981 */ /* 0x000ea2000c1e9900 */
[----:B------:R-:W-:Y:S02]  /*1430*/  PRMT R26, R7, 0x3340, R4 ;  /* 0x00003340071a7816 */ /* 0x000fe40000000004 */
[----:B------:R-:W-:Y:S02]  /*1440*/  SHF.R.U32.HI R19, RZ, 0x8, R18 ;  /* 0x00000008ff137819 */ /* 0x000fe40000011612 */
[----:B------:R-:W-:Y:S02]  /*1450*/  PRMT R24, R24, 0x3340, R5 ;  /* 0x0000334018187816 */ /* 0x000fe40000000005 */
[----:B------:R-:W-:Y:S02]  /*1460*/  SHF.R.U32.HI R4, RZ, 0x8, R23 ;  /* 0x00000008ff047819 */ /* 0x000fe40000011617 */
[----:B------:R-:W-:-:S02]  /*1470*/  PRMT R5, R26, 0x5410, R17 ;  /* 0x000054101a057816 */ /* 0x000fc40000000011 */
[----:B------:R-:W-:Y:S01]  /*1480*/  SHF.R.U32.HI R6, RZ, 0x8, R25 ;  /* 0x00000008ff067819 */ /* 0x000fe20000011619 */
[----:B------:R-:W3:Y:S01]  /*1490*/  LDG.E.CONSTANT R17, desc[UR46][R34.64+0x6c] ;  /* 0x00006c2e22117981 */ /* 0x000ee2000c1e9900 */
[----:B------:R-:W-:Y:S02]  /*14a0*/  PRMT R18, R18, 0x3340, R19 ;  /* 0x0000334012127816 */ /* 0x000fe40000000013 */
[----:B------:R-:W-:Y:S01]  /*14b0*/  PRMT R23, R23, 0x3340, R4 ;  /* 0x0000334017177816 */ /* 0x000fe20000000004 */
[----:B------:R-:W4:Y:S01]  /*14c0*/  LDG.E.CONSTANT R19, desc[UR46][R34.64+0x7c] ;  /* 0x00007c2e22137981 */ /* 0x000f22000c1e9900 */
[----:B------:R-:W-:Y:S02]  /*14d0*/  PRMT R7, R25, 0x3340, R6 ;  /* 0x0000334019077816 */ /* 0x000fe40000000006 */
[----:B------:R-:W-:Y:S01]  /*14e0*/  PRMT R6, R18, 0x5410, R23 ;  /* 0x0000541012067816 */ /* 0x000fe20000000017 */
[----:B------:R-:W-:Y:S01]  /*14f0*/  VIADD R23, R1, UR5 ;  /* 0x0000000501177c36 */ /* 0x000fe20008000000 */
[----:B------:R-:W-:Y:S01]  /*1500*/  SHF.R.U32.HI R26, RZ, 0x8, R21 ;  /* 0x00000008ff1a7819 */ /* 0x000fe20000011615 */
[----:B------:R-:W5:Y:S01]  /*1510*/  LDG.E.CONSTANT R18, desc[UR46][R34.64+0x74] ;  /* 0x0000742e22127981 */ /* 0x000f62000c1e9900 */
[----:B------:R-:W-:-:S02]  /*1520*/  PRMT R4, R28, 0x5410, R27 ;  /* 0x000054101c047816 */ /* 0x000fc4000000001b */
[----:B------:R-:W-:Y:S01]  /*1530*/  PRMT R7, R24, 0x5410, R7 ;  /* 0x0000541018077816 */ /* 0x000fe20000000007 */
[----:B------:R-:W5:Y:S01]  /*1540*/  LDG.E.CONSTANT R25, desc[UR46][R34.64+0xac] ;  /* 0x0000ac2e22197981 */ /* 0x000f62000c1e9900 */
[----:B------:R-:W-:Y:S02]  /*1550*/  SHF.R.U32.HI R27, RZ, 0x8, R20 ;  /* 0x00000008ff1b7819 */ /* 0x000fe40000011614 */
[----:B------:R-:W-:Y:S01]  /*1560*/  PRMT R26, R21, 0x3340, R26 ;  /* 0x00003340151a7816 */ /* 0x000fe2000000001a */
[----:B------:R0:W-:Y:S01]  /*1570*/  STL.128 [R23+0x1840], R4 ;  /* 0x0018400417007387 */ /* 0x0001e20000100c00 */
[----:B------:R-:W-:-:S03]  /*1580*/  PRMT R27, R20, 0x3340, R27 ;  /* 0x00003340141b7816 */ /* 0x000fc6000000001b */
[----:B------:R-:W5:Y:S04]  /*1590*/  LDG.E.CONSTANT R21, desc[UR46][R34.64+0x8c] ;  /* 0x00008c2e22157981 */ /* 0x000f68000c1e9900 */
[----:B------:R-:W5:Y:S04]  /*15a0*/  LDG.E.CONSTANT R20, desc[UR46][R34.64+0x84] ;  /* 0x0000842e22147981 */ /* 0x000f68000c1e9900 */
[----:B------:R-:W5:Y:S01]  /*15b0*/  LDG.E.CONSTANT R24, desc[UR46][R34.64+0xa4] ;  /* 0x0000a42e22187981 */ /* 0x000f62000c1e9900 */
[----:B0-----:R-:W-:-:S03]  /*15c0*/  SHF.R.U32.HI R5, RZ, 0x8, R22 ;  /* 0x00000008ff057819 */ /* 0x001fc60000011616 */
[----:B------:R-:W5:Y:S01]  /*15d0*/  LDG.E.CONSTANT R23, desc[UR46][R34.64+0x9c] ;  /* 0x00009c2e22177981 */ /* 0x000f62000c1e9900 */
[----:B------:R-:W-:Y:S02]  /*15e0*/  SHF.R.U32.HI R4, RZ, 0x8, R9 ;  /* 0x00000008ff047819 */ /* 0x000fe40000011609 */
[----:B------:R-:W-:Y:S02]  /*15f0*/  SHF.R.U32.HI R6, RZ, 0x8, R11 ;  /* 0x00000008ff067819 */ /* 0x000fe4000001160b */
[----:B------:R-:W-:Y:S02]  /*1600*/  PRMT R5, R22, 0x3340, R5 ;  /* 0x0000334016057816 */ /* 0x000fe40000000005 */
[----:B------:R-:W5:Y:S01]  /*1610*/  LDG.E.CONSTANT R22, desc[UR46][R34.64+0x94] ;  /* 0x0000942e22167981 */ /* 0x000f62000c1e9900 */
[----:B------:R-:W-:Y:S02]  /*1620*/  PRMT R28, R9, 0x3340, R4 ;  /* 0x00003340091c7816 */ /* 0x000fe40000000004 */
[----:B------:R-:W-:-:S02]  /*1630*/  PRMT R6, R11, 0x3340, R6 ;  /* 0x000033400b067816 */ /* 0x000fc40000000006 */
[----:B------:R-:W-:Y:S02]  /*1640*/  SHF.R.U32.HI R9, RZ, 0x8, R0 ;  /* 0x00000008ff097819 */ /* 0x000fe40000011600 */
[----:B------:R-:W-:Y:S02]  /*1650*/  SHF.R.U32.HI R7, RZ, 0x8, R10 ;  /* 0x00000008ff077819 */ /* 0x000fe4000001160a */
[----:B------:R-:W-:Y:S02]  /*1660*/  SHF.R.U32.HI R11, RZ, 0x8, R8 ;  /* 0x00000008ff0b7819 */ /* 0x000fe40000011608 */
[----:B------:R-:W-:Y:S01]  /*1670*/  PRMT R9, R0, 0x3340, R9 ;  /* 0x0000334000097816 */ /* 0x000fe20000000009 */
[----:B------:R-:W-:Y:S01]  /*1680*/  IMAD.U32 R0, RZ, RZ, UR5 ;  /* 0x00000005ff007e24 */ /* 0x000fe2000f8e00ff */
[----:B------:R-:W-:Y:S02]  /*1690*/  PRMT R7, R10, 0x3340, R7 ;  /* 0x000033400a077816 */ /* 0x000fe40000000007 */
[----:B------:R-:W-:Y:S01]  /*16a0*/  PRMT R8, R8, 0x3340, R11 ;  /* 0x0000334008087816 */ /* 0x000fe2000000000b */
[----:B------:R-:W5:Y:S01]  /*16b0*/  LDG.E.CONSTANT R10, desc[UR46][R34.64+0xc0] ;  /* 0x0000c02e220a7981 */ /* 0x000f62000c1e9900 */
[----:B------:R-:W-:-:S03]  /*16c0*/  PRMT R4, R26, 0x5410, R27 ;  /* 0x000054101a047816 */ /* 0x000fc6000000001b */
[----:B------:R-:W5:Y:S01]  /*16d0*/  LDG.E.CONSTANT R27, desc[UR46][R34.64+0xbc] ;  /* 0x0000bc2e221b7981 */ /* 0x000f62000c1e9900 */
[----:B------:R-:W-:Y:S02]  /*16e0*/  PRMT R5, R5, 0x5410, R6 ;  /* 0x0000541005057816 */ /* 0x000fe40000000006 */
[----:B------:R-:W-:Y:S01]  /*16f0*/  PRMT R6, R7, 0x5410, R28 ;  /* 0x0000541007067816 */ /* 0x000fe2000000001c */
[----:B------:R-:W5:Y:S01]  /*1700*/  LDG.E.CONSTANT R26, desc[UR46][R34.64+0xb4] ;  /* 0x0000b42e221a7981 */ /* 0x000f62000c1e9900 */
[----:B------:R-:W-:-:S03]  /*1710*/  PRMT R7, R9, 0x5410, R8 ;  /* 0x0000541009077816 */ /* 0x000fc60000000008 */
[----:B------:R-:W5:Y:S01]  /*1720*/  LDG.E.CONSTANT R11, desc[UR46][R34.64+0xb8] ;  /* 0x0000b82e220b7981 */ /* 0x000f62000c1e9900 */
[----:B------:R-:W-:-:S03]  /*1730*/  IADD3 R58, PT, PT, R1, 0x10, R0 ;  /* 0x00000010013a7810 */ /* 0x000fc60007ffe000 */
[----:B------:R-:W5:Y:S04]  /*1740*/  LDG.E.CONSTANT R8, desc[UR46][R34.64+0xcc] ;  /* 0x0000cc2e22087981 */ /* 0x000f68000c1e9900 */
[----:B------:R-:W5:Y:S04]  /*1750*/  LDG.E.CONSTANT R28, desc[UR46][R34.64+0xc4] ;  /* 0x0000c42e221c7981 */ /* 0x000f68000c1e9900 */
[----:B------:R-:W5:Y:S04]  /*1760*/  LDG.E.CONSTANT R9, desc[UR46][R34.64+0xc8] ;  /* 0x0000c82e22097981 */ /* 0x000f68000c1e9900 */
[----:B------:R0:W-:Y:S04]  /*1770*/  STL.128 [R58+0x1840], R4 ;  /* 0x001840043a007387 */ /* 0x0001e80000100c00 */
[----:B0-----:R-:W5:Y:S04]  /*1780*/  LDG.E.CONSTANT R4, desc[UR46][R34.64+0xdc] ;  /* 0x0000dc2e22047981 */ /* 0x001f68000c1e9900 */
[----:B------:R-:W5:Y:S04]  /*1790*/  LDG.E.CONSTANT R5, desc[UR46][R34.64+0xe0] ;  /* 0x0000e02e22057981 */ /* 0x000f68000c1e9900 */
[----:B------:R-:W5:Y:S04]  /*17a0*/  LDG.E.CONSTANT R6, desc[UR46][R34.64+0xd4] ;  /* 0x0000d42e22067981 */ /* 0x000f68000c1e9900 */
[----:B------:R-:W5:Y:S01]  /*17b0*/  LDG.E.CONSTANT R7, desc[UR46][R34.64+0xd8] ;  /* 0x0000d82e22077981 */ /* 0x000f62000c1e9900 */
[----:B------:R-:W-:-:S02]  /*17c0*/  SHF.R.U32.HI R57, RZ, 0x8, R54 ;  /* 0x00000008ff397819 */ /* 0x000fc40000011636 */
[----:B------:R-:W-:Y:S02]  /*17d0*/  SHF.R.U32.HI R56, RZ, 0x8, R55 ;  /* 0x00000008ff387819 */ /* 0x000fe40000011637 */
[----:B------:R-:W-:Y:S02]  /*17e0*/  PRMT R54, R54, 0x3340, R57 ;  /* 0x0000334036367816 */ /* 0x000fe40000000039 */
[----:B------:R-:W-:Y:S02]  /*17f0*/  SHF.R.U32.HI R57, RZ, 0x8, R12 ;  /* 0x00000008ff397819 */ /* 0x000fe4000001160c */
[----:B------:R-:W-:Y:S02]  /*1800*/  PRMT R55, R55, 0x3340, R56 ;  /* 0x0000334037377816 */ /* 0x000fe40000000038 */
[----:B------:R-:W-:Y:S02]  /*1810*/  PRMT R56, R12, 0x3340, R57 ;  /* 0x000033400c387816 */ /* 0x000fe40000000039 */
        /* <DEDUP_REMOVED lines=13> */
[----:B------:R-:W-:Y:S02]  /*18f0*/  PRMT R15, R52, 0x5410, R15 ;  /* 0x00005410340f7816 */ /* 0x000fe4000000000f */
[----:B------:R-:W-:Y:S02]  /*1900*/  IADD3 R56, PT, PT, R1, 0x20, R0 ;  /* 0x0000002001387810 */ /* 0x000fe40007ffe000 */
[----:B------:R-:W-:Y:S02]  /*1910*/  SHF.R.U32.HI R52, RZ, 0x8, R51 ;  /* 0x00000008ff347819 */ /* 0x000fe40000011633 */
[----:B------:R-:W-:Y:S01]  /*1920*/  SHF.R.U32.HI R53, RZ, 0x8, R50 ;  /* 0x00000008ff357819 */ /* 0x000fe20000011632 */
[----:B------:R0:W-:Y:S02]  /*1930*/  STL.128 [R56+0x1840], R12 ;  /* 0x0018400c38007387 */ /* 0x0001e40000100c00 */
[----:B0-----:R-:W-:Y:S02]  /*1940*/  PRMT R12, R51, 0x3340, R52 ;  /* 0x00003340330c7816 */ /* 0x001fe40000000034 */
[----:B------:R-:W-:-:S02]  /*1950*/  PRMT R13, R50, 0x3340, R53 ;  /* 0x00003340320d7816 */ /* 0x000fc40000000035 */
[----:B------:R-:W-:Y:S02]  /*1960*/  SHF.R.U32.HI R50, RZ, 0x8, R49 ;  /* 0x00000008ff327819 */ /* 0x000fe40000011631 */
[----:B------:R-:W-:Y:S02]  /*1970*/  SHF.R.U32.HI R51, RZ, 0x8, R44 ;  /* 0x00000008ff337819 */ /* 0x000fe4000001162c */
[----:B------:R-:W-:Y:S02]  /*1980*/  SHF.R.U32.HI R15, RZ, 0x8, R48 ;  /* 0x00000008ff0f7819 */ /* 0x000fe40000011630 */
[----:B------:R-:W-:Y:S02]  /*1990*/  PRMT R14, R49, 0x3340, R50 ;  /* 0x00003340310e7816 */ /* 0x000fe40000000032 */
[----:B------:R-:W-:Y:S02]  /*19a0*/  PRMT R44, R44, 0x3340, R51 ;  /* 0x000033402c2c7816 */ /* 0x000fe40000000033 */
[----:B------:R-:W-:-:S02]  /*19b0*/  SHF.R.U32.HI R51, RZ, 0x8, R42 ;  /* 0x00000008ff337819 */ /* 0x000fc4000001162a */
[----:B------:R-:W-:Y:S02]  /*19c0*/  PRMT R15, R48, 0x3340, R15 ;  /* 0x00003340300f7816 */ /* 0x000fe4000000000f */
[----:B------:R-:W-:Y:S02]  /*19d0*/  SHF.R.U32.HI R48, RZ, 0x8, R43 ;  /* 0x00000008ff307819 */ /* 0x000fe4000001162b */
[----:B------:R-:W-:Y:S02]  /*19e0*/  PRMT R42, R42, 0x3340, R51 ;  /* 0x000033402a2a7816 */ /* 0x000fe40000000033 */
[----:B------:R-:W-:Y:S02]  /*19f0*/  SHF.R.U32.HI R51, RZ, 0x8, R40 ;  /* 0x00000008ff337819 */ /* 0x000fe40000011628 */
        /* <DEDUP_REMOVED lines=15> */
[----:B------:R-:W-:Y:S02]  /*1af0*/  PRMT R31, R31, 0x3340, R48 ;  /* 0x000033401f1f7816 */ /* 0x000fe40000000030 */
[----:B------:R-:W-:Y:S02]  /*1b00*/  SHF.R.U32.HI R54, RZ, 0x8, R47 ;  /* 0x00000008ff367819 */ /* 0x000fe4000001162f */
[----:B------:R-:W-:Y:S02]  /*1b10*/  SHF.R.U32.HI R55, RZ, 0x8, R46 ;  /* 0x00000008ff377819 */ /* 0x000fe4000001162e */
[----:B------:R-:W-:Y:S02]  /*1b20*/  SHF.R.U32.HI R52, RZ, 0x8, R45 ;  /* 0x00000008ff347819 */ /* 0x000fe4000001162d */
[----:B------:R-:W-:-:S02]  /*1b30*/  PRMT R47, R47, 0x3340, R54 ;  /* 0x000033402f2f7816 */ /* 0x000fc40000000036 */
[----:B------:R-:W-:Y:S02]  /*1b40*/  PRMT R46, R46, 0x3340, R55 ;  /* 0x000033402e2e7816 */ /* 0x000fe40000000037 */
[----:B------:R-:W-:Y:S02]  /*1b50*/  PRMT R45, R45, 0x3340, R52 ;  /* 0x000033402d2d7816 */ /* 0x000fe40000000034 */
[----:B------:R-:W-:Y:S02]  /*1b60*/  PRMT R12, R12, 0x5410, R47 ;  /* 0x000054100c0c7816 */ /* 0x000fe4000000002f */
[----:B------:R-:W-:Y:S02]  /*1b70*/  PRMT R13, R13, 0x5410, R46 ;  /* 0x000054100d0d7816 */ /* 0x000fe4000000002e */
[----:B--2---:R-:W-:-:S04]  /*1b80*/  SHF.R.U32.HI R49, RZ, 0x8, R16 ;  /* 0x00000008ff317819 */ /* 0x004fc80000011610 */
[----:B------:R-:W-:Y:S02]  /*1b90*/  PRMT R16, R16, 0x3340, R49 ;  /* 0x0000334010107816 */ /* 0x000fe40000000031 */
[----:B---3--:R-:W-:-:S04]  /*1ba0*/  SHF.R.U32.HI R50, RZ, 0x8, R17 ;  /* 0x00000008ff327819 */ /* 0x008fc80000011611 */
[----:B------:R-:W-:Y:S02]  /*1bb0*/  PRMT R17, R17, 0x3340, R50 ;  /* 0x0000334011117816 */ /* 0x000fe40000000032 */
[----:B----4-:R-:W-:Y:S02]  /*1bc0*/  SHF.R.U32.HI R50, RZ, 0x8, R19 ;  /* 0x00000008ff327819 */ /* 0x010fe40000011613 */
[----:B-----5:R-:W-:Y:S02]  /*1bd0*/  SHF.R.U32.HI R49, RZ, 0x8, R18 ;  /* 0x00000008ff317819 */ /* 0x020fe40000011612 */
[----:B------:R-:W-:Y:S02]  /*1be0*/  PRMT R19, R19, 0x3340, R50 ;  /* 0x0000334013137816 */ /* 0x000fe40000000032 */
[----:B------:R-:W-:Y:S02]  /*1bf0*/  PRMT R18, R18, 0x3340, R49 ;  /* 0x0000334012127816 */ /* 0x000fe40000000031 */
[----:B------:R-:W-:-:S02]  /*1c00*/  SHF.R.U32.HI R50, RZ, 0x8, R21 ;  /* 0x00000008ff327819 */ /* 0x000fc40000011615 */
        /* <DEDUP_REMOVED lines=8> */
[----:B------:R-:W-:Y:S02]  /*1c90*/  SHF.R.U32.HI R49, RZ, 0x8, R24 ;  /* 0x00000008ff317819 */ /* 0x000fe40000011618 */
[----:B------:R-:W-:-:S02]  /*1ca0*/  PRMT R25, R25, 0x3340, R50 ;  /* 0x0000334019197816 */ /* 0x000fc40000000032 */
[----:B------:R-:W-:Y:S02]  /*1cb0*/  PRMT R24, R24, 0x3340, R49 ;  /* 0x0000334018187816 */ /* 0x000fe40000000031 */
[----:B------:R-:W-:Y:S02]  /*1cc0*/  SHF.R.U32.HI R51, RZ, 0x8, R10 ;  /* 0x00000008ff337819 */ /* 0x000fe4000001160a */
[----:B------:R-:W-:Y:S02]  /*1cd0*/  SHF.R.U32.HI R50, RZ, 0x8, R27 ;  /* 0x00000008ff327819 */ /* 0x000fe4000001161b */
[----:B------:R-:W-:Y:S02]  /*1ce0*/  PRMT R10, R10, 0x3340, R51 ;  /* 0x000033400a0a7816 */ /* 0x000fe40000000033 */
[----:B------:R-:W-:Y:S02]  /*1cf0*/  SHF.R.U32.HI R49, RZ, 0x8, R26 ;  /* 0x00000008ff317819 */ /* 0x000fe4000001161a */
[----:B------:R-:W-:-:S02]  /*1d00*/  PRMT R27, R27, 0x3340, R50 ;  /* 0x000033401b1b7816 */ /* 0x000fc40000000032 */
[----:B------:R-:W-:Y:S02]  /*1d10*/  SHF.R.U32.HI R48, RZ, 0x8, R11 ;  /* 0x00000008ff307819 */ /* 0x000fe4000001160b */
        /* <DEDUP_REMOVED lines=22> */
[----:B------:R-:W-:-:S02]  /*1e80*/  PRMT R25, R25, 0x5410, R30 ;  /* 0x0000541019197816 */ /* 0x000fc4000000001e */
[----:B------:R-:W-:Y:S02]  /*1e90*/  IADD3 R4, PT, PT, R1, 0x30, R0 ;  /* 0x0000003001047810 */ /* 0x000fe40007ffe000 */
        /* <DEDUP_REMOVED lines=29> */
[----:B------:R-:W-:Y:S01]  /*2070*/  VIADD R35, R3, 0x200 ;  /* 0x0000020003237836 */ /* 0x000fe20000000000 */
[----:B------:R-:W-:-:S03]  /*2080*/  UMOV UR4, URZ ;  /* 0x000000ff00047c82 */ /* 0x000fc60008000000 */
[----:B------:R-:W-:-:S03]  /*2090*/  IMAD.WIDE.U32 R34, R35, 0x4, R32 ;  /* 0x0000000423227825 */ /* 0x000fc600078e0020 */
[----:B------:R-:W-:-:S05]  /*20a0*/  IADD3 R36, P0, PT, R34, 0x10, RZ ;  /* 0x0000001022247810 */ /* 0x000fca0007f1e0ff */
[----:B------:R-:W-:-:S08]  /*20b0*/  IMAD.X R37, RZ, RZ, R35, P0 ;  /* 0x000000ffff257224 */ /* 0x000fd000000e0623 */
.L_x_127:
        /* <DEDUP_REMOVED lines=50> */
[----:B------:R-:W-:Y:S02]  /*23e0*/  SHF.R.U32.HI R5, RZ, 0x8, R24 ;  /* 0x00000008ff057819 */ /* 0x000fe40000011618 */
[----:B------:R-:W-:Y:S02]  /*23f0*/  PRMT R17, R16, 0x3340, R17 ;  /* 0x0000334010117816 */ /* 0x000fe40000000011 */
[----:B------:R-:W-:Y:S02]  /*2400*/  SHF.R.U32.HI R6, RZ, 0x8, R25 ;  /* 0x00000008ff067819 */ /* 0x000fe40000011619 */
[----:B------:R-:W-:Y:S02]  /*2410*/  PRMT R22, R21, 0x3340, R22 ;  /* 0x0000334015167816 */ /* 0x000fe40000000016 */
[----:B------:R-:W-:Y:S02]  /*2420*/  SHF.R.U32.HI R7, RZ, 0x8, R26 ;  /* 0x00000008ff077819 */ /* 0x000fe4000001161a */
[----:B------:R-:W-:-:S02]  /*2430*/  PRMT R23, R23, 0x3340, R4 ;  /* 0x0000334017177816 */ /* 0x000fc40000000004 */
[----:B------:R-:W-:Y:S02]  /*2440*/  PRMT R24, R24, 0x3340, R5 ;  /* 0x0000334018187816 */ /* 0x000fe40000000005 */
[----:B------:R-:W-:Y:S02]  /*2450*/  PRMT R16, R25, 0x3340, R6 ;  /* 0x0000334019107816 */ /* 0x000fe40000000006 */
[----:B------:R-:W-:Y:S02]  /*2460*/  PRMT R7, R26, 0x3340, R7 ;  /* 0x000033401a077816 */ /* 0x000fe40000000007 */
[----:B------:R-:W-:Y:S02]  /*2470*/  PRMT R5, R17, 0x5410, R22 ;  /* 0x0000541011057816 */ /* 0x000fe40000000016 */
[----:B------:R-:W-:Y:S01]  /*2480*/  PRMT R6, R23, 0x5410, R24 ;  /* 0x0000541017067816 */ /* 0x000fe20000000018 */
[----:B------:R-:W2:Y:S01]  /*2490*/  LDG.E.CONSTANT R17, desc[UR46][R36.64+0x78] ;  /* 0x0000782e24117981 */ /* 0x000ea2000c1e9900 */
[----:B------:R-:W-:Y:S01]  /*24a0*/  SHF.R.U32.HI R24, RZ, 0x8, R19 ;  /* 0x00000008ff187819 */ /* 0x000fe20000011613 */
[----:B------:R-:W-:Y:S01]  /*24b0*/  VIADD R22, R1, UR5 ;  /* 0x0000000501167c36 */ /* 0x000fe20008000000 */
[----:B------:R-:W-:Y:S01]  /*24c0*/  PRMT R4, R28, 0x5410, R27 ;  /* 0x000054101c047816 */ /* 0x000fe2000000001b */
[----:B------:R-:W3:Y:S01]  /*24d0*/  LDG.E.CONSTANT R23, desc[UR46][R36.64+0xa8] ;  /* 0x0000a82e24177981 */ /* 0x000ee2000c1e9900 */
[----:B------:R-:W-:-:S02]  /*24e0*/  PRMT R7, R16, 0x5410, R7 ;  /* 0x0000541010077816 */ /* 0x000fc40000000007 */
[----:B------:R-:W-:Y:S01]  /*24f0*/  SHF.R.U32.HI R21, RZ, 0x8, R18 ;  /* 0x00000008ff157819 */ /* 0x000fe20000011612 */
[----:B------:R-:W4:Y:S01]  /*2500*/  LDG.E.CONSTANT R16, desc[UR46][R36.64+0x70] ;  /* 0x0000702e24107981 */ /* 0x000f22000c1e9900 */
[----:B------:R-:W-:Y:S02]  /*2510*/  PRMT R24, R19, 0x3340, R24 ;  /* 0x0000334013187816 */ /* 0x000fe40000000018 */
[----:B------:R-:W-:Y:S01]  /*2520*/  PRMT R25, R18, 0x3340, R21 ;  /* 0x0000334012197816 */ /* 0x000fe20000000015 */
[----:B------:R-:W5:Y:S04]  /*2530*/  LDG.E.CONSTANT R19, desc[UR46][R36.64+0x88] ;  /* 0x0000882e24137981 */ /* 0x000f68000c1e9900 */
[----:B------:R0:W-:Y:S04]  /*2540*/  STL.128 [R22+0x1840], R4 ;  /* 0x0018400416007387 */ /* 0x0001e80000100c00 */
[----:B------:R-:W3:Y:S04]  /*2550*/  LDG.E.CONSTANT R18, desc[UR46][R36.64+0x80] ;  /* 0x0000802e24127981 */ /* 0x000ee8000c1e9900 */
[----:B------:R-:W3:Y:S04]  /*2560*/  LDG.E.CONSTANT R21, desc[UR46][R36.64+0x98] ;  /* 0x0000982e24157981 */ /* 0x000ee8000c1e9900 */
[----:B------:R-:W3:Y:S01]  /*2570*/  LDG.E.CONSTANT R27, desc[UR46][R36.64+0xc8] ;  /* 0x0000c82e241b7981 */ /* 0x000ee2000c1e9900 */
[----:B0-----:R-:W-:-:S03]  /*2580*/  SHF.R.U32.HI R5, RZ, 0x8, R20 ;  /* 0x00000008ff057819 */ /* 0x001fc60000011614 */
[----:B------:R-:W3:Y:S01]  /*2590*/  LDG.E.CONSTANT R22, desc[UR46][R36.64+0xa0] ;  /* 0x0000a02e24167981 */ /* 0x000ee2000c1e9900 */
[----:B------:R-:W-:Y:S02]  /*25a0*/  SHF.R.U32.HI R6, RZ, 0x8, R11 ;  /* 0x00000008ff067819 */ /* 0x000fe4000001160b */
[----:B------:R-:W-:Y:S01]  /*25b0*/  SHF.R.U32.HI R7, RZ, 0x8, R10 ;  /* 0x00000008ff077819 */ /* 0x000fe2000001160a */
[----:B------:R-:W3:Y:S01]  /*25c0*/  LDG.E.CONSTANT R28, desc[UR46][R36.64+0xd0] ;  /* 0x0000d02e241c7981 */ /* 0x000ee2000c1e9900 */
[----:B------:R-:W-:Y:S02]  /*25d0*/  PRMT R5, R20, 0x3340, R5 ;  /* 0x0000334014057816 */ /* 0x000fe40000000005 */
[----:B------:R-:W-:Y:S01]  /*25e0*/  SHF.R.U32.HI R4, RZ, 0x8, R9 ;  /* 0x00000008ff047819 */ /* 0x000fe20000011609 */
[----:B------:R-:W3:Y:S01]  /*25f0*/  LDG.E.CONSTANT R20, desc[UR46][R36.64+0x90] ;  /* 0x0000902e24147981 */ /* 0x000ee2000c1e9900 */
[----:B------:R-:W-:Y:S02]  /*2600*/  PRMT R6, R11, 0x3340, R6 ;  /* 0x000033400b067816 */ /* 0x000fe40000000006 */
[----:B------:R-:W-:-:S02]  /*2610*/  PRMT R11, R10, 0x3340, R7 ;  /* 0x000033400a0b7816 */ /* 0x000fc40000000007 */
[----:B------:R-:W-:Y:S02]  /*2620*/  PRMT R26, R9, 0x3340, R4 ;  /* 0x00003340091a7816 */ /* 0x000fe40000000004 */
[----:B------:R-:W-:Y:S02]  /*2630*/  SHF.R.U32.HI R7, RZ, 0x8, R0 ;  /* 0x00000008ff077819 */ /* 0x000fe40000011600 */
[----:B------:R-:W-:Y:S02]  /*2640*/  SHF.R.U32.HI R9, RZ, 0x8, R8 ;  /* 0x00000008ff097819 */ /* 0x000fe40000011608 */
[----:B------:R-:W-:Y:S02]  /*2650*/  PRMT R10, R0, 0x3340, R7 ;  /* 0x00003340000a7816 */ /* 0x000fe40000000007 */
[----:B------:R-:W-:Y:S02]  /*2660*/  PRMT R4, R24, 0x5410, R25 ;  /* 0x0000541018047816 */ /* 0x000fe40000000019 */
[----:B------:R-:W-:Y:S01]  /*2670*/  PRMT R7, R8, 0x3340, R9 ;  /* 0x0000334008077816 */ /* 0x000fe20000000009 */
[----:B------:R-:W3:Y:S01]  /*2680*/  LDG.E.CONSTANT R25, desc[UR46][R36.64+0xb8] ;  /* 0x0000b82e24197981 */ /* 0x000ee2000c1e9900 */
[----:B------:R-:W-:-:S03]  /*2690*/  IMAD.U32 R0, RZ, RZ, UR5 ;  /* 0x00000005ff007e24 */ /* 0x000fc6000f8e00ff */
[----:B------:R-:W3:Y:S01]  /*26a0*/  LDG.E.CONSTANT R24, desc[UR46][R36.64+0xb0] ;  /* 0x0000b02e24187981 */ /* 0x000ee2000c1e9900 */
[----:B------:R-:W-:Y:S02]  /*26b0*/  PRMT R7, R10, 0x5410, R7 ;  /* 0x000054100a077816 */ /* 0x000fe40000000007 */
[----:B------:R-:W-:Y:S01]  /*26c0*/  PRMT R5, R5, 0x5410, R6 ;  /* 0x0000541005057816 */ /* 0x000fe20000000006 */
[----:B------:R-:W3:Y:S01]  /*26d0*/  LDG.E.CONSTANT R10, desc[UR46][R36.64+0xcc] ;  /* 0x0000cc2e240a7981 */ /* 0x000ee2000c1e9900 */
[----:B------:R-:W-:-:S03]  /*26e0*/  PRMT R6, R26, 0x5410, R11 ;  /* 0x000054101a067816 */ /* 0x000fc6000000000b */
[----:B------:R-:W3:Y:S01]  /*26f0*/  LDG.E.CONSTANT R26, desc[UR46][R36.64+0xc0] ;  /* 0x0000c02e241a7981 */ /* 0x000ee2000c1e9900 */
[----:B------:R-:W-:-:S03]  /*2700*/  IADD3 R59, PT, PT, R1, 0x10, R0 ;  /* 0x00000010013b7810 */ /* 0x000fc60007ffe000 */
        /* <DEDUP_REMOVED lines=33> */
[----:B------:R-:W-:Y:S02]  /*2920*/  PRMT R13, R52, 0x3340, R55 ;  /* 0x00003340340d7816 */ /* 0x000fe40000000037 */
[----:B------:R-:W-:Y:S02]  /*2930*/  SHF.R.U32.HI R52, RZ, 0x8, R51 ;  /* 0x00000008ff347819 */ /* 0x000fe40000011633 */
[----:B------:R-:W-:Y:S02]  /*2940*/  SHF.R.U32.HI R53, RZ, 0x8, R46 ;  /* 0x00000008ff357819 */ /* 0x000fe4000001162e */
        /* <DEDUP_REMOVED lines=24> */
[----:B------:R-:W-:Y:S02]  /*2ad0*/  SHF.R.U32.HI R56, RZ, 0x8, R49 ;  /* 0x00000008ff387819 */ /* 0x000fe40000011631 */
[----:B------:R-:W-:Y:S02]  /*2ae0*/  SHF.R.U32.HI R57, RZ, 0x8, R48 ;  /* 0x00000008ff397819 */ /* 0x000fe40000011630 */
[----:B------:R-:W-:-:S02]  /*2af0*/  SHF.R.U32.HI R54, RZ, 0x8, R47 ;  /* 0x00000008ff367819 */ /* 0x000fc4000001162f */
[----:B------:R-:W-:Y:S02]  /*2b00*/  PRMT R49, R49, 0x3340, R56 ;  /* 0x0000334031317816 */ /* 0x000fe40000000038 */
[----:B------:R-:W-:Y:S02]  /*2b10*/  PRMT R48, R48, 0x3340, R57 ;  /* 0x0000334030307816 */ /* 0x000fe40000000039 */
[----:B------:R-:W-:Y:S02]  /*2b20*/  PRMT R47, R47, 0x3340, R54 ;  /* 0x000033402f2f7816 */ /* 0x000fe40000000036 */
[----:B------:R-:W-:Y:S02]  /*2b30*/  PRMT R12, R12, 0x5410, R49 ;  /* 0x000054100c0c7816 */ /* 0x000fe40000000031 */
[----:B------:R-:W-:Y:S02]  /*2b40*/  PRMT R13, R13, 0x5410, R48 ;  /* 0x000054100d0d7816 */ /* 0x000fe40000000030 */
[----:B------:R-:W-:-:S02]  /*2b50*/  PRMT R14, R14, 0x5410, R47 ;  /* 0x000054100e0e7816 */ /* 0x000fc4000000002f */
[----:B------:R-:W-:Y:S02]  /*2b60*/  PRMT R15, R15, 0x5410, R46 ;  /* 0x000054100f0f7816 */ /* 0x000fe4000000002e */
[----:B--2---:R-:W-:-:S04]  /*2b70*/  SHF.R.U32.HI R52, RZ, 0x8, R17 ;  /* 0x00000008ff347819 */ /* 0x004fc80000011611 */
[----:B------:R-:W-:Y:S02]  /*2b80*/  PRMT R17, R17, 0x3340, R52 ;  /* 0x0000334011117816 */ /* 0x000fe40000000034 */
[----:B----4-:R-:W-:Y:S02]  /*2b90*/  SHF.R.U32.HI R51, RZ, 0x8, R16 ;  /* 0x00000008ff337819 */ /* 0x010fe40000011610 */
[----:B-----5:R-:W-:Y:S02]  /*2ba0*/  SHF.R.U32.HI R52, RZ, 0x8, R19 ;  /* 0x00000008ff347819 */ /* 0x020fe40000011613 */
[----:B------:R-:W-:Y:S02]  /*2bb0*/  PRMT R16, R16, 0x3340, R51 ;  /* 0x0000334010107816 */ /* 0x000fe40000000033 */
[----:B------:R-:W-:Y:S02]  /*2bc0*/  PRMT R19, R19, 0x3340, R52 ;  /* 0x0000334013137816 */ /* 0x000fe40000000034 */
[----:B---3--:R-:W-:-:S02]  /*2bd0*/  SHF.R.U32.HI R51, RZ, 0x8, R18 ;  /* 0x00000008ff337819 */ /* 0x008fc40000011612 */
[----:B------:R-:W-:Y:S02]  /*2be0*/  SHF.R.U32.HI R52, RZ, 0x8, R21 ;  /* 0x00000008ff347819 */ /* 0x000fe40000011615 */
[----:B------:R-:W-:Y:S02]  /*2bf0*/  PRMT R18, R18, 0x3340, R51 ;  /* 0x0000334012127816 */ /* 0x000fe40000000033 */
[----:B------:R-:W-:Y:S02]  /*2c00*/  PRMT R21, R21, 0x3340, R52 ;  /* 0x0000334015157816 */ /* 0x000fe40000000034 */
[----:B------:R-:W-:-:S04]  /*2c10*/  SHF.R.U32.HI R52, RZ, 0x8, R23 ;  /* 0x00000008ff347819 */ /* 0x000fc80000011617 */
        /* <DEDUP_REMOVED lines=21> */
[----:B------:R-:W-:-:S02]  /*2d70*/  PRMT R8, R8, 0x3340, R53 ;  /* 0x0000334008087816 */ /* 0x000fc40000000035 */
[----:B------:R-:W-:Y:S02]  /*2d80*/  PRMT R29, R29, 0x3340, R52 ;  /* 0x000033401d1d7816 */ /* 0x000fe40000000034 */
[----:B------:R-:W-:Y:S02]  /*2d90*/  PRMT R28, R28, 0x3340, R51 ;  /* 0x000033401c1c7816 */ /* 0x000fe40000000033 */
[----:B------:R-:W-:Y:S02]  /*2da0*/  PRMT R9, R9, 0x3340, R50 ;  /* 0x0000334009097816 */ /* 0x000fe40000000032 */
[----:B------:R-:W-:Y:S02]  /*2db0*/  SHF.R.U32.HI R53, RZ, 0x8, R4 ;  /* 0x00000008ff357819 */ /* 0x000fe40000011604 */
[----:B------:R-:W-:Y:S02]  /*2dc0*/  SHF.R.U32.HI R52, RZ, 0x8, R5 ;  /* 0x00000008ff347819 */ /* 0x000fe40000011605 */
[----:B------:R-:W-:-:S02]  /*2dd0*/  PRMT R4, R4, 0x3340, R53 ;  /* 0x0000334004047816 */ /* 0x000fc40000000035 */
[----:B------:R-:W-:Y:S02]  /*2de0*/  SHF.R.U32.HI R51, RZ, 0x8, R6 ;  /* 0x00000008ff337819 */ /* 0x000fe40000011606 */
[----:B------:R-:W-:Y:S02]  /*2df0*/  PRMT R5, R5, 0x3340, R52 ;  /* 0x0000334005057816 */ /* 0x000fe40000000034 */
[----:B------:R-:W-:Y:S02]  /*2e00*/  SHF.R.U32.HI R50, RZ, 0x8, R7 ;  /* 0x00000008ff327819 */ /* 0x000fe40000011607 */
[----:B------:R-:W-:Y:S02]  /*2e10*/  PRMT R6, R6, 0x3340, R51 ;  /* 0x0000334006067816 */ /* 0x000fe40000000033 */
[----:B------:R-:W-:Y:S02]  /*2e20*/  PRMT R7, R7, 0x3340, R50 ;  /* 0x0000334007077816 */ /* 0x000fe40000000032 */
[----:B------:R-:W-:-:S02]  /*2e30*/  PRMT R24, R24, 0x5410, R31 ;  /* 0x0000541018187816 */ /* 0x000fc4000000001f */
[----:B------:R-:W-:Y:S02]  /*2e40*/  PRMT R31, R4, 0x5410, R5 ;  /* 0x00005410041f7816 */ /* 0x000fe40000000005 */
[----:B------:R-:W-:Y:S02]  /*2e50*/  PRMT R25, R25, 0x5410, R30 ;  /* 0x0000541019197816 */ /* 0x000fe4000000001e */
[----:B------:R-:W-:Y:S02]  /*2e60*/  IADD3 R4, PT, PT, R1, 0x30, R0 ;  /* 0x0000003001047810 */ /* 0x000fe40007ffe000 */
        /* <DEDUP_REMOVED lines=10> */
[----:B------:R-:W-:Y:S02]  /*2f10*/  IADD3 R6, PT, PT, R1, 0x50, R0 ;  /* 0x0000005001067810 */ /* 0x000fe40007ffe000 */
[----:B------:R-:W-:Y:S02]  /*2f20*/  PRMT R26, R26, 0x5410, R11 ;  /* 0x000054101a1a7816 */ /* 0x000fe4000000000b */
[----:B------:R-:W-:Y:S02]  /*2f30*/  PRMT R27, R27, 0x5410, R10 ;  /* 0x000054101b1b7816 */ /* 0x000fe4000000000a */
[----:B------:R-:W-:Y:S02]  /*2f40*/  PRMT R29, R8, 0x5410, R29 ;  /* 0x00005410081d7816 */ /* 0x000fe4000000001d */
[----:B------:R-:W-:Y:S01]  /*2f50*/  IADD3 R7, PT, PT, R1, 0x60, R0 ;  /* 0x0000006001077810 */ /* 0x000fe20007ffe000 */
[----:B------:R0:W-:Y:S01]  /*2f60*/  STL.128 [R4+0x1840], R12 ;  /* 0x0018400c04007387 */ /* 0x0001e20000100c00 */
[----:B------:R-:W-:-:S02]  /*2f70*/  PRMT R28, R28, 0x5410, R9 ;  /* 0x000054101c1c7816 */ /* 0x000fc40000000009 */
        /* <DEDUP_REMOVED lines=15> */
.L_x_128:
        /* <DEDUP_REMOVED lines=248> */
[----:B-1----:R-:W-:Y:S01]  /*3ff0*/  VIADD R5, R3, 0x400 ;  /* 0x0000040003057836 */ /* 0x002fe20000000000 */
[----:B------:R-:W-:-:S03]  /*4000*/  UMOV UR4, URZ ;  /* 0x000000ff00047c82 */ /* 0x000fc60008000000 */
[----:B------:R-:W-:-:S03]  /*4010*/  IMAD.WIDE.U32 R4, R5, 0x4, R32 ;  /* 0x0000000405047825 */ /* 0x000fc600078e0020 */
[----:B------:R-:W-:-:S05]  /*4020*/  IADD3 R34, P0, PT, R4, 0x10, RZ ;  /* 0x0000001004227810 */ /* 0x000fca0007f1e0ff */
[----:B------:R-:W-:-:S08]  /*4030*/  IMAD.X R35, RZ, RZ, R5, P0 ;  /* 0x000000ffff237224 */ /* 0x000fd000000e0605 */
.L_x_129:
[----:B------:R-:W2:Y:S04]  /*4040*/  LDG.E.CONSTANT R4, desc[UR46][R34.64+-0x10] ;  /* 0xfffff02e22047981 */ /* 0x000ea8000c1e9900 */
[----:B0-----:R-:W3:Y:S04]  /*4050*/  LDG.E.CONSTANT R7, desc[UR46][R34.64+-0x8] ;  /* 0xfffff82e22077981 */ /* 0x001ee8000c1e9900 */
        /* <DEDUP_REMOVED lines=48> */
[----:B------:R-:W-:Y:S02]  /*4360*/  SHF.R.U32.HI R19, RZ, 0x8, R18 ;  /* 0x00000008ff137819 */ /* 0x000fe40000011612 */
[----:B------:R-:W-:Y:S02]  /*4370*/  PRMT R17, R16, 0x3340, R17 ;  /* 0x0000334010117816 */ /* 0x000fe40000000011 */
[----:B------:R-:W-:Y:S01]  /*4380*/  SHF.R.U32.HI R4, RZ, 0x8, R23 ;  /* 0x00000008ff047819 */ /* 0x000fe20000011617 */
[----:B------:R-:W2:Y:S01]  /*4390*/  LDG.E.CONSTANT R16, desc[UR46][R34.64+0x70] ;  /* 0x0000702e22107981 */ /* 0x000ea2000c1e9900 */
[----:B------:R-:W-:Y:S02]  /*43a0*/  SHF.R.U32.HI R5, RZ, 0x8, R24 ;  /* 0x00000008ff057819 */ /* 0x000fe40000011618 */
[----:B------:R-:W-:Y:S02]  /*43b0*/  SHF.R.U32.HI R6, RZ, 0x8, R25 ;  /* 0x00000008ff067819 */ /* 0x000fe40000011619 */
[----:B------:R-:W-:-:S02]  /*43c0*/  PRMT R18, R18, 0x3340, R19 ;  /* 0x0000334012127816 */ /* 0x000fc40000000013 */
[----:B------:R-:W-:Y:S01]  /*43d0*/  PRMT R23, R23, 0x3340, R4 ;  /* 0x0000334017177816 */ /* 0x000fe20000000004 */
[----:B------:R-:W3:Y:S01]  /*43e0*/  LDG.E.CONSTANT R19, desc[UR46][R34.64+0x88] ;  /* 0x0000882e22137981 */ /* 0x000ee2000c1e9900 */
[----:B------:R-:W-:Y:S02]  /*43f0*/  PRMT R24, R24, 0x3340, R5 ;  /* 0x0000334018187816 */ /* 0x000fe40000000005 */
[----:B------:R-:W-:Y:S02]  /*4400*/  PRMT R7, R25, 0x3340, R6 ;  /* 0x0000334019077816 */ /* 0x000fe40000000006 */
[----:B------:R-:W-:Y:S01]  /*4410*/  PRMT R5, R26, 0x5410, R17 ;  /* 0x000054101a057816 */ /* 0x000fe20000000011 */
[----:B------:R-:W4:Y:S01]  /*4420*/  LDG.E.CONSTANT R25, desc[UR46][R34.64+0xb8] ;  /* 0x0000b82e22197981 */ /* 0x000f22000c1e9900 */
[----:B------:R-:W-:Y:S01]  /*4430*/  PRMT R6, R18, 0x5410, R23 ;  /* 0x0000541012067816 */ /* 0x000fe20000000017 */
[----:B------:R-:W-:Y:S02]  /*4440*/  VIADD R23, R1, UR5 ;  /* 0x0000000501177c36 */ /* 0x000fe40008000000 */
[----:B------:R-:W5:Y:S01]  /*4450*/  LDG.E.CONSTANT R17, desc[UR46][R34.64+0x78] ;  /* 0x0000782e22117981 */ /* 0x000f62000c1e9900 */
[----:B------:R-:W-:-:S02]  /*4460*/  PRMT R4, R28, 0x5410, R27 ;  /* 0x000054101c047816 */ /* 0x000fc4000000001b */
[----:B------:R-:W-:Y:S01]  /*4470*/  PRMT R7, R24, 0x5410, R7 ;  /* 0x0000541018077816 */ /* 0x000fe20000000007 */
[----:B------:R-:W3:Y:S01]  /*4480*/  LDG.E.CONSTANT R18, desc[UR46][R34.64+0x80] ;  /* 0x0000802e22127981 */ /* 0x000ee2000c1e9900 */
[----:B------:R-:W-:Y:S02]  /*4490*/  SHF.R.U32.HI R27, RZ, 0x8, R20 ;  /* 0x00000008ff1b7819 */ /* 0x000fe40000011614 */
[----:B------:R-:W-:Y:S01]  /*44a0*/  SHF.R.U32.HI R26, RZ, 0x8, R21 ;  /* 0x00000008ff1a7819 */ /* 0x000fe20000011615 */
[----:B------:R0:W-:Y:S01]  /*44b0*/  STL.128 [R23+0x1840], R4 ;  /* 0x0018400417007387 */ /* 0x0001e20000100c00 */
[----:B------:R-:W-:Y:S02]  /*44c0*/  PRMT R27, R20, 0x3340, R27 ;  /* 0x00003340141b7816 */ /* 0x000fe4000000001b */
[----:B------:R-:W-:Y:S01]  /*44d0*/  PRMT R26, R21, 0x3340, R26 ;  /* 0x00003340151a7816 */ /* 0x000fe2000000001a */
[----:B------:R-:W4:Y:S04]  /*44e0*/  LDG.E.CONSTANT R20, desc[UR46][R34.64+0x90] ;  /* 0x0000902e22147981 */ /* 0x000f28000c1e9900 */
[----:B------:R-:W4:Y:S04]  /*44f0*/  LDG.E.CONSTANT R21, desc[UR46][R34.64+0x98] ;  /* 0x0000982e22157981 */ /* 0x000f28000c1e9900 */
[----:B------:R-:W4:Y:S01]  /*4500*/  LDG.E.CONSTANT R24, desc[UR46][R34.64+0xb0] ;  /* 0x0000b02e22187981 */ /* 0x000f22000c1e9900 */
[----:B0-----:R-:W-:-:S03]  /*4510*/  SHF.R.U32.HI R5, RZ, 0x8, R22 ;  /* 0x00000008ff057819 */ /* 0x001fc60000011616 */
[----:B------:R-:W4:Y:S01]  /*4520*/  LDG.E.CONSTANT R23, desc[UR46][R34.64+0xa8] ;  /* 0x0000a82e22177981 */ /* 0x000f22000c1e9900 */
[----:B------:R-:W-:Y:S02]  /*4530*/  SHF.R.U32.HI R6, RZ, 0x8, R11 ;  /* 0x00000008ff067819 */ /* 0x000fe4000001160b */
[----:B------:R-:W-:Y:S02]  /*4540*/  PRMT R5, R22, 0x3340, R5 ;  /* 0x0000334016057816 */ /* 0x000fe40000000005 */
[----:B------:R-:W-:Y:S01]  /*4550*/  SHF.R.U32.HI R4, RZ, 0x8, R9 ;  /* 0x00000008ff047819 */ /* 0x000fe20000011609 */
[----:B------:R-:W4:Y:S01]  /*4560*/  LDG.E.CONSTANT R22, desc[UR46][R34.64+0xa0] ;  /* 0x0000a02e22167981 */ /* 0x000f22000c1e9900 */
[----:B------:R-:W-:Y:S02]  /*4570*/  PRMT R6, R11, 0x3340, R6 ;  /* 0x000033400b067816 */ /* 0x000fe40000000006 */
[----:B------:R-:W-:Y:S02]  /*4580*/  PRMT R28, R9, 0x3340, R4 ;  /* 0x00003340091c7816 */ /* 0x000fe40000000004 */
[----:B------:R-:W-:-:S02]  /*4590*/  SHF.R.U32.HI R9, RZ, 0x8, R0 ;  /* 0x00000008ff097819 */ /* 0x000fc40000011600 */
[----:B------:R-:W-:Y:S02]  /*45a0*/  SHF.R.U32.HI R11, RZ, 0x8, R8 ;  /* 0x00000008ff0b7819 */ /* 0x000fe40000011608 */
[----:B------:R-:W-:Y:S02]  /*45b0*/  SHF.R.U32.HI R7, RZ, 0x8, R10 ;  /* 0x00000008ff077819 */ /* 0x000fe4000001160a */
[----:B------:R-:W-:Y:S01]  /*45c0*/  PRMT R9, R0, 0x3340, R9 ;  /* 0x0000334000097816 */ /* 0x000fe20000000009 */
[----:B------:R-:W-:Y:S01]  /*45d0*/  IMAD.U32 R0, RZ, RZ, UR5 ;  /* 0x00000005ff007e24 */ /* 0x000fe2000f8e00ff */
[----:B------:R-:W-:Y:S02]  /*45e0*/  PRMT R7, R10, 0x3340, R7 ;  /* 0x000033400a077816 */ /* 0x000fe40000000007 */
[----:B------:R-:W-:Y:S01]  /*45f0*/  PRMT R8, R8, 0x3340, R11 ;  /* 0x0000334008087816 */ /* 0x000fe2000000000b */
[----:B------:R-:W4:Y:S01]  /*4600*/  LDG.E.CONSTANT R10, desc[UR46][R34.64+0xcc] ;  /* 0x0000cc2e220a7981 */ /* 0x000f22000c1e9900 */
[----:B------:R-:W-:-:S03]  /*4610*/  PRMT R4, R26, 0x5410, R27 ;  /* 0x000054101a047816 */ /* 0x000fc6000000001b */
[----:B------:R-:W4:Y:S01]  /*4620*/  LDG.E.CONSTANT R26, desc[UR46][R34.64+0xc0] ;  /* 0x0000c02e221a7981 */ /* 0x000f22000c1e9900 */
[----:B------:R-:W-:-:S03]  /*4630*/  PRMT R5, R5, 0x5410, R6 ;  /* 0x0000541005057816 */ /* 0x000fc60000000006 */
[----:B------:R-:W4:Y:S01]  /*4640*/  LDG.E.CONSTANT R11, desc[UR46][R34.64+0xc4] ;  /* 0x0000c42e220b7981 */ /* 0x000f22000c1e9900 */
[----:B------:R-:W-:-:S03]  /*4650*/  PRMT R6, R7, 0x5410, R28 ;  /* 0x0000541007067816 */ /* 0x000fc6000000001c */
[----:B------:R-:W4:Y:S01]  /*4660*/  LDG.E.CONSTANT R27, desc[UR46][R34.64+0xc8] ;  /* 0x0000c82e221b7981 */ /* 0x000f22000c1e9900 */
[----:B------:R-:W-:Y:S02]  /*4670*/  PRMT R7, R9, 0x5410, R8 ;  /* 0x0000541009077816 */ /* 0x000fe40000000008 */
[----:B------:R-:W-:Y:S01]  /*4680*/  IADD3 R58, PT, PT, R1, 0x10, R0 ;  /* 0x00000010013a7810 */ /* 0x000fe20007ffe000 */
[----:B------:R-:W4:Y:S04]  /*4690*/  LDG.E.CONSTANT R28, desc[UR46][R34.64+0xd0] ;  /* 0x0000d02e221c7981 */ /* 0x000f28000c1e9900 */
[----:B------:R-:W4:Y:S04]  /*46a0*/  LDG.E.CONSTANT R9, desc[UR46][R34.64+0xd4] ;  /* 0x0000d42e22097981 */ /* 0x000f28000c1e9900 */
[----:B------:R-:W4:Y:S04]  /*46b0*/  LDG.E.CONSTANT R8, desc[UR46][R34.64+0xd8] ;  /* 0x0000d82e22087981 */ /* 0x000f28000c1e9900 */
[----:B------:R0:W-:Y:S04]  /*46c0*/  STL.128 [R58+0x1840], R4 ;  /* 0x001840043a007387 */ /* 0x0001e80000100c00 */
[----:B0-----:R-:W4:Y:S04]  /*46d0*/  LDG.E.CONSTANT R6, desc[UR46][R34.64+0xe0] ;  /* 0x0000e02e22067981 */ /* 0x001f28000c1e9900 */
[----:B------:R-:W4:Y:S04]  /*46e0*/  LDG.E.CONSTANT R7, desc[UR46][R34.64+0xe4] ;  /* 0x0000e42e22077981 */ /* 0x000f28000c1e9900 */
[----:B------:R-:W4:Y:S04]  /*46f0*/  LDG.E.CONSTANT R4, desc[UR46][R34.64+0xe8] ;  /* 0x0000e82e22047981 */ /* 0x000f28000c1e9900 */
[----:B------:R-:W4:Y:S01]  /*4700*/  LDG.E.CONSTANT R5, desc[UR46][R34.64+0xec] ;  /* 0x0000ec2e22057981 */ /* 0x000f22000c1e9900 */
        /* <DEDUP_REMOVED lines=25> */
[----:B------:R-:W-:-:S02]  /*48a0*/  SHF.R.U32.HI R50, RZ, 0x8, R49 ;  /* 0x00000008ff327819 */ /* 0x000fc40000011631 */
[----:B------:R-:W-:Y:S02]  /*48b0*/  SHF.R.U32.HI R15, RZ, 0x8, R48 ;  /* 0x00000008ff0f7819 */ /* 0x000fe40000011630 */
[----:B------:R-:W-:Y:S02]  /*48c0*/  PRMT R12, R51, 0x3340, R52 ;  /* 0x00003340330c7816 */ /* 0x000fe40000000034 */
        /* <DEDUP_REMOVED lines=34> */
[----:B-----5:R-:W-:Y:S02]  /*4af0*/  SHF.R.U32.HI R50, RZ, 0x8, R17 ;  /* 0x00000008ff327819 */ /* 0x020fe40000011611 */
[----:B---3--:R-:W-:Y:S02]  /*4b00*/  SHF.R.U32.HI R49, RZ, 0x8, R18 ;  /* 0x00000008ff317819 */ /* 0x008fe40000011612 */
[----:B------:R-:W-:Y:S02]  /*4b10*/  PRMT R17, R17, 0x3340, R50 ;  /* 0x0000334011117816 */ /* 0x000fe40000000032 */
[----:B------:R-:W-:Y:S02]  /*4b20*/  SHF.R.U32.HI R50, RZ, 0x8, R19 ;  /* 0x00000008ff327819 */ /* 0x000fe40000011613 */
[----:B------:R-:W-:-:S02]  /*4b30*/  PRMT R18, R18, 0x3340, R49 ;  /* 0x0000334012127816 */ /* 0x000fc40000000031 */
[----:B----4-:R-:W-:Y:S02]  /*4b40*/  SHF.R.U32.HI R49, RZ, 0x8, R20 ;  /* 0x00000008ff317819 */ /* 0x010fe40000011614 */
        /* <DEDUP_REMOVED lines=12> */
[----:B------:R-:W-:Y:S02]  /*4c10*/  SHF.R.U32.HI R51, RZ, 0x8, R10 ;  /* 0x00000008ff337819 */ /* 0x000fe4000001160a */
[----:B------:R-:W-:Y:S02]  /*4c20*/  SHF.R.U32.HI R49, RZ, 0x8, R26 ;  /* 0x00000008ff317819 */ /* 0x000fe4000001161a */
        /* <DEDUP_REMOVED lines=43> */
[C-C-:B------:R-:W-:Y:S01]  /*4ee0*/  IADD3 R6, PT, PT, R1.reuse, 0x60, R0.reuse ;  /* 0x0000006001067810 */ /* 0x140fe20007ffe000 */
[----:B------:R0:W-:Y:S01]  /*4ef0*/  STL.128 [R9+0x1840], R12 ;  /* 0x0018400c09007387 */ /* 0x0001e20000100c00 */
[----:B------:R-:W-:-:S03]  /*4f00*/  IADD3 R5, PT, PT, R1, 0x70, R0 ;  /* 0x0000007001057810 */ /* 0x000fc60007ffe000 */
[----:B------:R0:W-:Y:S04]  /*4f10*/  STL.128 [R8+0x1840], R16 ;  /* 0x0018401008007387 */ /* 0x0001e80000100c00 */
[----:B------:R0:W-:Y:S04]  /*4f20*/  STL.128 [R7+0x1840], R20 ;  /* 0x0018401407007387 */ /* 0x0001e80000100c00 */
[----:B------:R0:W-:Y:S04]  /*4f30*/  STL.128 [R6+0x1840], R24 ;  /* 0x0018401806007387 */ /* 0x0001e80000100c00 */
[----:B------:R0:W-:Y:S01]  /*4f40*/  STL.128 [R5+0x1840], R28 ;  /* 0x0018401c05007387 */ /* 0x0001e20000100c00 */
[----:B------:R-:W-:Y:S01]  /*4f50*/  UIADD3 UR4, UPT, UPT, UR4, 0x40, URZ ;  /* 0x0000004004047890 */ /* 0x000fe2000fffe0ff */
[----:B------:R-:W-:-:S02]  /*4f60*/  VIADD R0, R0, 0x80 ;  /* 0x0000008000007836 */ /* 0x000fc40000000000 */
[----:B------:R-:W-:Y:S01]  /*4f70*/  IMAD.U32 R4, RZ, RZ, UR5 ;  /* 0x00000005ff047e24 */ /* 0x000fe2000f8e00ff */
[----:B------:R-:W-:Y:S02]  /*4f80*/  UISETP.NE.AND UP0, UPT, UR4, 0x100, UPT ;  /* 0x000001000400788c */ /* 0x000fe4000bf05270 */
[----:B------:R-:W-:Y:S02]  /*4f90*/  R2UR UR5, R0 ;  /* 0x00000000000572ca */ /* 0x000fe400000e0000 */
[----:B------:R-:W-:-:S05]  /*4fa0*/  IADD3 R34, P0, PT, R34, 0x100, RZ ;  /* 0x0000010022227810 */ /* 0x000fca0007f1e0ff */
[----:B------:R-:W-:Y:S01]  /*4fb0*/  IMAD.X R35, RZ, RZ, R35, P0 ;  /* 0x000000ffff237224 */ /* 0x000fe200000e0623 */
[----:B------:R-:W-:Y:S07]  /*4fc0*/  BRA.U UP0, `(.L_x_129) ;  /* 0xfffffff1001c7547 */ /* 0x000fee000b83ffff */
[----:B------:R-:W-:Y:S02]  /*4fd0*/  VIADD R3, R3, 0x500 ;  /* 0x0000050003037836 */ /* 0x000fe40000000000 */
[----:B0-----:R-:W-:-:S07]  /*4fe0*/  IMAD.MOV.U32 R5, RZ, RZ, RZ ;  /* 0x000000ffff057224 */ /* 0x001fce00078e00ff */
.L_x_130:
[----:B0-----:R-:W-:-:S04]  /*4ff0*/  IMAD.IADD R7, R3, 0x1, R5 ;  /* 0x0000000103077824 */ /* 0x001fc800078e0205 */
[----:B------:R-:W-:-:S05]  /*5000*/  IMAD.WIDE.U32 R6, R7, 0x4, R32 ;  /* 0x0000000407067825 */ /* 0x000fca00078e0020 */
[----:B------:R-:W2:Y:S04]  /*5010*/  LDG.E.CONSTANT R25, desc[UR46][R6.64] ;  /* 0x0000002e06197981 */ /* 0x000ea8000c1e9900 */
[----:B------:R-:W3:Y:S04]  /*5020*/  LDG.E.CONSTANT R23, desc[UR46][R6.64+0x8] ;  /* 0x0000082e06177981 */ /* 0x000ee8000c1e9900 */
[----:B------:R-:W4:Y:S01]  /*5030*/  LDG.E.CONSTANT R22, desc[UR46][R6.64+0xc] ;  /* 0x00000c2e06167981 */ /* 0x000f22000c1e9900 */
[----:B------:R-:W-:-:S03]  /*5040*/  IADD3 R17, PT, PT, R3, 0x8, R5 ;  /* 0x0000000803117810 */ /* 0x000fc60007ffe005 */
[----:B------:R-:W5:Y:S04]  /*5050*/  LDG.E.CONSTANT R20, desc[UR46][R6.64+0x10] ;  /* 0x0000102e06147981 */ /* 0x000f68000c1e9900 */
[----:B------:R-:W5:Y:S04]  /*5060*/  LDG.E.CONSTANT R24, desc[UR46][R6.64+0x4] ;  /* 0x0000042e06187981 */ /* 0x000f68000c1e9900 */
[----:B------:R-:W5:Y:S04]  /*5070*/  LDG.E.CONSTANT R10, desc[UR46][R6.64+0x14] ;  /* 0x0000142e060a7981 */ /* 0x000f68000c1e9900 */
[----:B------:R-:W5:Y:S04]  /*5080*/  LDG.E.CONSTANT R11, desc[UR46][R6.64+0x18] ;  /* 0x0000182e060b7981 */ /* 0x000f68000c1e9900 */
[----:B------:R0:W5:Y:S01]  /*5090*/  LDG.E.CONSTANT R21, desc[UR46][R6.64+0x1c] ;  /* 0x00001c2e06157981 */ /* 0x000162000c1e9900 */
        /* <DEDUP_REMOVED lines=9> */
[----:B------:R-:W-:-:S05]  /*5130*/  IADD3 R19, PT, PT, R3, 0x10, R5 ;  /* 0x0000001003137810 */ /* 0x000fca0007ffe005 */
[----:B------:R-:W-:-:S05]  /*5140*/  IMAD.WIDE.U32 R18, R19, 0x4, R32 ;  /* 0x0000000413127825 */ /* 0x000fca00078e0020 */
[----:B------:R-:W5:Y:S04]  /*5150*/  LDG.E.CONSTANT R58, desc[UR46][R18.64+0x4] ;  /* 0x0000042e123a7981 */ /* 0x000f68000c1e9900 */
[----:B------:R-:W5:Y:S04]  /*5160*/  LDG.E.CONSTANT R52, desc[UR46][R18.64+0x8] ;  /* 0x0000082e12347981 */ /* 0x000f68000c1e9900 */
[----:B------:R-:W5:Y:S01]  /*5170*/  LDG.E.CONSTANT R54, desc[UR46][R18.64+0x10] ;  /* 0x0000102e12367981 */ /* 0x000f62000c1e9900 */
[----:B------:R-:W-:-:S03]  /*5180*/  IADD3 R9, PT, PT, R3, 0x18, R5 ;  /* 0x0000001803097810 */ /* 0x000fc60007ffe005 */
[----:B------:R-:W5:Y:S04]  /*5190*/  LDG.E.CONSTANT R55, desc[UR46][R18.64+0x14] ;  /* 0x0000142e12377981 */ /* 0x000f68000c1e9900 */
[----:B------:R-:W5:Y:S01]  /*51a0*/  LDG.E.CONSTANT R56, desc[UR46][R18.64+0x18] ;  /* 0x0000182e12387981 */ /* 0x000f62000c1e9900 */
[----:B------:R-:W-:-:S03]  /*51b0*/  IMAD.WIDE.U32 R8, R9, 0x4, R32 ;  /* 0x0000000409087825 */ /* 0x000fc600078e0020 */
[----:B------:R-:W5:Y:S04]  /*51c0*/  LDG.E.CONSTANT R53, desc[UR46][R18.64+0xc] ;  /* 0x00000c2e12357981 */ /* 0x000f68000c1e9900 */
[----:B------:R-:W5:Y:S01]  /*51d0*/  LDG.E.CONSTANT R57, desc[UR46][R18.64+0x1c] ;  /* 0x00001c2e12397981 */ /* 0x000f62000c1e9900 */
[----:B0-----:R-:W-:-:S03]  /*51e0*/  IADD3 R7, PT, PT, R3, 0x20, R5 ;  /* 0x0000002003077810 */ /* 0x001fc60007ffe005 */
[----:B------:R-:W5:Y:S02]  /*51f0*/  LDG.E.CONSTANT R59, desc[UR46][R18.64] ;  /* 0x0000002e123b7981 */ /* 0x000f64000c1e9900 */
[----:B------:R-:W-:Y:S02]  /*5200*/  IMAD.WIDE.U32 R6, R7, 0x4, R32 ;  /* 0x0000000407067825 */ /* 0x000fe400078e0020 */
        /* <DEDUP_REMOVED lines=8> */
[----:B------:R-:W-:-:S03]  /*5290*/  IADD3 R61, PT, PT, R3, 0x28, R5 ;  /* 0x00000028033d7810 */ /* 0x000fc60007ffe005 */
        /* <DEDUP_REMOVED lines=8> */
[----:B------:R-:W-:-:S04]  /*5320*/  IMAD.WIDE.U32 R60, R61, 0x4, R32 ;  /* 0x000000043d3c7825 */ /* 0x000fc800078e0020 */
[----:B------:R-:W-:Y:S01]  /*5330*/  VIADD R62, R1, UR5 ;  /* 0x00000005013e7c36 */ /* 0x000fe20008000000 */
[----:B------:R-:W5:Y:S04]  /*5340*/  LDG.E.CONSTANT R39, desc[UR46][R60.64+0x4] ;  /* 0x0000042e3c277981 */ /* 0x000f68000c1e9900 */
[----:B------:R-:W5:Y:S04]  /*5350*/  LDG.E.CONSTANT R38, desc[UR46][R60.64+0xc] ;  /* 0x00000c2e3c267981 */ /* 0x000f68000c1e9900 */
[----:B------:R-:W5:Y:S04]  /*5360*/  LDG.E.CONSTANT R37, desc[UR46][R60.64+0x14] ;  /* 0x0000142e3c257981 */ /* 0x000f68000c1e9900 */
[----:B------:R-:W5:Y:S01]  /*5370*/  LDG.E.CONSTANT R36, desc[UR46][R60.64+0x1c] ;  /* 0x00001c2e3c247981 */ /* 0x000f62000c1e9900 */
[----:B0-----:R-:W-:-:S02]  /*5380*/  IADD3 R7, PT, PT, R3, 0x30, R5 ;  /* 0x0000003003077810 */ /* 0x001fc40007ffe005 */
[----:B--2---:R-:W-:Y:S02]  /*5390*/  SHF.R.U32.HI R26, RZ, 0x8, R25 ;  /* 0x00000008ff1a7819 */ /* 0x004fe40000011619 */
[----:B---3--:R-:W-:Y:S02]  /*53a0*/  SHF.R.U32.HI R8, RZ, 0x8, R23 ;  /* 0x00000008ff087819 */ /* 0x008fe40000011617 */
[----:B------:R-:W-:Y:S02]  /*53b0*/  PRMT R26, R25, 0x3340, R26 ;  /* 0x00003340191a7816 */ /* 0x000fe4000000001a */
[----:B----4-:R-:W-:Y:S02]  /*53c0*/  SHF.R.U32.HI R9, RZ, 0x8, R22 ;  /* 0x00000008ff097819 */ /* 0x010fe40000011616 */
[----:B------:R-:W-:Y:S02]  /*53d0*/  PRMT R25, R23, 0x3340, R8 ;  /* 0x0000334017197816 */ /* 0x000fe40000000008 */
[----:B-----5:R-:W-:-:S02]  /*53e0*/  SHF.R.U32.HI R23, RZ, 0x8, R20 ;  /* 0x00000008ff177819 */ /* 0x020fc40000011614 */
[----:B------:R-:W-:Y:S02]  /*53f0*/  PRMT R22, R22, 0x3340, R9 ;  /* 0x0000334016167816 */ /* 0x000fe40000000009 */
[----:B------:R-:W-:Y:S02]  /*5400*/  SHF.R.U32.HI R27, RZ, 0x8, R24 ;  /* 0x00000008ff1b7819 */ /* 0x000fe40000011618 */
[----:B------:R-:W-:Y:S02]  /*5410*/  SHF.R.U32.HI R9, RZ, 0x8, R10 ;  /* 0x00000008ff097819 */ /* 0x000fe4000001160a */
[----:B------:R-:W-:Y:S02]  /*5420*/  SHF.R.U32.HI R8, RZ, 0x8, R11 ;  /* 0x00000008ff087819 */ /* 0x000fe4000001160b */
[----:B------:R-:W-:Y:S02]  /*5430*/  SHF.R.U32.HI R6, RZ, 0x8, R21 ;  /* 0x00000008ff067819 */ /* 0x000fe40000011615 */
[----:B------:R-:W-:-:S02]  /*5440*/  PRMT R23, R20, 0x3340, R23 ;  /* 0x0000334014177816 */ /* 0x000fc40000000017 */
[----:B------:R-:W-:Y:S01]  /*5450*/  PRMT R27, R24, 0x3340, R27 ;  /* 0x00003340181b7816 */ /* 0x000fe2000000001b */
[----:B------:R-:W2:Y:S01]  /*5460*/  LDG.E.CONSTANT R20, desc[UR46][R60.64] ;  /* 0x0000002e3c147981 */ /* 0x000ea2000c1e9900 */
[----:B------:R-:W-:Y:S02]  /*5470*/  PRMT R10, R10, 0x3340, R9 ;  /* 0x000033400a0a7816 */ /* 0x000fe40000000009 */
[----:B------:R-:W-:Y:S02]  /*5480*/  PRMT R11, R11, 0x3340, R8 ;  /* 0x000033400b0b7816 */ /* 0x000fe40000000008 */
[----:B------:R-:W-:Y:S02]  /*5490*/  PRMT R6, R21, 0x3340, R6 ;  /* 0x0000334015067816 */ /* 0x000fe40000000006 */
[----:B------:R-:W-:Y:S01]  /*54a0*/  PRMT R8, R26, 0x5410, R27 ;  /* 0x000054101a087816 */ /* 0x000fe2000000001b */
[----:B------:R-:W3:Y:S01]  /*54b0*/  LDG.E.CONSTANT R21, desc[UR46][R60.64+0x8] ;  /* 0x0000082e3c157981 */ /* 0x000ee2000c1e9900 */
[----:B------:R-:W-:-:S02]  /*54c0*/  PRMT R9, R25, 0x5410, R22 ;  /* 0x0000541019097816 */ /* 0x000fc40000000016 */
[----:B------:R-:W-:Y:S01]  /*54d0*/  PRMT R10, R23, 0x5410, R10 ;  /* 0x00005410170a7816 */ /* 0x000fe2000000000a */
[----:B------:R-:W4:Y:S01]  /*54e0*/  LDG.E.CONSTANT R22, desc[UR46][R60.64+0x10] ;  /* 0x0000102e3c167981 */ /* 0x000f22000c1e9900 */
[----:B------:R-:W-:-:S03]  /*54f0*/  PRMT R11, R11, 0x5410, R6 ;  /* 0x000054100b0b7816 */ /* 0x000fc60000000006 */
[----:B------:R0:W5:Y:S04]  /*5500*/  LDG.E.CONSTANT R23, desc[UR46][R60.64+0x18] ;  /* 0x0000182e3c177981 */ /* 0x000168000c1e9900 */
[----:B------:R1:W-:Y:S01]  /*5510*/  STL.128 [R62+0x1840], R8 ;  /* 0x001840083e007387 */ /* 0x0003e20000100c00 */
[----:B0-----:R-:W-:Y:S01]  /*5520*/  SHF.R.U32.HI R61, RZ, 0x8, R12 ;  /* 0x00000008ff3d7819 */ /* 0x001fe2000001160c */
[----:B------:R-:W-:Y:S01]  /*5530*/  IMAD.WIDE.U32 R6, R7, 0x4, R32 ;  /* 0x0000000407067825 */ /* 0x000fe200078e0020 */
[----:B------:R-:W-:-:S04]  /*5540*/  SHF.R.U32.HI R63, RZ, 0x8, R28 ;  /* 0x00000008ff3f7819 */ /* 0x000fc8000001161c */
[----:B------:R-:W5:Y:S01]  /*5550*/  LDG.E.CONSTANT R35, desc[UR46][R6.64+0x4] ;  /* 0x0000042e06237981 */ /* 0x000f62000c1e9900 */
[----:B-1----:R-:W-:-:S03]  /*5560*/  PRMT R9, R12, 0x3340, R61 ;  /* 0x000033400c097816 */ /* 0x002fc6000000003d */
[----:B------:R-:W5:Y:S01]  /*5570*/  LDG.E.CONSTANT R24, desc[UR46][R6.64] ;  /* 0x0000002e06187981 */ /* 0x000f62000c1e9900 */
[----:B------:R-:W-:Y:S02]  /*5580*/  SHF.R.U32.HI R8, RZ, 0x8, R13 ;  /* 0x00000008ff087819 */ /* 0x000fe4000001160d */
[----:B------:R-:W-:Y:S01]  /*5590*/  SHF.R.U32.HI R61, RZ, 0x8, R14 ;  /* 0x00000008ff3d7819 */ /* 0x000fe2000001160e */
[----:B------:R-:W5:Y:S01]  /*55a0*/  LDG.E.CONSTANT R25, desc[UR46][R6.64+0x8] ;  /* 0x0000082e06197981 */ /* 0x000f62000c1e9900 */
[----:B------:R-:W-:Y:S02]  /*55b0*/  PRMT R13, R13, 0x3340, R8 ;  /* 0x000033400d0d7816 */ /* 0x000fe40000000008 */
[----:B------:R-:W-:Y:S01]  /*55c0*/  PRMT R8, R14, 0x3340, R61 ;  /* 0x000033400e087816 */ /* 0x000fe2000000003d */
[----:B------:R-:W5:Y:S01]  /*55d0*/  LDG.E.CONSTANT R34, desc[UR46][R6.64+0xc] ;  /* 0x00000c2e06227981 */ /* 0x000f62000c1e9900 */
[----:B------:R-:W-:-:S03]  /*55e0*/  SHF.R.U32.HI R61, RZ, 0x8, R0 ;  /* 0x00000008ff3d7819 */ /* 0x000fc60000011600 */
[----:B------:R-:W5:Y:S01]  /*55f0*/  LDG.E.CONSTANT R26, desc[UR46][R6.64+0x10] ;  /* 0x0000102e061a7981 */ /* 0x000f62000c1e9900 */
[----:B------:R-:W-:Y:S02]  /*5600*/  PRMT R14, R0, 0x3340, R61 ;  /* 0x00003340000e7816 */ /* 0x000fe4000000003d */
[----:B------:R-:W-:Y:S01]  /*5610*/  IADD3 R61, PT, PT, R3, 0x38, R5 ;  /* 0x00000038033d7810 */ /* 0x000fe20007ffe005 */
[----:B------:R-:W5:Y:S01]  /*5620*/  LDG.E.CONSTANT R31, desc[UR46][R6.64+0x14] ;  /* 0x0000142e061f7981 */ /* 0x000f62000c1e9900 */
[----:B------:R-:W-:Y:S02]  /*5630*/  SHF.R.U32.HI R0, RZ, 0x8, R29 ;  /* 0x00000008ff007819 */ /* 0x000fe4000001161d */
[----:B------:R-:W-:Y:S01]  /*5640*/  PRMT R28, R28, 0x3340, R63 ;  /* 0x000033401c1c7816 */ /* 0x000fe2000000003f */
[----:B------:R-:W5:Y:S01]  /*5650*/  LDG.E.CONSTANT R27, desc[UR46][R6.64+0x18] ;  /* 0x0000182e061b7981 */ /* 0x000f62000c1e9900 */
[----:B------:R-:W-:Y:S01]  /*5660*/  SHF.R.U32.HI R63, RZ, 0x8, R30 ;  /* 0x00000008ff3f7819 */ /* 0x000fe2000001161e */
[----:B------:R-:W-:-:S02]  /*5670*/  IMAD.WIDE.U32 R60, R61, 0x4, R32 ;  /* 0x000000043d3c7825 */ /* 0x000fc400078e0020 */
[----:B------:R0:W5:Y:S01]  /*5680*/  LDG.E.CONSTANT R11, desc[UR46][R6.64+0x1c] ;  /* 0x00001c2e060b7981 */ /* 0x000162000c1e9900 */
[----:B------:R-:W-:-:S03]  /*5690*/  PRMT R10, R29, 0x3340, R0 ;  /* 0x000033401d0a7816 */ /* 0x000fc60000000000 */
[----:B------:R-:W5:Y:S01]  /*56a0*/  LDG.E.CONSTANT R29, desc[UR46][R60.64+0x8] ;  /* 0x0000082e3c1d7981 */ /* 0x000f62000c1e9900 */
[----:B0-----:R-:W-:Y:S02]  /*56b0*/  SHF.R.U32.HI R6, RZ, 0x8, R15 ;  /* 0x00000008ff067819 */ /* 0x001fe4000001160f */
[----:B------:R-:W-:Y:S02]  /*56c0*/  PRMT R7, R30, 0x3340, R63 ;  /* 0x000033401e077816 */ /* 0x000fe4000000003f */
[----:B------:R-:W-:Y:S01]  /*56d0*/  PRMT R15, R15, 0x3340, R6 ;  /* 0x000033400f0f7816 */ /* 0x000fe20000000006 */
[----:B------:R-:W5:Y:S01]  /*56e0*/  LDG.E.CONSTANT R30, desc[UR46][R60.64+0x14] ;  /* 0x0000142e3c1e7981 */ /* 0x000f62000c1e9900 */
[----:B------:R-:W-:Y:S02]  /*56f0*/  PRMT R12, R28, 0x5410, R9 ;  /* 0x000054101c0c7816 */ /* 0x000fe40000000009 */
[----:B------:R-:W-:Y:S01]  /*5700*/  PRMT R15, R10, 0x5410, R15 ;  /* 0x000054100a0f7816 */ /* 0x000fe2000000000f */
[----:B------:R-:W5:Y:S01]  /*5710*/  LDG.E.CONSTANT R28, desc[UR46][R60.64] ;  /* 0x0000002e3c1c7981 */ /* 0x000f62000c1e9900 */
[----:B------:R-:W-:-:S03]  /*5720*/  PRMT R14, R14, 0x5410, R7 ;  /* 0x000054100e0e7816 */ /* 0x000fc60000000007 */
[----:B------:R-:W5:Y:S01]  /*5730*/  LDG.E.CONSTANT R10, desc[UR46][R60.64+0x4] ;  /* 0x0000042e3c0a7981 */ /* 0x000f62000c1e9900 */
[----:B------:R-:W-:-:S03]  /*5740*/  PRMT R13, R13, 0x5410, R8 ;  /* 0x000054100d0d7816 */ /* 0x000fc60000000008 */
[----:B------:R-:W5:Y:S04]  /*5750*/  LDG.E.CONSTANT R6, desc[UR46][R60.64+0x18] ;  /* 0x0000182e3c067981 */ /* 0x000f68000c1e9900 */
[----:B------:R-:W5:Y:S04]  /*5760*/  LDG.E.CONSTANT R7, desc[UR46][R60.64+0x1c] ;  /* 0x00001c2e3c077981 */ /* 0x000f68000c1e9900 */
[----:B------:R-:W5:Y:S04]  /*5770*/  LDG.E.CONSTANT R9, desc[UR46][R60.64+0xc] ;  /* 0x00000c2e3c097981 */ /* 0x000f68000c1e9900 */
[----:B------:R-:W5:Y:S01]  /*5780*/  LDG.E.CONSTANT R8, desc[UR46][R60.64+0x10] ;  /* 0x0000102e3c087981 */ /* 0x000f62000c1e9900 */
[----:B------:R-:W-:-:S05]  /*5790*/  IMAD.U32 R0, RZ, RZ, UR5 ;  /* 0x00000005ff007e24 */ /* 0x000fca000f8e00ff */
[----:B------:R-:W-:-:S05]  /*57a0*/  IADD3 R63, PT, PT, R1, 0x10, R0 ;  /* 0x00000010013f7810 */ /* 0x000fca0007ffe000 */
[----:B------:R0:W-:Y:S02]  /*57b0*/  STL.128 [R63+0x1840], R12 ;  /* 0x0018400c3f007387 */ /* 0x0001e40000100c00 */
[----:B0-----:R-:W-:-:S04]  /*57c0*/  SHF.R.U32.HI R13, RZ, 0x8, R58 ;  /* 0x00000008ff0d7819 */ /* 0x001fc8000001163a */
        /* <DEDUP_REMOVED lines=19> */
[----:B------:R-:W-:Y:S02]  /*5900*/  IADD3 R56, PT, PT, R1, 0x20, R0 ;  /* 0x0000002001387810 */ /* 0x000fe40007ffe000 */
[----:B------:R-:W-:-:S03]  /*5910*/  SHF.R.U32.HI R53, RZ, 0x8, R50 ;  /* 0x00000008ff357819 */ /* 0x000fc60000011632 */
[----:B------:R0:W-:Y:S01]  /*5920*/  STL.128 [R56+0x1840], R12 ;  /* 0x0018400c38007387 */ /* 0x0001e20000100c00 */
[----:B------:R-:W-:Y:S02]  /*5930*/  SHF.R.U32.HI R52, RZ, 0x8, R51 ;  /* 0x00000008ff347819 */ /* 0x000fe40000011633 */
[----:B0-----:R-:W-:Y:S02]  /*5940*/  SHF.R.U32.HI R15, RZ, 0x8, R48 ;  /* 0x00000008ff0f7819 */ /* 0x001fe40000011630 */
        /* <DEDUP_REMOVED lines=14> */
[----:B------:R-:W-:Y:S02]  /*5a30*/  SHF.R.U32.HI R49, RZ, 0x8, R18 ;  /* 0x00000008ff317819 */ /* 0x000fe40000011612 */
[----:B------:R-:W-:-:S02]  /*5a40*/  PRMT R41, R41, 0x3340, R48 ;  /* 0x0000334029297816 */ /* 0x000fc40000000030 */
[----:B------:R-:W-:Y:S02]  /*5a50*/  SHF.R.U32.HI R48, RZ, 0x8, R39 ;  /* 0x00000008ff307819 */ /* 0x000fe40000011627 */
[----:B------:R-:W-:Y:S02]  /*5a60*/  PRMT R17, R17, 0x3340, R50 ;  /* 0x0000334011117816 */ /* 0x000fe40000000032 */
[----:B------:R-:W-:Y:S02]  /*5a70*/  PRMT R42, R42, 0x3340, R51 ;  /* 0x000033402a2a7816 */ /* 0x000fe40000000033 */
[----:B------:R-:W-:Y:S02]  /*5a80*/  SHF.R.U32.HI R50, RZ, 0x8, R19 ;  /* 0x00000008ff327819 */ /* 0x000fe40000011613 */
[----:B------:R-:W-:Y:S02]  /*5a90*/  PRMT R18, R18, 0x3340, R49 ;  /* 0x0000334012127816 */ /* 0x000fe40000000031 */
[----:B------:R-:W-:-:S02]  /*5aa0*/  SHF.R.U32.HI R51, RZ, 0x8, R40 ;  /* 0x00000008ff337819 */ /* 0x000fc40000011628 */
[----:B------:R-:W-:Y:S02]  /*5ab0*/  PRMT R39, R39, 0x3340, R48 ;  /* 0x0000334027277816 */ /* 0x000fe40000000030 */
[----:B------:R-:W-:Y:S02]  /*5ac0*/  SHF.R.U32.HI R48, RZ, 0x8, R37 ;  /* 0x00000008ff307819 */ /* 0x000fe40000011625 */
[----:B------:R-:W-:Y:S02]  /*5ad0*/  PRMT R19, R19, 0x3340, R50 ;  /* 0x0000334013137816 */ /* 0x000fe40000000032 */
[----:B------:R-:W-:Y:S02]  /*5ae0*/  PRMT R40, R40, 0x3340, R51 ;  /* 0x0000334028287816 */ /* 0x000fe40000000033 */
[----:B------:R-:W-:Y:S02]  /*5af0*/  SHF.R.U32.HI R51, RZ, 0x8, R38 ;  /* 0x00000008ff337819 */ /* 0x000fe40000011626 */
[----:B------:R-:W-:-:S02]  /*5b00*/  PRMT R37, R37, 0x3340, R48 ;  /* 0x0000334025257816 */ /* 0x000fc40000000030 */
        /* <DEDUP_REMOVED lines=9> */
[----:B------:R-:W-:Y:S02]  /*5ba0*/  PRMT R12, R12, 0x5410, R47 ;  /* 0x000054100c0c7816 */ /* 0x000fe4000000002f */
[----:B--2---:R-:W-:-:S04]  /*5bb0*/  SHF.R.U32.HI R49, RZ, 0x8, R20 ;  /* 0x00000008ff317819 */ /* 0x004fc80000011614 */
[----:B------:R-:W-:Y:S02]  /*5bc0*/  PRMT R20, R20, 0x3340, R49 ;  /* 0x0000334014147816 */ /* 0x000fe40000000031 */
[----:B---3--:R-:W-:Y:S02]  /*5bd0*/  SHF.R.U32.HI R50, RZ, 0x8, R21 ;  /* 0x00000008ff327819 */ /* 0x008fe40000011615 */
[----:B----4-:R-:W-:Y:S02]  /*5be0*/  SHF.R.U32.HI R49, RZ, 0x8, R22 ;  /* 0x00000008ff317819 */ /* 0x010fe40000011616 */
[----:B------:R-:W-:Y:S02]  /*5bf0*/  PRMT R21, R21, 0x3340, R50 ;  /* 0x0000334015157816 */ /* 0x000fe40000000032 */
[----:B-----5:R-:W-:Y:S02]  /*5c00*/  SHF.R.U32.HI R50, RZ, 0x8, R23 ;  /* 0x00000008ff327819 */ /* 0x020fe40000011617 */
        /* <DEDUP_REMOVED lines=9> */
[----:B------:R-:W-:Y:S02]  /*5ca0*/  SHF.R.U32.HI R48, RZ, 0x8, R31 ;  /* 0x00000008ff307819 */ /* 0x000fe4000001161f */
[----:B------:R-:W-:Y:S02]  /*5cb0*/  PRMT R25, R25, 0x3340, R50 ;  /* 0x0000334019197816 */ /* 0x000fe40000000032 */
[----:B------:R-:W-:Y:S02]  /*5cc0*/  PRMT R31, R31, 0x3340, R48 ;  /* 0x000033401f1f7816 */ /* 0x000fe40000000030 */
[----:B------:R-:W-:Y:S02]  /*5cd0*/  PRMT R34, R34, 0x3340, R51 ;  /* 0x0000334022227816 */ /* 0x000fe40000000033 */
[----:B------:R-:W-:Y:S02]  /*5ce0*/  SHF.R.U32.HI R50, RZ, 0x8, R27 ;  /* 0x00000008ff327819 */ /* 0x000fe4000001161b */
[----:B------:R-:W-:-:S02]  /*5cf0*/  PRMT R26, R26, 0x3340, R49 ;  /* 0x000033401a1a7816 */ /* 0x000fc40000000031 */
[----:B------:R-:W-:Y:S02]  /*5d00*/  SHF.R.U32.HI R48, RZ, 0x8, R29 ;  /* 0x00000008ff307819 */ /* 0x000fe4000001161d */
[----:B------:R-:W-:Y:S02]  /*5d10*/  SHF.R.U32.HI R52, RZ, 0x8, R11 ;  /* 0x00000008ff347819 */ /* 0x000fe4000001160b */
[----:B------:R-:W-:Y:S02]  /*5d20*/  PRMT R29, R29, 0x3340, R48 ;  /* 0x000033401d1d7816 */ /* 0x000fe40000000030 */
[----:B------:R-:W-:Y:S02]  /*5d30*/  PRMT R27, R27, 0x3340, R50 ;  /* 0x000033401b1b7816 */ /* 0x000fe40000000032 */
[----:B------:R-:W-:Y:S02]  /*5d40*/  PRMT R11, R11, 0x3340, R52 ;  /* 0x000033400b0b7816 */ /* 0x000fe40000000034 */
[----:B------:R-:W-:-:S02]  /*5d50*/  SHF.R.U32.HI R49, RZ, 0x8, R28 ;  /* 0x00000008ff317819 */ /* 0x000fc4000001161c */
[----:B------:R-:W-:Y:S02]  /*5d60*/  SHF.R.U32.HI R51, RZ, 0x8, R10 ;  /* 0x00000008ff337819 */ /* 0x000fe4000001160a */
[----:B------:R-:W-:Y:S02]  /*5d70*/  PRMT R28, R28, 0x3340, R49 ;  /* 0x000033401c1c7816 */ /* 0x000fe40000000031 */
[----:B------:R-:W-:Y:S02]  /*5d80*/  SHF.R.U32.HI R53, RZ, 0x8, R6 ;  /* 0x00000008ff357819 */ /* 0x000fe40000011606 */
[----:B------:R-:W-:Y:S02]  /*5d90*/  PRMT R10, R10, 0x3340, R51 ;  /* 0x000033400a0a7816 */ /* 0x000fe40000000033 */
[----:B------:R-:W-:Y:S02]  /*5da0*/  SHF.R.U32.HI R48, RZ, 0x8, R7 ;  /* 0x00000008ff307819 */ /* 0x000fe40000011607 */
[----:B------:R-:W-:-:S02]  /*5db0*/  SHF.R.U32.HI R51, RZ, 0x8, R30 ;  /* 0x00000008ff337819 */ /* 0x000fc4000001161e */
        /* <DEDUP_REMOVED lines=8> */
[----:B------:R-:W-:Y:S02]  /*5e40*/  PRMT R27, R27, 0x5410, R11 ;  /* 0x000054101b1b7816 */ /* 0x000fe4000000000b */
[----:B------:R-:W-:Y:S01]  /*5e50*/  PRMT R31, R6, 0x5410, R7 ;  /* 0x00005410061f7816 */ /* 0x000fe20000000007 */
[----:B------:R-:W-:Y:S01]  /*5e60*/  VIADD R6, R0, 0x70 ;  /* 0x0000007000067836 */ /* 0x000fe20000000000 */
        /* <DEDUP_REMOVED lines=16> */
[C---:B------:R-:W-:Y:S01]  /*5f70*/  IADD3 R9, PT, PT, R1.reuse, 0x50, R0 ;  /* 0x0000005001097810 */ /* 0x040fe20007ffe000 */
[----:B------:R-:W-:Y:S01]  /*5f80*/  IMAD.IADD R7, R1, 0x1, R6 ;  /* 0x0000000101077824 */ /* 0x000fe200078e0206 */
[----:B------:R-:W-:Y:S02]  /*5f90*/  PRMT R24, R24, 0x5410, R35 ;  /* 0x0000541018187816 */ /* 0x000fe40000000023 */
[----:B------:R-:W-:Y:S02]  /*5fa0*/  PRMT R25, R25, 0x5410, R34 ;  /* 0x0000541019197816 */ /* 0x000fe40000000022 */
[----:B------:R-:W-:Y:S01]  /*5fb0*/  IADD3 R8, PT, PT, R1, 0x60, R0 ;  /* 0x0000006001087810 */ /* 0x000fe20007ffe000 */
[----:B------:R0:W-:Y:S01]  /*5fc0*/  STL.128 [R11+0x1840], R12 ;  /* 0x0018400c0b007387 */ /* 0x0001e20000100c00 */
[----:B------:R-:W-:-:S03]  /*5fd0*/  VIADD R5, R5, 0x40 ;  /* 0x0000004005057836 */ /* 0x000fc60000000000 */
[----:B------:R0:W-:Y:S04]  /*5fe0*/  STL.128 [R10+0x1840], R16 ;  /* 0x001840100a007387 */ /* 0x0001e80000100c00 */
[----:B------:R0:W-:Y:S04]  /*5ff0*/  STL.128 [R9+0x1840], R20 ;  /* 0x0018401409007387 */ /* 0x0001e80000100c00 */
[----:B------:R0:W-:Y:S04]  /*6000*/  STL.128 [R8+0x1840], R24 ;  /* 0x0018401808007387 */ /* 0x0001e80000100c00 */
[----:B------:R0:W-:Y:S01]  /*6010*/  STL.128 [R7+0x1840], R28 ;  /* 0x0018401c07007387 */ /* 0x0001e20000100c00 */
[----:B------:R-:W-:Y:S01]  /*6020*/  ISETP.NE.AND P0, PT, R5, 0x100, PT ;  /* 0x000001000500780c */ /* 0x000fe20003f05270 */
[----:B------:R-:W-:Y:S01]  /*6030*/  VIADD R0, R0, 0x80 ;  /* 0x0000008000007836 */ /* 0x000fe20000000000 */
[----:B------:R-:W-:-:S04]  /*6040*/  UMOV UR6, UR5 ;  /* 0x0000000500067c82 */ /* 0x000fc80008000000 */
[----:B------:R-:W-:-:S07]  /*6050*/  R2UR UR5, R0 ;  /* 0x00000000000572ca */ /* 0x000fce00000e0000 */
[----:B------:R-:W-:Y:S08]  /*6060*/  @P0 BRA `(.L_x_130) ;  /* 0xffffffec00e00947 */ /* 0x000ff0000383ffff */
[----:B------:R-:W1:Y:S02]  /*6070*/  LDCU.64 UR4, c[0x0][0x390] ;  /* 0x00007200ff0477ac */ /* 0x000e640008000a00 */
[----:B-1----:R-:W-:-:S05]  /*6080*/  LEA R2, P0, R2, UR4, 0x6 ;  /* 0x0000000402027c11 */ /* 0x002fca000f8030ff */
[----:B------:R-:W-:-:S05]  /*6090*/  IMAD.X R3, RZ, RZ, UR5, P0 ;  /* 0x00000005ff037e24 */ /* 0x000fca00080e06ff */
[----:B0-----:R-:W2:Y:S04]  /*60a0*/  LDG.E.U8.CONSTANT R17, desc[UR46][R2.64+0x9] ;  /* 0x0000092e02117981 */ /* 0x001ea8000c1e9100 */
        /* <DEDUP_REMOVED lines=53> */
[----:B------:R-:W5:Y:S01]  /*6400*/  LDG.E.U8.CONSTANT R48, desc[UR46][R2.64+0x30] ;  /* 0x0000302e02307981 */ /* 0x000f62000c1e9100 */
[----:B--2---:R-:W-:-:S02]  /*6410*/  PRMT R17, R8, 0x3340, R17 ;  /* 0x0000334008117816 */ /* 0x004fc40000000011 */
[----:B---3--:R-:W-:Y:S02]  /*6420*/  PRMT R14, R9, 0x3340, R14 ;  /* 0x00003340090e7816 */ /* 0x008fe4000000000e */
[----:B----4-:R-:W-:Y:S02]  /*6430*/  PRMT R10, R7, 0x3340, R10 ;  /* 0x00003340070a7816 */ /* 0x010fe4000000000a */
[----:B-----5:R-:W-:Y:S02]  /*6440*/  PRMT R9, R12, 0x3340, R11 ;  /* 0x000033400c097816 */ /* 0x020fe4000000000b */
[----:B------:R-:W2:Y:S04]  /*6450*/  LDG.E.U8.CONSTANT R12, desc[UR46][R2.64+0x1c] ;  /* 0x00001c2e020c7981 */ /* 0x000ea8000c1e9100 */
[----:B------:R-:W3:Y:S01]  /*6460*/  LDG.E.U8.CONSTANT R11, desc[UR46][R2.64+0x31] ;  /* 0x0000312e020b7981 */ /* 0x000ee2000c1e9100 */
[----:B------:R-:W-:-:S03]  /*6470*/  PRMT R8, R18, 0x3340, R15 ;  /* 0x0000334012087816 */ /* 0x000fc6000000000f */
[----:B------:R-:W2:Y:S04]  /*6480*/  LDG.E.U8.CONSTANT R15, desc[UR46][R2.64+0x1d] ;  /* 0x00001d2e020f7981 */ /* 0x000ea8000c1e9100 */
[----:B------:R-:W4:Y:S01]  /*6490*/  LDG.E.U8.CONSTANT R18, desc[UR46][R2.64+0x39] ;  /* 0x0000392e02127981 */ /* 0x000f22000c1e9100 */
[----:B------:R-:W-:-:S03]  /*64a0*/  PRMT R7, R16, 0x3340, R13 ;  /* 0x0000334010077816 */ /* 0x000fc6000000000d */
[----:B------:R-:W5:Y:S04]  /*64b0*/  LDG.E.U8.CONSTANT R13, desc[UR46][R2.64+0x1b] ;  /* 0x00001b2e020d7981 */ /* 0x000f68000c1e9100 */
[----:B------:R-:W5:Y:S01]  /*64c0*/  LDG.E.U8.CONSTANT R16, desc[UR46][R2.64+0x35] ;  /* 0x0000352e02107981 */ /* 0x000f62000c1e9100 */
[----:B------:R-:W-:Y:S02]  /*64d0*/  PRMT R23, R0, 0x3340, R23 ;  /* 0x0000334000177816 */ /* 0x000fe40000000017 */
[----:B------:R-:W-:Y:S02]  /*64e0*/  PRMT R32, R5, 0x3340, R32 ;  /* 0x0000334005207816 */ /* 0x000fe40000000020 */
[----:B------:R-:W5:Y:S01]  /*64f0*/  LDG.E.U8.CONSTANT R5, desc[UR46][R2.64+0x17] ;  /* 0x0000172e02057981 */ /* 0x000f62000c1e9100 */
[----:B------:R-:W-:-:S03]  /*6500*/  PRMT R0, R20, 0x3340, R19 ;  /* 0x0000334014007816 */ /* 0x000fc60000000013 */
[----:B------:R-:W5:Y:S04]  /*6510*/  LDG.E.U8.CONSTANT R20, desc[UR46][R2.64+0x21] ;  /* 0x0000212e02147981 */ /* 0x000f68000c1e9100 */
[----:B------:R3:W5:Y:S01]  /*6520*/  LDG.E.U8.CONSTANT R19, desc[UR46][R2.64+0x3d] ;  /* 0x00003d2e02137981 */ /* 0x000762000c1e9100 */
        /* <DEDUP_REMOVED lines=11> */
[----:B------:R-:W-:-:S04]  /*65e0*/  PRMT R40, R40, 0x3340, R21 ;  /* 0x0000334028287816 */ /* 0x000fc80000000015 */
[----:B------:R-:W-:Y:S02]  /*65f0*/  PRMT R29, R40, 0x5410, R29 ;  /* 0x00005410281d7816 */ /* 0x000fe4000000001d */
[----:B------:R-:W-:Y:S02]  /*6600*/  PRMT R28, R41, 0x3340, R28 ;  /* 0x00003340291c7816 */ /* 0x000fe4000000001c */
[----:B------:R-:W-:Y:S02]  /*6610*/  PRMT R27, R38, 0x3340, R27 ;  /* 0x00003340261b7816 */ /* 0x000fe4000000001b */
[----:B------:R-:W-:Y:S02]  /*6620*/  PRMT R26, R37, 0x3340, R26 ;  /* 0x00003340251a7816 */ /* 0x000fe4000000001a */
[----:B------:R-:W-:Y:S02]  /*6630*/  PRMT R25, R34, 0x3340, R25 ;  /* 0x0000334022197816 */ /* 0x000fe40000000019 */
[----:B------:R-:W-:-:S02]  /*6640*/  PRMT R24, R31, 0x3340, R24 ;  /* 0x000033401f187816 */ /* 0x000fc40000000018 */
[----:B------:R-:W-:Y:S02]  /*6650*/  PRMT R31, R50, 0x5410, R49 ;  /* 0x00005410321f7816 */ /* 0x000fe40000000031 */
[----:B------:R-:W-:Y:S01]  /*6660*/  ISETP.GE.AND P0, PT, R6, -0xf, PT ;  /* 0xfffffff10600780c */ /* 0x000fe20003f06270 */
[----:B------:R-:W-:Y:S01]  /*6670*/  UIADD3 UR5, UPT, UPT, UR7, 0x3040, URZ ;  /* 0x0000304007057890 */ /* 0x000fe2000fffe0ff */
[----:B---3--:R-:W-:Y:S02]  /*6680*/  PRMT R3, R48, 0x3340, R11 ;  /* 0x0000334030037816 */ /* 0x008fe4000000000b */
[----:B--2---:R-:W-:Y:S02]  /*6690*/  PRMT R15, R12, 0x3340, R15 ;  /* 0x000033400c0f7816 */ /* 0x004fe4000000000f */
[----:B----4-:R-:W-:Y:S02]  /*66a0*/  PRMT R35, R35, 0x3340, R18 ;  /* 0x0000334023237816 */ /* 0x010fe40000000012 */
[----:B-----5:R-:W-:-:S02]  /*66b0*/  PRMT R12, R58, 0x3340, R13 ;  /* 0x000033403a0c7816 */ /* 0x020fc4000000000d */
[----:B------:R-:W-:Y:S02]  /*66c0*/  PRMT R13, R60, 0x3340, R57 ;  /* 0x000033403c0d7816 */ /* 0x000fe40000000039 */
[----:B------:R-:W-:Y:S02]  /*66d0*/  PRMT R16, R33, 0x3340, R16 ;  /* 0x0000334021107816 */ /* 0x000fe40000000010 */
        /* <DEDUP_REMOVED lines=13> */
[----:B------:R-:W-:Y:S01]  /*67b0*/  PRMT R24, R3, 0x5410, R24 ;  /* 0x0000541003187816 */ /* 0x000fe20000000018 */
[----:B------:R0:W-:Y:S04]  /*67c0*/  STL.128 [UR56], R8 ;  /* 0x00000008ff007987 */ /* 0x0001e80008100c38 */
[----:B------:R0:W-:Y:S04]  /*67d0*/  STL.128 [UR56+0x10], R12 ;  /* 0x0000100cff007987 */ /* 0x0001e80008100c38 */
[----:B------:R0:W-:Y:S04]  /*67e0*/  STL.128 [UR56+0x20], R28 ;  /* 0x0000201cff007987 */ /* 0x0001e80008100c38 */
[----:B------:R0:W-:Y:S01]  /*67f0*/  STL.128 [UR56+0x30], R24 ;  /* 0x00003018ff007987 */ /* 0x0001e20008100c38 */
[----:B------:R-:W-:Y:S05]  /*6800*/  @!P0 BRA `(.L_x_131) ;  /* 0x0000000400248947 */ /* 0x000fea0003800000 */
[----:B------:R-:W-:Y:S01]  /*6810*/  IMAD.MOV.U32 R3, RZ, RZ, 0x280 ;  /* 0x00000280ff037424 */ /* 0x000fe200078e00ff */
        /* <DEDUP_REMOVED lines=9> */
[----:B0-----:R-:W-:-:S12]  /*68b0*/  VIADD R24, R4, 0xffffffa0 ;  /* 0xffffffa004187836 */ /* 0x001fd80000000000 */
.L_x_134:
[----:B------:R-:W-:-:S05]  /*68c0*/  VIADD R2, R1, UR4 ;  /* 0x0000000401027c36 */ /* 0x000fca0008000000 */
[----:B----4-:R-:W2:Y:S01]  /*68d0*/  LDL.128 R8, [R2+0x1840] ;  /* 0x0018400002087983 */ /* 0x010ea20000100c00 */
[----:B------:R-:W-:Y:S01]  /*68e0*/  IMAD.U32 R3, RZ, RZ, UR56 ;  /* 0x00000038ff037e24 */ /* 0x000fe2000f8e00ff */
[----:B------:R-:W-:Y:S01]  /*68f0*/  UIADD3 UR7, UPT, UPT, UR4, 0x20, URZ ;  /* 0x0000002004077890 */ /* 0x000fe2000fffe0ff */
[----:B------:R-:W-:-:S03]  /*6900*/  IMAD.U32 R5, RZ, RZ, UR56 ;  /* 0x00000038ff057e24 */ /* 0x000fc6000f8e00ff */
[----:B--2---:R0:W-:Y:S04]  /*6910*/  STL.128 [R3+UR4+0x40], R8 ;  /* 0x0000400803007987 */ /* 0x0041e80008100c04 */
[----:B------:R-:W2:Y:S01]  /*6920*/  LDL.128 R12, [R2+0x1850] ;  /* 0x00185000020c7983 */ /* 0x000ea20000100c00 */
[----:B------:R-:W-:Y:S02]  /*6930*/  VIADD R0, R1, UR7 ;  /* 0x0000000701007c36 */ /* 0x000fe40008000000 */
[----:B------:R-:W-:Y:S01]  /*6940*/  IMAD.U32 R6, RZ, RZ, UR56 ;  /* 0x00000038ff067e24 */ /* 0x000fe2000f8e00ff */
[----:B--2---:R1:W-:Y:S04]  /*6950*/  STL.128 [R5+UR4+0x50], R12 ;  /* 0x0000500c05007987 */ /* 0x0043e80008100c04 */
[----:B------:R-:W2:Y:S01]  /*6960*/  LDL.128 R16, [R0+0x1840] ;  /* 0x0018400000107983 */ /* 0x000ea20000100c00 */
[----:B------:R-:W-:-:S03]  /*6970*/  UIADD3 UR9, UPT, UPT, UR4, 0x40, URZ ;  /* 0x0000004004097890 */ /* 0x000fc6000fffe0ff */
[----:B--2---:R2:W-:Y:S04]  /*6980*/  STL.128 [R6+UR7+0x40], R16 ;  /* 0x0000401006007987 */ /* 0x0045e80008100c07 */
[----:B------:R-:W3:Y:S01]  /*6990*/  LDL.128 R20, [R0+0x1850] ;  /* 0x0018500000147983 */ /* 0x000ee20000100c00 */
[----:B------:R-:W-:Y:S02]  /*69a0*/  VIADD R2, R1, UR9 ;  /* 0x0000000901027c36 */ /* 0x000fe40008000000 */
[----:B------:R-:W-:Y:S01]  /*69b0*/  IMAD.U32 R7, RZ, RZ, UR56 ;  /* 0x00000038ff077e24 */ /* 0x000fe2000f8e00ff */
[----:B---3--:R3:W-:Y:S04]  /*69c0*/  STL.128 [R3+UR7+0x50], R20 ;  /* 0x0000501403007987 */ /* 0x0087e80008100c07 */
[----:B0-----:R-:W4:Y:S01]  /*69d0*/  LDL.128 R8, [R2+0x1840] ;  /* 0x0018400002087983 */ /* 0x001f220000100c00 */
[----:B------:R-:W-:-:S03]  /*69e0*/  UIADD3 UR7, UPT, UPT, UR4, 0x60, URZ ;  /* 0x0000006004077890 */ /* 0x000fc6000fffe0ff */
[----:B----4-:R4:W-:Y:S04]  /*69f0*/  STL.128 [R7+UR9+0x40], R8 ;  /* 0x0000400807007987 */ /* 0x0109e80008100c09 */
[----:B-1----:R-:W5:Y:S01]  /*6a00*/  LDL.128 R12, [R2+0x1850] ;  /* 0x00185000020c7983 */ /* 0x002f620000100c00 */
[----:B------:R-:W-:-:S03]  /*6a10*/  VIADD R0, R1, UR7 ;  /* 0x0000000701007c36 */ /* 0x000fc60008000000 */
[----:B-----5:R4:W-:Y:S04]  /*6a20*/  STL.128 [R5+UR9+0x50], R12 ;  /* 0x0000500c05007987 */ /* 0x0209e80008100c09 */
[----:B--2---:R-:W2:Y:S01]  /*6a30*/  LDL.128 R16, [R0+0x1840] ;  /* 0x0018400000107983 */ /* 0x004ea20000100c00 */
[----:B------:R-:W-:-:S06]  /*6a40*/  UIADD3 UR4, UPT, UPT, UR4, 0x80, URZ ;  /* 0x0000008004047890 */ /* 0x000fcc000fffe0ff */
[----:B------:R-:W-:Y:S01]  /*6a50*/  ISETP.LE.AND P1, PT, R24, UR4, PT ;  /* 0x0000000418007c0c */ /* 0x000fe2000bf23270 */
[----:B--2---:R4:W-:Y:S04]  /*6a60*/  STL.128 [R6+UR7+0x40], R16 ;  /* 0x0000401006007987 */ /* 0x0049e80008100c07 */
[----:B---3--:R-:W2:Y:S04]  /*6a70*/  LDL.128 R20, [R0+0x1850] ;  /* 0x0018500000147983 */ /* 0x008ea80000100c00 */
[----:B--2---:R4:W-:Y:S04]  /*6a80*/  STL.128 [R3+UR7+0x50], R20 ;  /* 0x0000501403007987 */ /* 0x0049e80008100c07 */
[----:B------:R-:W-:Y:S05]  /*6a90*/  @!P1 BRA `(.L_x_134) ;  /* 0xfffffffc00889947 */ /* 0x000fea000383ffff */
.L_x_133:
[----:B------:R-:W-:-:S05]  /*6aa0*/  VIADD R0, R4, -UR4 ;  /* 0x8000000404007c36 */ /* 0x000fca0008000000 */
[----:B------:R-:W-:-:S13]  /*6ab0*/  ISETP.GT.AND P1, PT, R0, 0x20, PT ;  /* 0x000000200000780c */ /* 0x000fda0003f24270 */
[----:B------:R-:W-:Y:S05]  /*6ac0*/  @!P1 BRA `(.L_x_135) ;  /* 0x0000000000449947 */ /* 0x000fea0003800000 */
[----:B------:R-:W-:-:S05]  /*6ad0*/  VIADD R2, R1, UR4 ;  /* 0x0000000401027c36 */ /* 0x000fca0008000000 */
[----:B0---4-:R-:W2:Y:S01]  /*6ae0*/  LDL.128 R8, [R2+0x1840] ;  /* 0x0018400002087983 */ /* 0x011ea20000100c00 */
        /* <DEDUP_REMOVED lines=9> */
[----:B------:R-:W-:-:S03]  /*6b80*/  IMAD.U32 R7, RZ, RZ, UR56 ;  /* 0x00000038ff077e24 */ /* 0x000fc6000f8e00ff */
[----:B--2---:R1:W-:Y:S04]  /*6b90*/  STL.128 [R6+UR7+0x40], R16 ;  /* 0x0000401006007987 */ /* 0x0043e80008100c07 */
[----:B------:R-:W2:Y:S01]  /*6ba0*/  LDL.128 R20, [R0+0x1850] ;  /* 0x0018500000147983 */ /* 0x000ea20000100c00 */
[----:B------:R-:W-:Y:S01]  /*6bb0*/  PLOP3.LUT P0, PT, PT, PT, PT, 0x8, 0x80 ;  /* 0x000000000080781c */ /* 0x000fe20003f0e170 */
[----:B------:R-:W-:Y:S02]  /*6bc0*/  UIADD3 UR4, UPT, UPT, UR4, 0x40, URZ ;  /* 0x0000004004047890 */ /* 0x000fe4000fffe0ff */
[----:B--2---:R1:W-:Y:S10]  /*6bd0*/  STL.128 [R7+UR7+0x50], R20 ;  /* 0x0000501407007987 */ /* 0x0043f40008100c07 */
.L_x_135:
[----:B------:R-:W-:-:S13]  /*6be0*/  ISETP.NE.OR P0, PT, R4, UR4, P0 ;  /* 0x0000000404007c0c */ /* 0x000fda0008705670 */
[----:B------:R-:W-:Y:S05]  /*6bf0*/  @!P0 BRA `(.L_x_131) ;  /* 0x0000000000288947 */ /* 0x000fea0003800000 */
.L_x_132:
[----:B------:R-:W-:-:S05]  /*6c00*/  VIADD R0, R1, UR4 ;  /* 0x0000000401007c36 */ /* 0x000fca0008000000 */
[----:B01--4-:R-:W2:Y:S01]  /*6c10*/  LDL.128 R8, [R0+0x1840] ;  /* 0x0018400000087983 */ /* 0x013ea20000100c00 */
[----:B------:R-:W-:Y:S02]  /*6c20*/  IMAD.U32 R2, RZ, RZ, UR56 ;  /* 0x00000038ff027e24 */ /* 0x000fe4000f8e00ff */
[----:B------:R-:W-:-:S03]  /*6c30*/  IMAD.U32 R3, RZ, RZ, UR56 ;  /* 0x00000038ff037e24 */ /* 0x000fc6000f8e00ff */
[----:B--2---:R2:W-:Y:S04]  /*6c40*/  STL.128 [R2+UR4+0x40], R8 ;  /* 0x0000400802007987 */ /* 0x0045e80008100c04 */
[----:B------:R-:W3:Y:S04]  /*6c50*/  LDL.128 R12, [R0+0x1850] ;  /* 0x00185000000c7983 */ /* 0x000ee80000100c00 */
[----:B---3--:R2:W-:Y:S01]  /*6c60*/  STL.128 [R3+UR4+0x50], R12 ;  /* 0x0000500c03007987 */ /* 0x0085e20008100c04 */
[----:B------:R-:W-:-:S06]  /*6c70*/  UIADD3 UR4, UPT, UPT, UR4, 0x20, URZ ;  /* 0x0000002004047890 */ /* 0x000fcc000fffe0ff */
[----:B------:R-:W-:-:S13]  /*6c80*/  ISETP.NE.AND P0, PT, R4, UR4, PT ;  /* 0x0000000404007c0c */ /* 0x000fda000bf05270 */
[----:B--2---:R-:W-:Y:S05]  /*6c90*/  @P0 BRA `(.L_x_132) ;  /* 0xfffffffc00d80947 */ /* 0x004fea000383ffff */
.L_x_131:
[----:B------:R2:W-:Y:S01]  /*6ca0*/  STL.128 [R1+0x3040], RZ ;  /* 0x003040ff01007387 */ /* 0x0005e20000100c00 */
[----:B------:R-:W-:Y:S01]  /*6cb0*/  UIADD3 UR6, UPT, UPT, UR6, 0xc0, URZ ;  /* 0x000000c006067890 */ /* 0x000fe2000fffe0ff */
[----:B-1--4-:R-:W-:Y:S02]  /*6cc0*/  CS2R R20, SRZ ;  /* 0x0000000000147805 */ /* 0x012fe4000001ff00 */
[----:B------:R-:W-:Y:S01]  /*6cd0*/  CS2R R16, SRZ ;  /* 0x0000000000107805 */ /* 0x000fe2000001ff00 */
[----:B------:R2:W-:Y:S01]  /*6ce0*/  STL.128 [R1+0x3050], RZ ;  /* 0x003050ff01007387 */ /* 0x0005e20000100c00 */
[----:B------:R-:W-:Y:S01]  /*6cf0*/  UISETP.GE.U32.AND UP0, UPT, UR6, 0x88, UPT ;  /* 0x000000880600788c */ /* 0x000fe2000bf06070 */
[----:B------:R-:W-:Y:S01]  /*6d00*/  CS2R R60, SRZ ;  /* 0x00000000003c7805 */ /* 0x000fe2000001ff00 */
[----:B------:R-:W-:Y:S01]  /*6d10*/  IMAD.MOV.U32 R22, RZ, RZ, RZ ;  /* 0x000000ffff167224 */ /* 0x000fe200078e00ff */
[----:B------:R2:W-:Y:S01]  /*6d20*/  STL.128 [R1+0x3060], RZ ;  /* 0x003060ff01007387 */ /* 0x0005e20000100c00 */
[----:B------:R-:W-:-:S02]  /*6d30*/  CS2R R58, SRZ ;  /* 0x00000000003a7805 */ /* 0x000fc4000001ff00 */
[----:B0-----:R-:W-:Y:S02]  /*6d40*/  CS2R R12, SRZ ;  /* 0x00000000000c7805 */ /* 0x001fe4000001ff00 */
[----:B------:R-:W-:Y:S01]  /*6d50*/  CS2R R56, SRZ ;  /* 0x0000000000387805 */ /* 0x000fe2000001ff00 */
[----:B------:R2:W-:Y:S01]  /*6d60*/  STL.128 [R1+0x3070], RZ ;  /* 0x003070ff01007387 */ /* 0x0005e20000100c00 */
[----:B------:R-:W-:Y:S02]  /*6d70*/  CS2R R66, SRZ ;  /* 0x0000000000427805 */ /* 0x000fe4000001ff00 */
[----:B------:R-:W-:Y:S02]  /*6d80*/  CS2R R64, SRZ ;  /* 0x0000000000407805 */ /* 0x000fe4000001ff00 */
[----:B------:R-:W-:Y:S01]  /*6d90*/  CS2R R24, SRZ ;  /* 0x0000000000187805 */ /* 0x000fe2000001ff00 */
[----:B------:R2:W-:Y:S01]  /*6da0*/  STL.128 [R1+0x3080], RZ ;  /* 0x003080ff01007387 */ /* 0x0005e20000100c00 */
[----:B------:R-:W-:-:S02]  /*6db0*/  CS2R R26, SRZ ;  /* 0x00000000001a7805 */ /* 0x000fc4000001ff00 */
[----:B------:R-:W-:Y:S01]  /*6dc0*/  CS2R R34, SRZ ;  /* 0x0000000000227805 */ /* 0x000fe2000001ff00 */
[----:B------:R-:W-:Y:S01]  /*6dd0*/  IMAD.MOV.U32 R52, RZ, RZ, RZ ;  /* 0x000000ffff347224 */ /* 0x000fe200078e00ff */
[----:B------:R2:W-:Y:S01]  /*6de0*/  STL.128 [R1+0x3090], RZ ;  /* 0x003090ff01007387 */ /* 0x0005e20000100c00 */
[----:B------:R-:W-:Y:S02]  /*6df0*/  CS2R R32, SRZ ;  /* 0x0000000000207805 */ /* 0x000fe4000001ff00 */
[----:B------:R-:W-:Y:S02]  /*6e00*/  CS2R R50, SRZ ;  /* 0x0000000000327805 */ /* 0x000fe4000001ff00 */
[----:B------:R-:W-:Y:S01]  /*6e10*/  CS2R R48, SRZ ;  /* 0x0000000000307805 */ /* 0x000fe2000001ff00 */
[----:B------:R2:W-:Y:S01]  /*6e20*/  STL.128 [R1+0x30a0], RZ ;  /* 0x0030a0ff01007387 */ /* 0x0005e20000100c00 */
[----:B------:R-:W-:Y:S02]  /*6e30*/  CS2R R46, SRZ ;  /* 0x00000000002e7805 */ /* 0x000fe4000001ff00 */
[----:B------:R-:W-:-:S02]  /*6e40*/  CS2R R44, SRZ ;  /* 0x00000000002c7805 */ /* 0x000fc4000001ff00 */
[----:B------:R-:W-:Y:S01]  /*6e50*/  CS2R R42, SRZ ;  /* 0x00000000002a7805 */ /* 0x000fe2000001ff00 */
[----:B------:R2:W-:Y:S01]  /*6e60*/  STL.128 [R1+0x30b0], RZ ;  /* 0x0030b0ff01007387 */ /* 0x0005e20000100c00 */
[----:B------:R-:W-:Y:S02]  /*6e70*/  CS2R R36, SRZ ;  /* 0x0000000000247805 */ /* 0x000fe4000001ff00 */
[----:B------:R-:W-:Y:S01]  /*6e80*/  CS2R R38, SRZ ;  /* 0x0000000000267805 */ /* 0x000fe2000001ff00 */
[----:B------:R-:W-:Y:S01]  /*6e90*/  IMAD.MOV.U32 R0, RZ, RZ, RZ ;  /* 0x000000ffff007224 */ /* 0x000fe200078e00ff */
[----:B------:R2:W-:Y:S01]  /*6ea0*/  STL.128 [R1+0x30c0], RZ ;  /* 0x0030c0ff01007387 */ /* 0x0005e20000100c00 */
[----:B------:R-:W-:Y:S02]  /*6eb0*/  CS2R R54, SRZ ;  /* 0x0000000000367805 */ /* 0x000fe4000001ff00 */
[----:B------:R-:W-:Y:S02]  /*6ec0*/  CS2R R2, SRZ ;  /* 0x0000000000027805 */ /* 0x000fe4000001ff00 */
[----:B------:R-:W-:Y:S01]  /*6ed0*/  CS2R R40, SRZ ;  /* 0x0000000000287805 */ /* 0x000fe2000001ff00 */
[----:B------:R2:W-:Y:S01]  /*6ee0*/  STL.128 [R1+0x30d0], RZ ;  /* 0x0030d0ff01007387 */ /* 0x0005e20000100c00 */
[----:B------:R-:W-:Y:S01]  /*6ef0*/  CS2R R18, SRZ ;  /* 0x0000000000127805 */ /* 0x000fe2000001ff00 */
[----:B------:R-:W-:Y:S01]  /*6f00*/  IMAD.MOV.U32 R63, RZ, RZ, RZ ;  /* 0x000000ffff3f7224 */ /* 0x000fe200078e00ff */
[----:B------:R-:W-:Y:S01]  /*6f10*/  USHF.R.S32.HI UR7, URZ, 0x1f, UR6 ;  /* 0x0000001fff077899 */ /* 0x000fe20008011406 */
[----:B------:R2:W-:Y:S04]  /*6f20*/  STL.128 [R1+0x30e0], RZ ;  /* 0x0030e0ff01007387 */ /* 0x0005e80000100c00 */
[----:B------:R2:W-:Y:S04]  /*6f30*/  STL.128 [R1+0x30f0], RZ ;  /* 0x0030f0ff01007387 */ /* 0x0005e80000100c00 */
[----:B------:R2:W-:Y:S01]  /*6f40*/  STL.64 [R1+0x3100], RZ ;  /* 0x003100ff01007387 */ /* 0x0005e20000100a00 */
[----:B------:R-:W-:Y:S05]  /*6f50*/  BRA.U !UP0, `(.L_x_136) ;  /* 0x0000003508807547 */ /* 0x000fea000b800000 */
[----:B------:R-:W0:Y:S01]  /*6f60*/  LDCU.64 UR48, c[0x3][0x928] ;  /* 0x00c12500ff3077ac */ /* 0x000e220008000a00 */
[----:B------:R-:W-:Y:S01]  /*6f70*/  CS2R R20, SRZ ;  /* 0x0000000000147805 */ /* 0x000fe2000001ff00 */
[----:B------:R-:W-:Y:S01]  /*6f80*/  IMAD.MOV.U32 R53, RZ, RZ, RZ ;  /* 0x000000ffff357224 */ /* 0x000fe200078e00ff */
[----:B------:R-:W1:Y:S01]  /*6f90*/  LDCU.64 UR44, c[0x3][0x930] ;  /* 0x00c12600ff2c77ac */ /* 0x000e620008000a00 */
[----:B------:R-:W3:Y:S01]  /*6fa0*/  LDCU.64 UR14, c[0x3][0x958] ;  /* 0x00c12b00ff0e77ac */ /* 0x000ee20008000a00 */
[----:B------:R-:W4:Y:S01]  /*6fb0*/  LDCU UR12, c[0x3][0x924] ;  /* 0x00c12480ff0c77ac */ /* 0x000f220008000800 */
[----:B------:R-:W5:Y:S01]  /*6fc0*/  LDCU UR11, c[0x3][0x938] ;  /* 0x00c12700ff0b77ac */ /* 0x000f620008000800 */
[----:B------:R-:W2:Y:S01]  /*6fd0*/  LDCU.128 UR16, c[0x3][0x940] ;  /* 0x00c12800ff1077ac */ /* 0x000ea20008000c00 */
[----:B------:R-:W4:Y:S01]  /*6fe0*/  LDCU.64 UR20, c[0x3][0x970] ;  /* 0x00c12e00ff1477ac */ /* 0x000f220008000a00 */
[----:B------:R-:W5:Y:S01]  /*6ff0*/  LDCU UR10, c[0x3][0x954] ;  /* 0x00c12a80ff0a77ac */ /* 0x000f620008000800 */
[----:B------:R-:W5:Y:S01]  /*7000*/  LDCU UR9, c[0x3][0x97c] ;  /* 0x00c12f80ff0977ac */ /* 0x000f620008000800 */
[----:B0-----:R-:W-:-:S02]  /*7010*/  ULEA UR50, UR48, UR5, 0x3 ;  /* 0x0000000530327291 */ /* 0x001fc4000f8e18ff */
[----:B-1----:R-:W-:Y:S02]  /*7020*/  ULEA UR48, UR44, UR5, 0x3 ;  /* 0x000000052c307291 */ /* 0x002fe4000f8e18ff */
[----:B---3--:R-:W-:Y:S02]  /*7030*/  ULEA UR44, UR14, UR5, 0x3 ;  /* 0x000000050e2c7291 */ /* 0x008fe4000f8e18ff */
[----:B--2---:R-:W-:Y:S02]  /*7040*/  ULEA UR54, UR16, UR5, 0x3 ;  /* 0x0000000510367291 */ /* 0x004fe4000f8e18ff */
[----:B------:R-:W-:Y:S02]  /*7050*/  ULEA UR53, UR17, UR5, 0x3 ;  /* 0x0000000511357291 */ /* 0x000fe4000f8e18ff */
[----:B------:R-:W-:Y:S02]  /*7060*/  ULEA UR52, UR18, UR5, 0x3 ;  /* 0x0000000512347291 */ /* 0x000fe4000f8e18ff */
[----:B------:R-:W-:-:S02]  /*7070*/  ULEA UR51, UR19, UR5, 0x3 ;  /* 0x0000000513337291 */ /* 0x000fc4000f8e18ff */
[----:B------:R-:W-:Y:S02]  /*7080*/  ULEA UR49, UR49, UR5, 0x3 ;  /* 0x0000000531317291 */ /* 0x000fe4000f8e18ff */
[----:B------:R-:W-:Y:S02]  /*7090*/  ULEA UR45, UR45, UR5, 0x3 ;  /* 0x000000052d2d7291 */ /* 0x000fe4000f8e18ff */
[----:B------:R-:W-:Y:S02]  /*70a0*/  ULEA UR15, UR15, UR5, 0x3 ;  /* 0x000000050f0f7291 */ /* 0x000fe4000f8e18ff */
[----:B----4-:R-:W-:Y:S02]  /*70b0*/  ULEA UR14, UR20, UR5, 0x3 ;  /* 0x00000005140e7291 */ /* 0x010fe4000f8e18ff */
[----:B------:R-:W-:Y:S02]  /*70c0*/  ULEA UR13, UR21, UR5, 0x3 ;  /* 0x00000005150d7291 */ /* 0x000fe4000f8e18ff */
[----:B------:R-:W-:-:S02]  /*70d0*/  ULEA UR12, UR12, UR5, 0x3 ;  /* 0x000000050c0c7291 */ /* 0x000fc4000f8e18ff */
[----:B-----5:R-:W-:Y:S02]  /*70e0*/  ULEA UR11, UR11, UR5, 0x3 ;  /* 0x000000050b0b7291 */ /* 0x020fe4000f8e18ff */
[----:B------:R-:W-:Y:S02]  /*70f0*/  ULEA UR10, UR10, UR5, 0x3 ;  /* 0x000000050a0a7291 */ /* 0x000fe4000f8e18ff */
[----:B------:R-:W-:-:S12]  /*7100*/  ULEA UR9, UR9, UR5, 0x3 ;  /* 0x0000000509097291 */ /* 0x000fd8000f8e18ff */
.L_x_138:
[----:B------:R-:W2:Y:S01]  /*7110*/  LDL.128 R8, [R53+UR56] ;  /* 0x0000003835087983 */ /* 0x000ea20008100c00 */
[----:B------:R-:W-:Y:S01]  /*7120*/  UIADD3 UR6, UP0, UPT, UR6, -0x88, URZ ;  /* 0xffffff7806067890 */ /* 0x000fe2000ff1e0ff */
[----:B0-----:R-:W0:Y:S01]  /*7130*/  LDCU UR57, c[0x3][0x920] ;  /* 0x00c12400ff3977ac */ /* 0x001e220008000800 */
[----:B------:R-:W1:Y:S01]  /*7140*/  LDCU UR60, c[0x3][0x93c] ;  /* 0x00c12780ff3c77ac */ /* 0x000e620008000800 */
[----:B------:R-:W3:Y:S01]  /*7150*/  LDCU UR61, c[0x3][0x950] ;  /* 0x00c12a00ff3d77ac */ /* 0x000ee20008000800 */
[----:B------:R-:W4:Y:S01]  /*7160*/  LDCU UR62, c[0x3][0x978] ;  /* 0x00c12f00ff3e77ac */ /* 0x000f220008000800 */
[----:B------:R-:W0:Y:S01]  /*7170*/  LDCU.128 UR16, c[0x3][0x8c0] ;  /* 0x00c11800ff1077ac */ /* 0x000e220008000c00 */
[----:B------:R-:W0:Y:S01]  /*7180*/  LDCU.128 UR20, c[0x3][0x8d0] ;  /* 0x00c11a00ff1477ac */ /* 0x000e220008000c00 */
[----:B------:R-:W0:Y:S01]  /*7190*/  LDCU.128 UR24, c[0x3][0x8e0] ;  /* 0x00c11c00ff1877ac */ /* 0x000e220008000c00 */
[----:B------:R-:W0:Y:S01]  /*71a0*/  LDCU.128 UR28, c[0x3][0x8f0] ;  /* 0x00c11e00ff1c77ac */ /* 0x000e220008000c00 */
[----:B------:R-:W0:Y:S01]  /*71b0*/  LDCU.128 UR32, c[0x3][0x960] ;  /* 0x00c12c00ff2077ac */ /* 0x000e220008000c00 */
[----:B------:R-:W0:Y:S01]  /*71c0*/  LDCU.128 UR36, c[0x3][0x900] ;  /* 0x00c12000ff2477ac */ /* 0x000e220008000c00 */
[----:B------:R-:W0:Y:S01]  /*71d0*/  LDCU.128 UR40, c[0x3][0x910] ;  /* 0x00c12200ff2877ac */ /* 0x000e220008000c00 */
[----:B--2---:R-:W-:-:S02]  /*71e0*/  PRMT R14, R10, 0x7771, RZ ;  /* 0x000077710a0e7816 */ /* 0x004fc400000000ff */
[C---:B------:R-:W-:Y:S02]  /*71f0*/  PRMT R6, R10.reuse, 0x7772, RZ ;  /* 0x000077720a067816 */ /* 0x040fe400000000ff */
[----:B------:R-:W-:Y:S01]  /*7200*/  PRMT R4, R10, 0x7773, RZ ;  /* 0x000077730a047816 */ /* 0x000fe200000000ff */
[----:B------:R-:W-:Y:S01]  /*7210*/  IMAD.WIDE.U32 R14, R14, 0x100, RZ ;  /* 0x000001000e0e7825 */ /* 0x000fe200078e00ff */
[----:B------:R-:W-:Y:S02]  /*7220*/  PRMT R23, R10, 0x7770, RZ ;  /* 0x000077700a177816 */ /* 0x000fe400000000ff */
[----:B------:R-:W-:Y:S01]  /*7230*/  LOP3.LUT R63, R63, R8, RZ, 0x3c, !PT ;  /* 0x000000083f3f7212 */ /* 0x000fe200078e3cff */
[----:B------:R-:W-:Y:S01]  /*7240*/  IMAD.WIDE.U32 R6, R6, 0x10000, RZ ;  /* 0x0001000006067825 */ /* 0x000fe200078e00ff */
[----:B------:R-:W-:-:S03]  /*7250*/  LOP3.LUT R23, R14, 0xff, R23, 0xf8, !PT ;  /* 0x000000ff0e177812 */ /* 0x000fc600078ef817 */
[----:B------:R-:W-:-:S03]  /*7260*/  IMAD.WIDE.U32 R4, R4, 0x1000000, RZ ;  /* 0x0100000004047825 */ /* 0x000fc600078e00ff */
[----:B------:R-:W-:Y:S02]  /*7270*/  LOP3.LUT R8, R4, R6, R23, 0xfe, !PT ;  /* 0x0000000604087212 */ /* 0x000fe400078efe17 */
[----:B------:R-:W-:Y:S02]  /*7280*/  LOP3.LUT R14, R5, R7, R15, 0xfe, !PT ;  /* 0x00000007050e7212 */ /* 0x000fe400078efe0f */
[----:B------:R-:W2:Y:S01]  /*7290*/  LDL.128 R4, [R53+UR56+0x10] ;  /* 0x0000103835047983 */ /* 0x000ea20008100c00 */
[----:B------:R-:W-:Y:S02]  /*72a0*/  PRMT R10, R9, 0x7771, RZ ;  /* 0x00007771090a7816 */ /* 0x000fe400000000ff */
[----:B------:R-:W-:-:S03]  /*72b0*/  LOP3.LUT R18, R18, R8, RZ, 0x3c, !PT ;  /* 0x0000000812127212 */ /* 0x000fc600078e3cff */
[----:B------:R-:W-:-:S05]  /*72c0*/  IMAD.SHL.U32 R10, R10, 0x100, RZ ;  /* 0x000001000a0a7824 */ /* 0x000fca00078e00ff */
[----:B------:R-:W-:Y:S02]  /*72d0*/  LOP3.LUT R15, R10, 0xff00, RZ, 0xc0, !PT ;  /* 0x0000ff000a0f7812 */ /* 0x000fe400078ec0ff */
[----:B------:R-:W-:-:S04]  /*72e0*/  PRMT R10, R9, 0x7770, RZ ;  /* 0x00007770090a7816 */ /* 0x000fc800000000ff */
[----:B------:R-:W-:Y:S02]  /*72f0*/  LOP3.LUT R10, R15, 0xff, R10, 0xf8, !PT ;  /* 0x000000ff0f0a7812 */ /* 0x000fe400078ef80a */
[C---:B------:R-:W-:Y:S02]  /*7300*/  PRMT R15, R9.reuse, 0x7772, RZ ;  /* 0x00007772090f7816 */ /* 0x040fe400000000ff */
[----:B------:R-:W-:-:S03]  /*7310*/  PRMT R9, R9, 0x7773, RZ ;  /* 0x0000777309097816 */ /* 0x000fc600000000ff */
[----:B------:R-:W-:Y:S02]  /*7320*/  IMAD.U32 R15, R15, 0x10000, RZ ;  /* 0x000100000f0f7824 */ /* 0x000fe400078e00ff */
[----:B------:R-:W-:-:S03]  /*7330*/  IMAD.SHL.U32 R9, R9, 0x1000000, RZ ;  /* 0x0100000009097824 */ /* 0x000fc600078e00ff */
[----:B------:R-:W-:-:S04]  /*7340*/  LOP3.LUT R10, R10, 0xff0000, R15, 0xf8, !PT ;  /* 0x00ff00000a0a7812 */ /* 0x000fc800078ef80f */
[----:B------:R-:W-:Y:S02]  /*7350*/  LOP3.LUT R59, R59, R9, R10, 0x1e, !PT ;  /* 0x000000093b3b7212 */ /* 0x000fe400078e1e0a */
[----:B------:R-:W-:-:S04]  /*7360*/  PRMT R9, R11, 0x7770, RZ ;  /* 0x000077700b097816 */ /* 0x000fc800000000ff */
[----:B------:R-:W-:Y:S02]  /*7370*/  LOP3.LUT R10, R14, 0xff, R9, 0xf8, !PT ;  /* 0x000000ff0e0a7812 */ /* 0x000fe400078ef809 */
[----:B------:R-:W-:-:S05]  /*7380*/  PRMT R9, R11, 0x7771, RZ ;  /* 0x000077710b097816 */ /* 0x000fca00000000ff */
[----:B------:R-:W-:-:S05]  /*7390*/  IMAD.SHL.U32 R9, R9, 0x100, RZ ;  /* 0x0000010009097824 */ /* 0x000fca00078e00ff */
[----:B------:R-:W-:Y:S02]  /*73a0*/  LOP3.LUT R10, R10, 0xff00, R9, 0xf8, !PT ;  /* 0x0000ff000a0a7812 */ /* 0x000fe400078ef809 */
[C---:B------:R-:W-:Y:S02]  /*73b0*/  PRMT R9, R11.reuse, 0x7772, RZ ;  /* 0x000077720b097816 */ /* 0x040fe400000000ff */
[----:B------:R-:W-:-:S03]  /*73c0*/  PRMT R11, R11, 0x7773, RZ ;  /* 0x000077730b0b7816 */ /* 0x000fc600000000ff */
[----:B------:R-:W-:-:S05]  /*73d0*/  IMAD.U32 R9, R9, 0x10000, RZ ;  /* 0x0001000009097824 */ /* 0x000fca00078e00ff */
[----:B------:R-:W-:Y:S01]  /*73e0*/  LOP3.LUT R9, R10, 0xff0000, R9, 0xf8, !PT ;  /* 0x00ff00000a097812 */ /* 0x000fe200078ef809 */
[----:B------:R-:W-:-:S05]  /*73f0*/  IMAD.SHL.U32 R10, R11, 0x1000000, RZ ;  /* 0x010000000b0a7824 */ /* 0x000fca00078e00ff */
[----:B------:R-:W-:Y:S02]  /*7400*/  LOP3.LUT R19, R19, R10, R9, 0x1e, !PT ;  /* 0x0000000a13137212 */ /* 0x000fe400078e1e09 */
[C---:B--2---:R-:W-:Y:S02]  /*7410*/  PRMT R14, R6.reuse, 0x7771, RZ ;  /* 0x00007771060e7816 */ /* 0x044fe400000000ff */
        /* <DEDUP_REMOVED lines=65> */
[----:B------:R-:W-:Y:S02]  /*7830*/  IMAD.U32 R9, R9, 0x10000, RZ ;  /* 0x0001000009097824 */ /* 0x000fe400078e00ff */
[----:B------:R-:W-:-:S03]  /*7840*/  IMAD.SHL.U32 R11, R11, 0x1000000, RZ ;  /* 0x010000000b0b7824 */ /* 0x000fc600078e00ff */
[----:B------:R-:W-:-:S04]  /*7850*/  LOP3.LUT R9, R10, 0xff0000, R9, 0xf8, !PT ;  /* 0x00ff00000a097812 */ /* 0x000fc800078ef809 */
        /* <DEDUP_REMOVED lines=152> */
[----:B------:R-:W2:Y:S01]  /*81e0*/  LDL.64 R8, [R53+UR56+0x80] ;  /* 0x0000803835087983 */ /* 0x000ea20008100a00 */
[----:B------:R-:W-:Y:S01]  /*81f0*/  PRMT R6, R7, 0x7770, RZ ;  /* 0x0000777007067816 */ /* 0x000fe200000000ff */
[----:B------:R-:W-:Y:S01]  /*8200*/  UIADD3.X UR7, UPT, UPT, UR7, -0x1, URZ, UP0, !UPT ;  /* 0xffffffff07077890 */ /* 0x000fe200087fe4ff */
[----:B------:R-:W-:Y:S01]  /*8210*/  PRMT R10, R5, 0x7771, RZ ;  /* 0x00007771050a7816 */ /* 0x000fe200000000ff */
[----:B------:R-:W-:Y:S01]  /*8220*/  UISETP.GT.U32.AND UP0, UPT, UR6, 0x87, UPT ;  /* 0x000000870600788c */ /* 0x000fe2000bf04070 */
[----:B------:R-:W-:Y:S01]  /*8230*/  LOP3.LUT R11, R11, 0xff, R6, 0xf8, !PT ;  /* 0x000000ff0b0b7812 */ /* 0x000fe200078ef806 */
[----:B------:R-:W-:Y:S01]  /*8240*/  UMOV UR4, URZ ;  /* 0x000000ff00047c82 */ /* 0x000fe20008000000 */
[----:B------:R-:W-:Y:S01]  /*8250*/  PRMT R6, R7, 0x7771, RZ ;  /* 0x0000777107067816 */ /* 0x000fe200000000ff */
[----:B------:R-:W-:Y:S01]  /*8260*/  IMAD.SHL.U32 R10, R10, 0x100, RZ ;  /* 0x000001000a0a7824 */ /* 0x000fe200078e00ff */
[----:B------:R-:W-:Y:S01]  /*8270*/  LOP3.LUT R27, R27, R4, RZ, 0x3c, !PT ;  /* 0x000000041b1b7212 */ /* 0x000fe200078e3cff */
[----:B------:R-:W-:-:S02]  /*8280*/  UISETP.GT.U32.AND.EX UP0, UPT, UR7, URZ, UPT, UP0 ;  /* 0x000000ff0700728c */ /* 0x000fc4000bf04100 */
[----:B------:R-:W-:Y:S01]  /*8290*/  IMAD.SHL.U32 R6, R6, 0x100, RZ ;  /* 0x0000010006067824 */ /* 0x000fe200078e00ff */
[----:B------:R-:W-:-:S04]  /*82a0*/  UMOV UR63, 0x800 ;  /* 0x00000800003f7882 */ /* 0x000fc80000000000 */
[----:B------:R-:W-:Y:S02]  /*82b0*/  LOP3.LUT R6, R11, 0xff00, R6, 0xf8, !PT ;  /* 0x0000ff000b067812 */ /* 0x000fe400078ef806 */
[----:B------:R-:W-:Y:S02]  /*82c0*/  LOP3.LUT R11, R10, 0xff00, RZ, 0xc0, !PT ;  /* 0x0000ff000a0b7812 */ /* 0x000fe400078ec0ff */
[----:B------:R-:W-:-:S04]  /*82d0*/  PRMT R10, R5, 0x7770, RZ ;  /* 0x00007770050a7816 */ /* 0x000fc800000000ff */
[----:B------:R-:W-:Y:S02]  /*82e0*/  LOP3.LUT R11, R11, 0xff, R10, 0xf8, !PT ;  /* 0x000000ff0b0b7812 */ /* 0x000fe400078ef80a */
[C---:B------:R-:W-:Y:S02]  /*82f0*/  PRMT R10, R5.reuse, 0x7772, RZ ;  /* 0x00007772050a7816 */ /* 0x040fe400000000ff */
[----:B------:R-:W-:-:S03]  /*8300*/  PRMT R5, R5, 0x7773, RZ ;  /* 0x0000777305057816 */ /* 0x000fc600000000ff */
[----:B------:R-:W-:Y:S02]  /*8310*/  IMAD.U32 R10, R10, 0x10000, RZ ;  /* 0x000100000a0a7824 */ /* 0x000fe400078e00ff */
[----:B------:R-:W-:-:S03]  /*8320*/  IMAD.SHL.U32 R5, R5, 0x1000000, RZ ;  /* 0x0100000005057824 */ /* 0x000fc600078e00ff */
[----:B------:R-:W-:Y:S02]  /*8330*/  LOP3.LUT R11, R11, 0xff0000, R10, 0xf8, !PT ;  /* 0x00ff00000b0b7812 */ /* 0x000fe400078ef80a */
[C---:B------:R-:W-:Y:S02]  /*8340*/  PRMT R10, R7.reuse, 0x7772, RZ ;  /* 0x00007772070a7816 */ /* 0x040fe400000000ff */
[----:B------:R-:W-:Y:S02]  /*8350*/  LOP3.LUT R52, R52, R5, R11, 0x1e, !PT ;  /* 0x0000000534347212 */ /* 0x000fe400078e1e0b */
[----:B------:R-:W-:Y:S01]  /*8360*/  PRMT R7, R7, 0x7773, RZ ;  /* 0x0000777307077816 */ /* 0x000fe200000000ff */
[----:B------:R-:W-:-:S04]  /*8370*/  IMAD.U32 R15, R10, 0x10000, RZ ;  /* 0x000100000a0f7824 */ /* 0x000fc800078e00ff */
[----:B------:R-:W-:Y:S01]  /*8380*/  IMAD.SHL.U32 R7, R7, 0x1000000, RZ ;  /* 0x0100000007077824 */ /* 0x000fe200078e00ff */
[----:B------:R-:W-:-:S04]  /*8390*/  LOP3.LUT R15, R6, 0xff0000, R15, 0xf8, !PT ;  /* 0x00ff0000060f7812 */ /* 0x000fc800078ef80f */
[----:B------:R-:W-:Y:S02]  /*83a0*/  LOP3.LUT R26, R26, R7, R15, 0x1e, !PT ;  /* 0x000000071a1a7212 */ /* 0x000fe400078e1e0f */
[----:B--2---:R-:W-:Y:S02]  /*83b0*/  PRMT R5, R9, 0x7771, RZ ;  /* 0x0000777109057816 */ /* 0x004fe400000000ff */
        /* <DEDUP_REMOVED lines=10> */
[----:B01-34-:R-:W-:-:S07]  /*8460*/  LOP3.LUT R24, R24, R9, R5, 0x1e, !PT ;  /* 0x0000000918187212 */ /* 0x01bfce00078e1e05 */
.L_x_137:
[----:B------:R-:W-:Y:S01]  /*8470*/  LOP3.LUT R8, R48, R37, R18, 0x96, !PT ;  /* 0x0000002530087212 */ /* 0x000fe200078e9612 */
[----:B------:R-:W-:Y:S01]  /*8480*/  ULEA UR58, UR57, UR5, 0x3 ;  /* 0x00000005393a7291 */ /* 0x000fe2000f8e18ff */
[----:B0-----:R-:W-:Y:S02]  /*8490*/  LOP3.LUT R5, R47, R38, R19, 0x96, !PT ;  /* 0x000000262f057212 */ /* 0x001fe400078e9613 */
        /* <DEDUP_REMOVED lines=10> */
[----:B------:R-:W-:Y:S02]  /*8540*/  LOP3.LUT R4, R63, R11, RZ, 0x3c, !PT ;  /* 0x0000000b3f047212 */ /* 0x000fe400078e3cff */
[----:B------:R-:W-:Y:S02]  /*8550*/  LOP3.LUT R5, R59, R10, RZ, 0x3c, !PT ;  /* 0x0000000a3b057212 */ /* 0x000fe400078e3cff */
[----:B------:R-:W-:Y:S02]  /*8560*/  LOP3.LUT R15, R35, R45, R3, 0x96, !PT ;  /* 0x0000002d230f7212 */ /* 0x000fe400078e9603 */
[----:B------:R-:W-:Y:S01]  /*8570*/  SHF.L.W.U32.HI R23, R9, 0x1, R7 ;  /* 0x0000000109177819 */ /* 0x000fe20000010e07 */
[----:B------:R0:W-:Y:S01]  /*8580*/  STL.64 [R1+0x3040], R4 ;  /* 0x0030400401007387 */ /* 0x0001e20000100a00 */
[----:B------:R-:W-:Y:S02]  /*8590*/  SHF.L.W.U32.HI R28, R7, 0x1, R9 ;  /* 0x00000001071c7819 */ /* 0x000fe40000010e09 */
[----:B0-----:R-:W-:-:S02]  /*85a0*/  LOP3.LUT R4, R39, R11, RZ, 0x3c, !PT ;  /* 0x0000000b27047212 */ /* 0x001fc400078e3cff */
[----:B------:R-:W-:Y:S02]  /*85b0*/  LOP3.LUT R5, R0, R10, RZ, 0x3c, !PT ;  /* 0x0000000a00057212 */ /* 0x000fe400078e3cff */
[----:B------:R-:W-:-:S03]  /*85c0*/  LOP3.LUT R0, R49, R0, R59, 0x96, !PT ;  /* 0x0000000031007212 */ /* 0x000fc600078e963b */
[----:B------:R0:W-:Y:S02]  /*85d0*/  STL.64 [R1+0x3068], R4 ;  /* 0x0030680401007387 */ /* 0x0001e40000100a00 */
[----:B0-----:R-:W-:Y:S02]  /*85e0*/  LOP3.LUT R5, R49, R10, RZ, 0x3c, !PT ;  /* 0x0000000a31057212 */ /* 0x001fe400078e3cff */
[C---:B------:R-:W-:Y:S02]  /*85f0*/  LOP3.LUT R4, R50.reuse, R11, RZ, 0x3c, !PT ;  /* 0x0000000b32047212 */ /* 0x040fe400078e3cff */
[----:B------:R-:W-:-:S03]  /*8600*/  LOP3.LUT R50, R50, R39, R63, 0x96, !PT ;  /* 0x0000002732327212 */ /* 0x000fc600078e963f */
[----:B------:R0:W-:Y:S02]  /*8610*/  STL.64 [R1+0x3090], R4 ;  /* 0x0030900401007387 */ /* 0x0001e40000100a00 */
[----:B0-----:R-:W-:Y:S02]  /*8620*/  LOP3.LUT R4, R27, R11, RZ, 0x3c, !PT ;  /* 0x0000000b1b047212 */ /* 0x001fe400078e3cff */
[----:B------:R-:W-:Y:S02]  /*8630*/  LOP3.LUT R5, R26, R10, RZ, 0x3c, !PT ;  /* 0x0000000a1a057212 */ /* 0x000fe400078e3cff */
[----:B------:R-:W-:Y:S02]  /*8640*/  LOP3.LUT R26, R64, R0, R26, 0x96, !PT ;  /* 0x00000000401a7212 */ /* 0x000fe400078e961a */
[----:B------:R-:W-:Y:S01]  /*8650*/  LOP3.LUT R0, R51, R43, R40, 0x96, !PT ;  /* 0x0000002b33007212 */ /* 0x000fe200078e9628 */
[----:B------:R0:W-:Y:S01]  /*8660*/  STL.64 [R1+0x30b8], R4 ;  /* 0x0030b80401007387 */ /* 0x0001e20000100a00 */
[----:B------:R-:W-:-:S02]  /*8670*/  LOP3.LUT R27, R65, R50, R27, 0x96, !PT ;  /* 0x00000032411b7212 */ /* 0x000fc400078e961b */
[----:B------:R-:W-:Y:S02]  /*8680*/  LOP3.LUT R0, R13, R0, R57, 0x96, !PT ;  /* 0x000000000d007212 */ /* 0x000fe400078e9639 */
[----:B------:R-:W-:Y:S02]  /*8690*/  SHF.L.W.U32.HI R7, R27, 0x1, R26 ;  /* 0x000000011b077819 */ /* 0x000fe40000010e1a */
[----:B0-----:R-:W-:Y:S02]  /*86a0*/  LOP3.LUT R4, R65, R11, RZ, 0x3c, !PT ;  /* 0x0000000b41047212 */ /* 0x001fe400078e3cff */
[----:B------:R-:W-:Y:S02]  /*86b0*/  LOP3.LUT R11, R33, R42, R2, 0x96, !PT ;  /* 0x0000002a210b7212 */ /* 0x000fe400078e9602 */
[----:B------:R-:W-:Y:S02]  /*86c0*/  LOP3.LUT R5, R64, R10, RZ, 0x3c, !PT ;  /* 0x0000000a40057212 */ /* 0x000fe400078e3cff */
[----:B------:R-:W-:-:S02]  /*86d0*/  LOP3.LUT R11, R61, R11, R58, 0x96, !PT ;  /* 0x0000000b3d0b7212 */ /* 0x000fc400078e963a */
[----:B------:R-:W-:Y:S01]  /*86e0*/  LOP3.LUT R10, R22, R15, R60, 0x96, !PT ;  /* 0x0000000f160a7212 */ /* 0x000fe200078e963c */
[----:B------:R0:W-:Y:S03]  /*86f0*/  STL.64 [R1+0x30e0], R4 ;  /* 0x0030e00401007387 */ /* 0x0001e60000100a00 */
[----:B------:R-:W-:-:S04]  /*8700*/  SHF.L.W.U32.HI R15, R11, 0x1, R10 ;  /* 0x000000010b0f7819 */ /* 0x000fc80000010e0a */
[----:B------:R-:W-:Y:S02]  /*8710*/  LOP3.LUT R6, R15, R6, RZ, 0x3c, !PT ;  /* 0x000000060f067212 */ /* 0x000fe400078e3cff */
[----:B------:R-:W-:Y:S02]  /*8720*/  SHF.L.W.U32.HI R15, R10, 0x1, R11 ;  /* 0x000000010a0f7819 */ /* 0x000fe40000010e0b */
[----:B------:R-:W-:Y:S02]  /*8730*/  LOP3.LUT R57, R57, R6, RZ, 0x3c, !PT ;  /* 0x0000000639397212 */ /* 0x000fe400078e3cff */
[----:B------:R-:W-:Y:S02]  /*8740*/  LOP3.LUT R8, R15, R8, RZ, 0x3c, !PT ;  /* 0x000000080f087212 */ /* 0x000fe400078e3cff */
[----:B------:R-:W-:Y:S02]  /*8750*/  LOP3.LUT R15, R32, R36, R41, 0x96, !PT ;  /* 0x00000024200f7212 */ /* 0x000fe400078e9629 */
[----:B0-----:R-:W-:-:S02]  /*8760*/  LOP3.LUT R5, R40, R6, RZ, 0x3c, !PT ;  /* 0x0000000628057212 */ /* 0x001fc400078e3cff */
[-C--:B------:R-:W-:Y:S02]  /*8770*/  LOP3.LUT R4, R41, R8.reuse, RZ, 0x3c, !PT ;  /* 0x0000000829047212 */ /* 0x080fe400078e3cff */
[----:B------:R-:W-:Y:S02]  /*8780*/  LOP3.LUT R15, R12, R15, R56, 0x96, !PT ;  /* 0x0000000f0c0f7212 */ /* 0x000fe400078e9638 */
[----:B------:R-:W-:Y:S01]  /*8790*/  LOP3.LUT R56, R56, R8, RZ, 0x3c, !PT ;  /* 0x0000000838387212 */ /* 0x000fe200078e3cff */
[----:B------:R0:W-:Y:S01]  /*87a0*/  STL.64 [R1+0x3050], R4 ;  /* 0x0030500401007387 */ /* 0x0001e20000100a00 */
[----:B------:R-:W-:Y:S02]  /*87b0*/  SHF.L.W.U32.HI R29, R15, 0x1, R0 ;  /* 0x000000010f1d7819 */ /* 0x000fe40000010e00 */
[----:B------:R-:W-:Y:S01]  /*87c0*/  SHF.L.W.U32.HI R14, R0, 0x1, R15 ;  /* 0x00000001000e7819 */ /* 0x000fe20000010e0f */
[----:B------:R-:W-:Y:S01]  /*87d0*/  STL.64 [R1+0x30c8], R56 ;  /* 0x0030c83801007387 */ /* 0x000fe20000100a00 */
[----:B------:R-:W-:-:S02]  /*87e0*/  LOP3.LUT R29, R29, R26, RZ, 0x3c, !PT ;  /* 0x0000001a1d1d7212 */ /* 0x000fc400078e3cff */
[----:B------:R-:W-:Y:S02]  /*87f0*/  SHF.L.W.U32.HI R26, R26, 0x1, R27 ;  /* 0x000000011a1a7819 */ /* 0x000fe40000010e1b */
[----:B------:R-:W-:Y:S02]  /*8800*/  LOP3.LUT R14, R14, R27, RZ, 0x3c, !PT ;  /* 0x0000001b0e0e7212 */ /* 0x000fe400078e3cff */
[----:B------:R-:W-:Y:S02]  /*8810*/  LOP3.LUT R15, R28, R15, RZ, 0x3c, !PT ;  /* 0x0000000f1c0f7212 */ /* 0x000fe400078e3cff */
[----:B0-----:R-:W-:Y:S02]  /*8820*/  LOP3.LUT R4, R36, R8, RZ, 0x3c, !PT ;  /* 0x0000000824047212 */ /* 0x001fe400078e3cff */
[----:B------:R-:W-:Y:S02]  /*8830*/  LOP3.LUT R5, R43, R6, RZ, 0x3c, !PT ;  /* 0x000000062b057212 */ /* 0x000fe400078e3cff */
[----:B------:R-:W-:-:S02]  /*8840*/  LOP3.LUT R0, R23, R0, RZ, 0x3c, !PT ;  /* 0x0000000017007212 */ /* 0x000fc400078e3cff */
[----:B------:R-:W-:Y:S01]  /*8850*/  LOP3.LUT R23, R26, R11, RZ, 0x3c, !PT ;  /* 0x0000000b1a177212 */ /* 0x000fe200078e3cff */
[----:B------:R0:W-:Y:S01]  /*8860*/  STL.64 [R1+0x3078], R4 ;  /* 0x0030780401007387 */ /* 0x0001e20000100a00 */
[----:B------:R-:W-:Y:S02]  /*8870*/  LOP3.LUT R27, R7, R10, RZ, 0x3c, !PT ;  /* 0x0000000a071b7212 */ /* 0x000fe400078e3cff */
[----:B------:R-:W-:Y:S02]  /*8880*/  LOP3.LUT R9, R13, R6, RZ, 0x3c, !PT ;  /* 0x000000060d097212 */ /* 0x000fe400078e3cff */
[----:B------:R-:W-:Y:S02]  /*8890*/  LOP3.LUT R39, R38, R29, RZ, 0x3c, !PT ;  /* 0x0000001d26277212 */ /* 0x000fe400078e3cff */
[-C--:B------:R-:W-:Y:S02]  /*88a0*/  LOP3.LUT R38, R37, R14.reuse, RZ, 0x3c, !PT ;  /* 0x0000000e25267212 */ /* 0x080fe400078e3cff */
[----:B------:R-:W-:-:S02]  /*88b0*/  LOP3.LUT R10, R25, R14, RZ, 0x3c, !PT ;  /* 0x0000000e190a7212 */ /* 0x000fc400078e3cff */
[----:B------:R-:W-:Y:S01]  /*88c0*/  LOP3.LUT R11, R24, R29, RZ, 0x3c, !PT ;  /* 0x0000001d180b7212 */ /* 0x000fe200078e3cff */
[----:B------:R-:W-:Y:S01]  /*88d0*/  STL.64 [R1+0x3070], R38 ;  /* 0x0030702601007387 */ /* 0x000fe20000100a00 */
[----:B0-----:R-:W-:Y:S02]  /*88e0*/  LOP3.LUT R4, R32, R8, RZ, 0x3c, !PT ;  /* 0x0000000820047212 */ /* 0x001fe400078e3cff */
[----:B------:R-:W-:Y:S01]  /*88f0*/  LOP3.LUT R5, R51, R6, RZ, 0x3c, !PT ;  /* 0x0000000633057212 */ /* 0x000fe200078e3cff */
[----:B------:R-:W-:Y:S01]  /*8900*/  STL.64 [R1+0x30c0], R10 ;  /* 0x0030c00a01007387 */ /* 0x000fe20000100a00 */
[----:B------:R-:W-:Y:S02]  /*8910*/  LOP3.LUT R8, R12, R8, RZ, 0x3c, !PT ;  /* 0x000000080c087212 */ /* 0x000fe400078e3cff */
[-C--:B------:R-:W-:Y:S01]  /*8920*/  LOP3.LUT R6, R48, R14.reuse, RZ, 0x3c, !PT ;  /* 0x0000000e30067212 */ /* 0x080fe200078e3cff */
[----:B------:R0:W-:Y:S01]  /*8930*/  STL.64 [R1+0x30a0], R4 ;  /* 0x0030a00401007387 */ /* 0x0001e20000100a00 */
[----:B------:R-:W-:-:S02]  /*8940*/  LOP3.LUT R12, R67, R14, RZ, 0x3c, !PT ;  /* 0x0000000e430c7212 */ /* 0x000fc400078e3cff */
[-C--:B------:R-:W-:Y:S01]  /*8950*/  LOP3.LUT R2, R2, R15.reuse, RZ, 0x3c, !PT ;  /* 0x0000000f02027212 */ /* 0x080fe200078e3cff */
[----:B------:R-:W-:Y:S01]  /*8960*/  STL.64 [R1+0x30f0], R8 ;  /* 0x0030f00801007387 */ /* 0x000fe20000100a00 */
[-C--:B------:R-:W-:Y:S02]  /*8970*/  LOP3.LUT R42, R42, R15.reuse, RZ, 0x3c, !PT ;  /* 0x0000000f2a2a7212 */ /* 0x080fe400078e3cff */
[----:B------:R-:W-:Y:S02]  /*8980*/  LOP3.LUT R58, R58, R15, RZ, 0x3c, !PT ;  /* 0x0000000f3a3a7212 */ /* 0x000fe400078e3cff */
[----:B------:R-:W-:Y:S02]  /*8990*/  LOP3.LUT R43, R45, R0, RZ, 0x3c, !PT ;  /* 0x000000002d2b7212 */ /* 0x000fe400078e3cff */
[----:B------:R-:W-:Y:S02]  /*89a0*/  LOP3.LUT R44, R44, R23, RZ, 0x3c, !PT ;  /* 0x000000172c2c7212 */ /* 0x000fe400078e3cff */
[----:B0-----:R-:W-:Y:S01]  /*89b0*/  LOP3.LUT R5, R19, R29, RZ, 0x3c, !PT ;  /* 0x0000001d13057212 */ /* 0x001fe200078e3cff */
[----:B------:R-:W-:Y:S01]  /*89c0*/  STL.64 [R1+0x3080], R42 ;  /* 0x0030802a01007387 */ /* 0x000fe20000100a00 */
[----:B------:R-:W-:-:S02]  /*89d0*/  LOP3.LUT R4, R18, R14, RZ, 0x3c, !PT ;  /* 0x0000000e12047212 */ /* 0x000fc400078e3cff */
[-C--:B------:R-:W-:Y:S02]  /*89e0*/  LOP3.LUT R14, R33, R15.reuse, RZ, 0x3c, !PT ;  /* 0x0000000f210e7212 */ /* 0x080fe400078e3cff */
[----:B------:R-:W-:Y:S01]  /*89f0*/  LOP3.LUT R18, R61, R15, RZ, 0x3c, !PT ;  /* 0x0000000f3d127212 */ /* 0x000fe200078e3cff */
[----:B------:R-:W-:Y:S01]  /*8a00*/  STL.64 [R1+0x3048], R4 ;  /* 0x0030480401007387 */ /* 0x000fe20000100a00 */
[-C--:B------:R-:W-:Y:S02]  /*8a10*/  LOP3.LUT R19, R22, R0.reuse, RZ, 0x3c, !PT ;  /* 0x0000000016137212 */ /* 0x080fe400078e3cff */
[----:B------:R-:W-:Y:S02]  /*8a20*/  LOP3.LUT R15, R35, R0, RZ, 0x3c, !PT ;  /* 0x00000000230f7212 */ /* 0x000fe400078e3cff */
[-C--:B------:R-:W-:Y:S01]  /*8a30*/  LOP3.LUT R22, R55, R23.reuse, RZ, 0x3c, !PT ;  /* 0x0000001737167212 */ /* 0x080fe200078e3cff */
[----:B------:R-:W-:Y:S01]  /*8a40*/  STL.64 [R1+0x30f8], R18 ;  /* 0x0030f81201007387 */ /* 0x000fe20000100a00 */
[----:B------:R-:W-:-:S02]  /*8a50*/  LOP3.LUT R34, R34, R23, RZ, 0x3c, !PT ;  /* 0x0000001722227212 */ /* 0x000fc400078e3cff */
[-C--:B------:R-:W-:Y:S01]  /*8a60*/  LOP3.LUT R24, R17, R23.reuse, RZ, 0x3c, !PT ;  /* 0x0000001711187212 */ /* 0x080fe200078e3cff */
[----:B------:R-:W-:Y:S01]  /*8a70*/  STL.64 [R1+0x30a8], R14 ;  /* 0x0030a80e01007387 */ /* 0x000fe20000100a00 */
[----:B------:R-:W-:Y:S02]  /*8a80*/  LOP3.LUT R20, R20, R23, RZ, 0x3c, !PT ;  /* 0x0000001714147212 */ /* 0x000fe400078e3cff */
[-C--:B------:R-:W-:Y:S02]  /*8a90*/  LOP3.LUT R7, R47, R29.reuse, RZ, 0x3c, !PT ;  /* 0x0000001d2f077212 */ /* 0x080fe400078e3cff */
[----:B------:R-:W-:Y:S02]  /*8aa0*/  LOP3.LUT R13, R66, R29, RZ, 0x3c, !PT ;  /* 0x0000001d420d7212 */ /* 0x000fe400078e3cff */
        /* <DEDUP_REMOVED lines=16> */
[----:B0-----:R-:W2:Y:S01]  /*8bb0*/  LDL.64 R2, [UR58] ;  /* 0x0000003aff027983 */ /* 0x001ea20008100a00 */
[----:B------:R-:W-:-:S02]  /*8bc0*/  UIADD3 UR55, UPT, UPT, -UR16, URZ, URZ ;  /* 0x000000ff10377290 */ /* 0x000fc4000fffe1ff */
[----:B------:R-:W-:Y:S02]  /*8bd0*/  ULOP3.LUT UR59, UR16, 0x3f, URZ, 0xc0, !UPT ;  /* 0x0000003f103b7892 */ /* 0x000fe4000f8ec0ff */
[----:B------:R-:W-:-:S04]  /*8be0*/  ULOP3.LUT UR55, UR55, 0x3f, URZ, 0xc0, !UPT ;  /* 0x0000003f37377892 */ /* 0x000fc8000f8ec0ff */
[C-C-:B------:R-:W-:Y:S02]  /*8bf0*/  SHF.L.U64.HI R6, R4.reuse, UR59, R5.reuse ;  /* 0x0000003b04067c19 */ /* 0x140fe40008010205 */
[C-C-:B------:R-:W-:Y:S02]  /*8c00*/  SHF.R.U64 R7, R4.reuse, UR55, R5.reuse ;  /* 0x0000003704077c19 */ /* 0x140fe40008001205 */
[----:B------:R-:W-:Y:S01]  /*8c10*/  SHF.R.U32.HI R9, RZ, UR55, R5 ;  /* 0x00000037ff097c19 */ /* 0x000fe20008011605 */
[----:B------:R-:W-:Y:S01]  /*8c20*/  UIADD3 UR55, UPT, UPT, -UR17, URZ, URZ ;  /* 0x000000ff11377290 */ /* 0x000fe2000fffe1ff */
[----:B------:R-:W-:Y:S01]  /*8c30*/  SHF.L.U32 R0, R4, UR59, RZ ;  /* 0x0000003b04007c19 */ /* 0x000fe200080006ff */
[----:B------:R-:W-:Y:S01]  /*8c40*/  ULOP3.LUT UR59, UR17, 0x3f, URZ, 0xc0, !UPT ;  /* 0x0000003f113b7892 */ /* 0x000fe2000f8ec0ff */
[----:B------:R-:W-:Y:S01]  /*8c50*/  LOP3.LUT R9, R6, R9, RZ, 0xfc, !PT ;  /* 0x0000000906097212 */ /* 0x000fe200078efcff */
[----:B------:R-:W-:Y:S01]  /*8c60*/  ULOP3.LUT UR55, UR55, 0x3f, URZ, 0xc0, !UPT ;  /* 0x0000003f37377892 */ /* 0x000fe2000f8ec0ff */
[----:B------:R-:W-:-:S05]  /*8c70*/  LOP3.LUT R8, R0, R7, RZ, 0xfc, !PT ;  /* 0x0000000700087212 */ /* 0x000fca00078efcff */
[----:B------:R0:W-:Y:S04]  /*8c80*/  STL.64 [UR58], R8 ;  /* 0x00000008ff007987 */ /* 0x0001e80008100a3a */
[----:B------:R-:W0:Y:S01]  /*8c90*/  LDL.64 R4, [UR12] ;  /* 0x0000000cff047983 */ /* 0x000e220008100a00 */
[C-C-:B--2---:R-:W-:Y:S02]  /*8ca0*/  SHF.R.U64 R7, R2.reuse, UR55, R3.reuse ;  /* 0x0000003702077c19 */ /* 0x144fe40008001203 */
[C---:B------:R-:W-:Y:S02]  /*8cb0*/  SHF.L.U32 R6, R2.reuse, UR59, RZ ;  /* 0x0000003b02067c19 */ /* 0x040fe400080006ff */
[--C-:B------:R-:W-:Y:S02]  /*8cc0*/  SHF.R.U32.HI R11, RZ, UR55, R3.reuse ;  /* 0x00000037ff0b7c19 */ /* 0x100fe40008011603 */
[----:B------:R-:W-:-:S02]  /*8cd0*/  SHF.L.U64.HI R2, R2, UR59, R3 ;  /* 0x0000003b02027c19 */ /* 0x000fc40008010203 */
[----:B------:R-:W-:Y:S02]  /*8ce0*/  LOP3.LUT R6, R6, R7, RZ, 0xfc, !PT ;  /* 0x0000000706067212 */ /* 0x000fe400078efcff */
[----:B------:R-:W-:-:S05]  /*8cf0*/  LOP3.LUT R7, R2, R11, RZ, 0xfc, !PT ;  /* 0x0000000b02077212 */ /* 0x000fca00078efcff */
[----:B------:R1:W-:Y:S04]  /*8d00*/  STL.64 [UR12], R6 ;  /* 0x00000006ff007987 */ /* 0x0003e80008100a0c */
[----:B------:R-:W1:Y:S01]  /*8d10*/  LDL.64 R2, [UR50] ;  /* 0x00000032ff027983 */ /* 0x000e620008100a00 */
[----:B------:R-:W-:Y:S02]  /*8d20*/  UIADD3 UR55, UPT, UPT, -UR18, URZ, URZ ;  /* 0x000000ff12377290 */ /* 0x000fe4000fffe1ff */
[----:B------:R-:W-:Y:S02]  /*8d30*/  ULOP3.LUT UR58, UR18, 0x3f, URZ, 0xc0, !UPT ;  /* 0x0000003f123a7892 */ /* 0x000fe4000f8ec0ff */
[----:B------:R-:W-:-:S04]  /*8d40*/  ULOP3.LUT UR55, UR55, 0x3f, URZ, 0xc0, !UPT ;  /* 0x0000003f37377892 */ /* 0x000fc8000f8ec0ff */
[C---:B0-----:R-:W-:Y:S02]  /*8d50*/  SHF.L.U32 R8, R4.reuse, UR58, RZ ;  /* 0x0000003a04087c19 */ /* 0x041fe400080006ff */
[C-C-:B------:R-:W-:Y:S02]  /*8d60*/  SHF.R.U64 R9, R4.reuse, UR55, R5.reuse ;  /* 0x0000003704097c19 */ /* 0x140fe40008001205 */
[--C-:B------:R-:W-:Y:S01]  /*8d70*/  SHF.R.U32.HI R11, RZ, UR55, R5.reuse ;  /* 0x00000037ff0b7c19 */ /* 0x100fe20008011605 */
[----:B------:R-:W-:Y:S01]  /*8d80*/  UIADD3 UR55, UPT, UPT, -UR19, URZ, URZ ;  /* 0x000000ff13377290 */ /* 0x000fe2000fffe1ff */
[----:B------:R-:W-:Y:S01]  /*8d90*/  SHF.L.U64.HI R4, R4, UR58, R5 ;  /* 0x0000003a04047c19 */ /* 0x000fe20008010205 */
[----:B------:R-:W-:Y:S01]  /*8da0*/  ULOP3.LUT UR58, UR19, 0x3f, URZ, 0xc0, !UPT ;  /* 0x0000003f133a7892 */ /* 0x000fe2000f8ec0ff */
[----:B------:R-:W-:Y:S01]  /*8db0*/  LOP3.LUT R8, R8, R9, RZ, 0xfc, !PT ;  /* 0x0000000908087212 */ /* 0x000fe200078efcff */
[----:B------:R-:W-:Y:S01]  /*8dc0*/  ULOP3.LUT UR55, UR55, 0x3f, URZ, 0xc0, !UPT ;  /* 0x0000003f37377892 */ /* 0x000fe2000f8ec0ff */
[----:B------:R-:W-:-:S05]  /*8dd0*/  LOP3.LUT R9, R4, R11, RZ, 0xfc, !PT ;  /* 0x0000000b04097212 */ /* 0x000fca00078efcff */
[----:B------:R0:W-:Y:S04]  /*8de0*/  STL.64 [UR50], R8 ;  /* 0x00000008ff007987 */ /* 0x0001e80008100a32 */
[----:B------:R-:W0:Y:S01]  /*8df0*/  LDL.64 R4, [UR49] ;  /* 0x00000031ff047983 */ /* 0x000e220008100a00 */
[C-C-:B-1----:R-:W-:Y:S02]  /*8e00*/  SHF.R.U64 R7, R2.reuse, UR55, R3.reuse ;  /* 0x0000003702077c19 */ /* 0x142fe40008001203 */
        /* <DEDUP_REMOVED lines=37> */
[----:B------:R-:W-:Y:S01]  /*9060*/  ULEA UR58, UR60, UR5, 0x3 ;  /* 0x000000053c3a7291 */ /* 0x000fe2000f8e18ff */
[----:B------:R-:W-:Y:S01]  /*9070*/  LOP3.LUT R8, R8, R9, RZ, 0xfc, !PT ;  /* 0x0000000908087212 */ /* 0x000fe200078efcff */
[----:B------:R-:W-:Y:S01]  /*9080*/  ULOP3.LUT UR55, UR55, 0x3f, URZ, 0xc0, !UPT ;  /* 0x0000003f37377892 */ /* 0x000fe2000f8ec0ff */
[----:B------:R-:W-:Y:S01]  /*9090*/  LOP3.LUT R9, R4, R11, RZ, 0xfc, !PT ;  /* 0x0000000b04097212 */ /* 0x000fe200078efcff */
[----:B------:R-:W-:-:S04]  /*90a0*/  ULOP3.LUT UR59, UR23, 0x3f, URZ, 0xc0, !UPT ;  /* 0x0000003f173b7892 */ /* 0x000fc8000f8ec0ff */
        /* <DEDUP_REMOVED lines=49> */
[----:B------:R-:W-:Y:S01]  /*93c0*/  SHF.L.U64.HI R2, R2, UR58, R3 ;  /* 0x0000003a02027c19 */ /* 0x000fe20008010203 */
[----:B------:R-:W-:Y:S01]  /*93d0*/  ULEA UR58, UR61, UR5, 0x3 ;  /* 0x000000053d3a7291 */ /* 0x000fe2000f8e18ff */
[----:B------:R-:W-:-:S02]  /*93e0*/  LOP3.LUT R6, R6, R7, RZ, 0xfc, !PT ;  /* 0x0000000706067212 */ /* 0x000fc400078efcff */
        /* <DEDUP_REMOVED lines=36> */
[----:B------:R-:W-:Y:S01]  /*9630*/  LOP3.LUT R9, R4, R11, RZ, 0xfc, !PT ;  /* 0x0000000b04097212 */ /* 0x000fe200078efcff */
[----:B------:R-:W-:-:S04]  /*9640*/  ULEA UR59, UR32, UR5, 0x3 ;  /* 0x00000005203b7291 */ /* 0x000fc8000f8e18ff */
        /* <DEDUP_REMOVED lines=12> */
[----:B------:R-:W-:Y:S02]  /*9710*/  ULOP3.LUT UR55, UR55, 0x3f, URZ, 0xc0, !UPT ;  /* 0x0000003f37377892 */ /* 0x000fe4000f8ec0ff */
[----:B------:R-:W-:-:S02]  /*9720*/  UIADD3 UR58, UPT, UPT, -UR37, URZ, URZ ;  /* 0x000000ff253a7290 */ /* 0x000fc4000fffe1ff */
[C---:B0-----:R-:W-:Y:S02]  /*9730*/  SHF.L.U32 R8, R4.reuse, UR64, RZ ;  /* 0x0000004004087c19 */ /* 0x041fe400080006ff */
[C-C-:B------:R-:W-:Y:S02]  /*9740*/  SHF.R.U64 R9, R4.reuse, UR55, R5.reuse ;  /* 0x0000003704097c19 */ /* 0x140fe40008001205 */
[--C-:B------:R-:W-:Y:S01]  /*9750*/  SHF.R.U32.HI R11, RZ, UR55, R5.reuse ;  /* 0x00000037ff0b7c19 */ /* 0x100fe20008011605 */
[----:B------:R-:W-:Y:S01]  /*9760*/  ULOP3.LUT UR55, UR58, 0x3f, URZ, 0xc0, !UPT ;  /* 0x0000003f3a377892 */ /* 0x000fe2000f8ec0ff */
[----:B------:R-:W-:Y:S01]  /*9770*/  SHF.L.U64.HI R4, R4, UR64, R5 ;  /* 0x0000004004047c19 */ /* 0x000fe20008010205 */
[----:B------:R-:W-:Y:S01]  /*9780*/  ULOP3.LUT UR64, UR37, 0x3f, URZ, 0xc0, !UPT ;  /* 0x0000003f25407892 */ /* 0x000fe2000f8ec0ff */
[----:B------:R-:W-:Y:S01]  /*9790*/  LOP3.LUT R8, R8, R9, RZ, 0xfc, !PT ;  /* 0x0000000908087212 */ /* 0x000fe200078efcff */
[----:B------:R-:W-:Y:S01]  /*97a0*/  ULEA UR58, UR33, UR5, 0x3 ;  /* 0x00000005213a7291 */ /* 0x000fe2000f8e18ff */
[----:B------:R-:W-:-:S05]  /*97b0*/  LOP3.LUT R9, R4, R11, RZ, 0xfc, !PT ;  /* 0x0000000b04097212 */ /* 0x000fca00078efcff */
[----:B------:R0:W-:Y:S01]  /*97c0*/  STL.64 [UR59], R8 ;  /* 0x00000008ff007987 */ /* 0x0001e20008100a3b */
[----:B------:R-:W-:Y:S01]  /*97d0*/  ULEA UR59, UR34, UR5, 0x3 ;  /* 0x00000005223b7291 */ /* 0x000fe2000f8e18ff */
[C-C-:B-1----:R-:W-:Y:S02]  /*97e0*/  SHF.R.U64 R7, R2.reuse, UR55, R3.reuse ;  /* 0x0000003702077c19 */ /* 0x142fe40008001203 */
[C---:B------:R-:W-:Y:S02]  /*97f0*/  SHF.L.U32 R6, R2.reuse, UR64, RZ ;  /* 0x0000004002067c19 */ /* 0x040fe400080006ff */
[--C-:B------:R-:W-:Y:S02]  /*9800*/  SHF.R.U32.HI R5, RZ, UR55, R3.reuse ;  /* 0x00000037ff057c19 */ /* 0x100fe40008011603 */
[----:B------:R-:W-:Y:S02]  /*9810*/  SHF.L.U64.HI R0, R2, UR64, R3 ;  /* 0x0000004002007c19 */ /* 0x000fe40008010203 */
[----:B------:R-:W0:Y:S01]  /*9820*/  LDL.64 R2, [UR58] ;  /* 0x0000003aff027983 */ /* 0x000e220008100a00 */
[----:B------:R-:W-:-:S02]  /*9830*/  LOP3.LUT R6, R6, R7, RZ, 0xfc, !PT ;  /* 0x0000000706067212 */ /* 0x000fc400078efcff */
[----:B------:R-:W-:-:S05]  /*9840*/  LOP3.LUT R7, R0, R5, RZ, 0xfc, !PT ;  /* 0x0000000500077212 */ /* 0x000fca00078efcff */
[----:B------:R1:W-:Y:S04]  /*9850*/  STL.64 [UR58], R6 ;  /* 0x00000006ff007987 */ /* 0x0003e80008100a3a */
[----:B------:R-:W2:Y:S01]  /*9860*/  LDL.64 R4, [UR59] ;  /* 0x0000003bff047983 */ /* 0x000ea20008100a00 */
[----:B------:R-:W-:Y:S02]  /*9870*/  UIADD3 UR55, UPT, UPT, -UR38, URZ, URZ ;  /* 0x000000ff26377290 */ /* 0x000fe4000fffe1ff */
[----:B------:R-:W-:Y:S02]  /*9880*/  ULOP3.LUT UR64, UR38, 0x3f, URZ, 0xc0, !UPT ;  /* 0x0000003f26407892 */ /* 0x000fe4000f8ec0ff */
[----:B------:R-:W-:Y:S02]  /*9890*/  ULOP3.LUT UR55, UR55, 0x3f, URZ, 0xc0, !UPT ;  /* 0x0000003f37377892 */ /* 0x000fe4000f8ec0ff */
[----:B------:R-:W-:-:S04]  /*98a0*/  UIADD3 UR58, UPT, UPT, -UR39, URZ, URZ ;  /* 0x000000ff273a7290 */ /* 0x000fc8000fffe1ff */
[----:B------:R-:W-:Y:S01]  /*98b0*/  ULOP3.LUT UR58, UR58, 0x3f, URZ, 0xc0, !UPT ;  /* 0x0000003f3a3a7892 */ /* 0x000fe2000f8ec0ff */
[C-C-:B0-----:R-:W-:Y:S02]  /*98c0*/  SHF.R.U64 R9, R2.reuse, UR55, R3.reuse ;  /* 0x0000003702097c19 */ /* 0x141fe40008001203 */
[C---:B------:R-:W-:Y:S02]  /*98d0*/  SHF.L.U32 R0, R2.reuse, UR64, RZ ;  /* 0x0000004002007c19 */ /* 0x040fe400080006ff */
[--C-:B------:R-:W-:Y:S01]  /*98e0*/  SHF.L.U64.HI R2, R2, UR64, R3.reuse ;  /* 0x0000004002027c19 */ /* 0x100fe20008010203 */
[----:B------:R-:W-:Y:S01]  /*98f0*/  ULOP3.LUT UR64, UR39, 0x3f, URZ, 0xc0, !UPT ;  /* 0x0000003f27407892 */ /* 0x000fe2000f8ec0ff */
[----:B------:R-:W-:Y:S01]  /*9900*/  SHF.R.U32.HI R11, RZ, UR55, R3 ;  /* 0x00000037ff0b7c19 */ /* 0x000fe20008011603 */
[----:B------:R-:W-:Y:S01]  /*9910*/  ULEA UR55, UR35, UR5, 0x3 ;  /* 0x0000000523377291 */ /* 0x000fe2000f8e18ff */
[----:B-1----:R-:W-:Y:S02]  /*9920*/  LOP3.LUT R6, R0, R9, RZ, 0xfc, !PT ;  /* 0x0000000900067212 */ /* 0x002fe400078efcff */
[----:B------:R-:W-:-:S02]  /*9930*/  LOP3.LUT R7, R2, R11, RZ, 0xfc, !PT ;  /* 0x0000000b02077212 */ /* 0x000fc400078efcff */
[C-C-:B--2---:R-:W-:Y:S02]  /*9940*/  SHF.R.U64 R9, R4.reuse, UR58, R5.reuse ;  /* 0x0000003a04097c19 */ /* 0x144fe40008001205 */
[C---:B------:R-:W-:Y:S02]  /*9950*/  SHF.L.U32 R8, R4.reuse, UR64, RZ ;  /* 0x0000004004087c19 */ /* 0x040fe400080006ff */
[--C-:B------:R-:W-:Y:S02]  /*9960*/  SHF.R.U32.HI R11, RZ, UR58, R5.reuse ;  /* 0x0000003aff0b7c19 */ /* 0x100fe40008011605 */
[----:B------:R-:W-:Y:S01]  /*9970*/  SHF.L.U64.HI R4, R4, UR64, R5 ;  /* 0x0000004004047c19 */ /* 0x000fe20008010205 */
[----:B------:R0:W-:Y:S01]  /*9980*/  STL.64 [UR59], R6 ;  /* 0x00000006ff007987 */ /* 0x0001e20008100a3b */
[----:B------:R-:W-:Y:S02]  /*9990*/  LOP3.LUT R8, R8, R9, RZ, 0xfc, !PT ;  /* 0x0000000908087212 */ /* 0x000fe400078efcff */
[----:B------:R-:W-:Y:S01]  /*99a0*/  LOP3.LUT R9, R4, R11, RZ, 0xfc, !PT ;  /* 0x0000000b04097212 */ /* 0x000fe200078efcff */
[----:B------:R-:W0:Y:S04]  /*99b0*/  LDL.64 R2, [UR55] ;  /* 0x00000037ff027983 */ /* 0x000e280008100a00 */
[----:B------:R1:W-:Y:S04]  /*99c0*/  STL.64 [UR55], R8 ;  /* 0x00000008ff007987 */ /* 0x0003e80008100a37 */
[----:B------:R-:W1:Y:S01]  /*99d0*/  LDL.64 R4, [UR14] ;  /* 0x0000000eff047983 */ /* 0x000e620008100a00 */
[----:B------:R-:W-:-:S04]  /*99e0*/  UIADD3 UR55, UPT, UPT, -UR40, URZ, URZ ;  /* 0x000000ff28377290 */ /* 0x000fc8000fffe1ff */
[----:B------:R-:W-:Y:S02]  /*99f0*/  ULOP3.LUT UR55, UR55, 0x3f, URZ, 0xc0, !UPT ;  /* 0x0000003f37377892 */ /* 0x000fe4000f8ec0ff */
[----:B------:R-:W-:Y:S02]  /*9a00*/  UIADD3 UR58, UPT, UPT, -UR41, URZ, URZ ;  /* 0x000000ff293a7290 */ /* 0x000fe4000fffe1ff */
[----:B------:R-:W-:Y:S02]  /*9a10*/  ULOP3.LUT UR59, UR40, 0x3f, URZ, 0xc0, !UPT ;  /* 0x0000003f283b7892 */ /* 0x000fe4000f8ec0ff */
[----:B------:R-:W-:Y:S01]  /*9a20*/  ULOP3.LUT UR58, UR58, 0x3f, URZ, 0xc0, !UPT ;  /* 0x0000003f3a3a7892 */ /* 0x000fe2000f8ec0ff */
[C-C-:B0-----:R-:W-:Y:S02]  /*9a30*/  SHF.R.U64 R7, R2.reuse, UR55, R3.reuse ;  /* 0x0000003702077c19 */ /* 0x141fe40008001203 */
[----:B------:R-:W-:Y:S01]  /*9a40*/  SHF.R.U32.HI R11, RZ, UR55, R3 ;  /* 0x00000037ff0b7c19 */ /* 0x000fe20008011603 */
[----:B------:R-:W-:Y:S01]  /*9a50*/  ULOP3.LUT UR55, UR41, 0x3f, URZ, 0xc0, !UPT ;  /* 0x0000003f29377892 */ /* 0x000fe2000f8ec0ff */
[----:B------:R-:W-:-:S02]  /*9a60*/  SHF.L.U32 R6, R2, UR59, RZ ;  /* 0x0000003b02067c19 */ /* 0x000fc400080006ff */
[----:B------:R-:W-:Y:S02]  /*9a70*/  SHF.L.U64.HI R2, R2, UR59, R3 ;  /* 0x0000003b02027c19 */ /* 0x000fe40008010203 */
[C-C-:B-1----:R-:W-:Y:S02]  /*9a80*/  SHF.R.U64 R9, R4.reuse, UR58, R5.reuse ;  /* 0x0000003a04097c19 */ /* 0x142fe40008001205 */
[C---:B------:R-:W-:Y:S01]  /*9a90*/  SHF.L.U32 R8, R4.reuse, UR55, RZ ;  /* 0x0000003704087c19 */ /* 0x040fe200080006ff */
[----:B------:R-:W-:Y:S01]  /*9aa0*/  ULEA UR59, UR62, UR5, 0x3 ;  /* 0x000000053e3b7291 */ /* 0x000fe2000f8e18ff */
[--C-:B------:R-:W-:Y:S02]  /*9ab0*/  SHF.R.U32.HI R3, RZ, UR58, R5.reuse ;  /* 0x0000003aff037c19 */ /* 0x100fe40008011605 */
[----:B------:R-:W-:Y:S02]  /*9ac0*/  SHF.L.U64.HI R4, R4, UR55, R5 ;  /* 0x0000003704047c19 */ /* 0x000fe40008010205 */
[----:B------:R-:W-:-:S02]  /*9ad0*/  LOP3.LUT R6, R6, R7, RZ, 0xfc, !PT ;  /* 0x0000000706067212 */ /* 0x000fc400078efcff */
[----:B------:R-:W-:Y:S02]  /*9ae0*/  LOP3.LUT R7, R2, R11, RZ, 0xfc, !PT ;  /* 0x0000000b02077212 */ /* 0x000fe400078efcff */
[----:B------:R-:W-:Y:S02]  /*9af0*/  LOP3.LUT R8, R8, R9, RZ, 0xfc, !PT ;  /* 0x0000000908087212 */ /* 0x000fe400078efcff */
[----:B------:R-:W-:Y:S01]  /*9b00*/  LOP3.LUT R9, R4, R3, RZ, 0xfc, !PT ;  /* 0x0000000304097212 */ /* 0x000fe200078efcff */
[----:B------:R0:W-:Y:S04]  /*9b10*/  STL.64 [UR14], R6 ;  /* 0x00000006ff007987 */ /* 0x0001e80008100a0e */
[----:B------:R-:W2:Y:S04]  /*9b20*/  LDL.64 R2, [UR13] ;  /* 0x0000000dff027983 */ /* 0x000ea80008100a00 */
[----:B------:R1:W-:Y:S04]  /*9b30*/  STL.64 [UR13], R8 ;  /* 0x00000008ff007987 */ /* 0x0003e80008100a0d */
[----:B------:R-:W3:Y:S01]  /*9b40*/  LDL.64 R4, [UR59] ;  /* 0x0000003bff047983 */ /* 0x000ee20008100a00 */
[----:B------:R-:W-:-:S02]  /*9b50*/  UIADD3 UR55, UPT, UPT, -UR42, URZ, URZ ;  /* 0x000000ff2a377290 */ /* 0x000fc4000fffe1ff */
[----:B------:R-:W-:Y:S02]  /*9b60*/  UIADD3 UR58, UPT, UPT, -UR43, URZ, URZ ;  /* 0x000000ff2b3a7290 */ /* 0x000fe4000fffe1ff */
[----:B------:R-:W-:Y:S02]  /*9b70*/  ULOP3.LUT UR55, UR55, 0x3f, URZ, 0xc0, !UPT ;  /* 0x0000003f37377892 */ /* 0x000fe4000f8ec0ff */
[----:B------:R-:W-:Y:S02]  /*9b80*/  ULOP3.LUT UR64, UR42, 0x3f, URZ, 0xc0, !UPT ;  /* 0x0000003f2a407892 */ /* 0x000fe4000f8ec0ff */
[----:B------:R-:W-:Y:S02]  /*9b90*/  ULOP3.LUT UR58, UR58, 0x3f, URZ, 0xc0, !UPT ;  /* 0x0000003f3a3a7892 */ /* 0x000fe4000f8ec0ff */
[----:B------:R-:W-:Y:S01]  /*9ba0*/  ULOP3.LUT UR65, UR43, 0x3f, URZ, 0xc0, !UPT ;  /* 0x0000003f2b417892 */ /* 0x000fe2000f8ec0ff */
[C-C-:B--2---:R-:W-:Y:S02]  /*9bb0*/  SHF.R.U64 R11, R2.reuse, UR55, R3.reuse ;  /* 0x00000037020b7c19 */ /* 0x144fe40008001203 */
[----:B------:R-:W-:-:S02]  /*9bc0*/  SHF.L.U64.HI R0, R2, UR64, R3 ;  /* 0x0000004002007c19 */ /* 0x000fc40008010203 */
[----:B------:R-:W-:Y:S02]  /*9bd0*/  SHF.R.U32.HI R15, RZ, UR55, R3 ;  /* 0x00000037ff0f7c19 */ /* 0x000fe40008011603 */
[----:B------:R-:W-:Y:S02]  /*9be0*/  SHF.L.U32 R2, R2, UR64, RZ ;  /* 0x0000004002027c19 */ /* 0x000fe400080006ff */
[C-C-:B---3--:R-:W-:Y:S02]  /*9bf0*/  SHF.R.U64 R13, R4.reuse, UR58, R5.reuse ;  /* 0x0000003a040d7c19 */ /* 0x148fe40008001205 */
[C---:B------:R-:W-:Y:S02]  /*9c00*/  SHF.L.U32 R12, R4.reuse, UR65, RZ ;  /* 0x00000041040c7c19 */ /* 0x040fe400080006ff */
[--C-:B0-----:R-:W-:Y:S02]  /*9c10*/  SHF.R.U32.HI R7, RZ, UR58, R5.reuse ;  /* 0x0000003aff077c19 */ /* 0x101fe40008011605 */
[----:B------:R-:W-:-:S02]  /*9c20*/  SHF.L.U64.HI R4, R4, UR65, R5 ;  /* 0x0000004104047c19 */ /* 0x000fc40008010205 */
[----:B------:R-:W-:Y:S02]  /*9c30*/  LOP3.LUT R2, R2, R11, RZ, 0xfc, !PT ;  /* 0x0000000b02027212 */ /* 0x000fe400078efcff */
[----:B------:R-:W-:Y:S02]  /*9c40*/  LOP3.LUT R3, R0, R15, RZ, 0xfc, !PT ;  /* 0x0000000f00037212 */ /* 0x000fe400078efcff */
[----:B------:R-:W-:Y:S02]  /*9c50*/  LOP3.LUT R12, R12, R13, RZ, 0xfc, !PT ;  /* 0x0000000d0c0c7212 */ /* 0x000fe400078efcff */
[----:B------:R-:W-:Y:S01]  /*9c60*/  LOP3.LUT R13, R4, R7, RZ, 0xfc, !PT ;  /* 0x00000007040d7212 */ /* 0x000fe200078efcff */
[----:B------:R-:W-:Y:S04]  /*9c70*/  STL.64 [UR59], R2 ;  /* 0x00000002ff007987 */ /* 0x000fe80008100a3b */
[----:B------:R0:W-:Y:S04]  /*9c80*/  STL.64 [UR9], R12 ;  /* 0x0000000cff007987 */ /* 0x0001e80008100a09 */
[----:B------:R-:W2:Y:S04]  /*9c90*/  LDL.64 R62, [R1+0x3060] ;  /* 0x00306000013e7983 */ /* 0x000ea80000100a00 */
[----:B------:R-:W2:Y:S04]  /*9ca0*/  LDL.128 R4, [R1+0x3050] ;  /* 0x0030500001047983 */ /* 0x000ea80000100c00 */
[----:B-1----:R-:W3:Y:S04]  /*9cb0*/  LDL.128 R8, [R1+0x3040] ;  /* 0x0030400001087983 */ /* 0x002ee80000100c00 */
[----:B------:R-:W4:Y:S04]  /*9cc0*/  LDL.128 R20, [R1+0x3070] ;  /* 0x0030700001147983 */ /* 0x000f280000100c00 */
[----:B------:R-:W4:Y:S04]  /*9cd0*/  LDL.128 R24, [R1+0x3080] ;  /* 0x0030800001187983 */ /* 0x000f280000100c00 */
[----:B------:R-:W5:Y:S04]  /*9ce0*/  LDL.64 R46, [R1+0x3068] ;  /* 0x00306800012e7983 */ /* 0x000f680000100a00 */
[----:B------:R-:W5:Y:S04]  /*9cf0*/  LDL.128 R28, [R1+0x3090] ;  /* 0x00309000011c7983 */ /* 0x000f680000100c00 */
[----:B------:R-:W5:Y:S04]  /*9d00*/  LDL.128 R32, [R1+0x30a0] ;  /* 0x0030a00001207983 */ /* 0x000f680000100c00 */
[----:B------:R-:W5:Y:S04]  /*9d10*/  LDL.64 R56, [R1+0x30b0] ;  /* 0x0030b00001387983 */ /* 0x000f680000100a00 */
[----:B0-----:R-:W5:Y:S04]  /*9d20*/  LDL.128 R12, [R1+0x30c0] ;  /* 0x0030c000010c7983 */ /* 0x001f680000100c00 */
[----:B------:R-:W5:Y:S04]  /*9d30*/  LDL.128 R16, [R1+0x30d0] ;  /* 0x0030d00001107983 */ /* 0x000f680000100c00 */
[----:B------:R-:W5:Y:S01]  /*9d40*/  LDL.64 R54, [R1+0x30b8] ;  /* 0x0030b80001367983 */ /* 0x000f620000100a00 */
[----:B--2---:R-:W-:-:S02]  /*9d50*/  LOP3.LUT R41, R4, R62, R6, 0xb4, !PT ;  /* 0x0000003e04297212 */ /* 0x004fc400078eb406 */
[----:B------:R-:W-:Y:S02]  /*9d60*/  LOP3.LUT R40, R5, R63, R7, 0xb4, !PT ;  /* 0x0000003f05287212 */ /* 0x000fe400078eb407 */
[----:B---3--:R-:W-:Y:S02]  /*9d70*/  LOP3.LUT R2, R6, R8, R62, 0xb4, !PT ;  /* 0x0000000806027212 */ /* 0x008fe400078eb43e */
[----:B------:R-:W-:Y:S01]  /*9d80*/  LOP3.LUT R3, R7, R9, R63, 0xb4, !PT ;  /* 0x0000000907037212 */ /* 0x000fe200078eb43f */
[----:B------:R-:W-:Y:S02]  /*9d90*/  IMAD.MOV.U32 R36, RZ, RZ, R41 ;  /* 0x000000ffff247224 */ /* 0x000fe400078e0029 */
[----:B------:R-:W-:Y:S02]  /*9da0*/  IMAD.MOV.U32 R37, RZ, RZ, R40 ;  /* 0x000000ffff257224 */ /* 0x000fe400078e0028 */
[----:B------:R-:W-:Y:S02]  /*9db0*/  IMAD.MOV.U32 R38, RZ, RZ, R2 ;  /* 0x000000ffff267224 */ /* 0x000fe400078e0002 */
[----:B------:R-:W-:Y:S01]  /*9dc0*/  IMAD.MOV.U32 R39, RZ, RZ, R3 ;  /* 0x000000ffff277224 */ /* 0x000fe200078e0003 */
[----:B----4-:R-:W-:-:S04]  /*9dd0*/  LOP3.LUT R43, R23, R27, R25, 0xb4, !PT ;  /* 0x0000001b172b7212 */ /* 0x010fc800078eb419 */
[----:B------:R0:W-:Y:S01]  /*9de0*/  STL.128 [R1+0x3050], R36 ;  /* 0x0030502401007387 */ /* 0x0001e20000100c00 */
[----:B-----5:R-:W-:Y:S02]  /*9df0*/  LOP3.LUT R42, R24, R46, R26, 0xb4, !PT ;  /* 0x0000002e182a7212 */ /* 0x020fe400078eb41a */
[----:B------:R-:W-:Y:S02]  /*9e00*/  LOP3.LUT R44, R26, R20, R46, 0xb4, !PT ;  /* 0x000000141a2c7212 */ /* 0x000fe400078eb42e */
[----:B------:R-:W-:Y:S02]  /*9e10*/  LOP3.LUT R0, R47, R23, R21, 0xb4, !PT ;  /* 0x000000172f007212 */ /* 0x000fe400078eb415 */
[----:B------:R-:W-:Y:S02]  /*9e20*/  LOP3.LUT R45, R25, R47, R27, 0xb4, !PT ;  /* 0x0000002f192d7212 */ /* 0x000fe400078eb41b */
[----:B0-----:R-:W-:Y:S02]  /*9e30*/  LOP3.LUT R37, R20, R24, R22, 0xb4, !PT ;  /* 0x0000001814257212 */ /* 0x001fe400078eb416 */
[----:B------:R-:W-:-:S02]  /*9e40*/  LOP3.LUT R38, R21, R25, R23, 0xb4, !PT ;  /* 0x0000001915267212 */ /* 0x000fc400078eb417 */
[----:B------:R-:W-:Y:S02]  /*9e50*/  LOP3.LUT R36, R22, R26, R24, 0xb4, !PT ;  /* 0x0000001a16247212 */ /* 0x000fe400078eb418 */
[----:B------:R-:W-:Y:S01]  /*9e60*/  LOP3.LUT R39, R46, R22, R20, 0xb4, !PT ;  /* 0x000000162e277212 */ /* 0x000fe200078eb414 */
[----:B------:R-:W-:Y:S01]  /*9e70*/  IMAD.MOV.U32 R20, RZ, RZ, R37 ;  /* 0x000000ffff147224 */ /* 0x000fe200078e0025 */
[----:B------:R-:W-:Y:S01]  /*9e80*/  LOP3.LUT R46, R27, R21, R47, 0xb4, !PT ;  /* 0x000000151b2e7212 */ /* 0x000fe200078eb42f */
[----:B------:R-:W-:Y:S02]  /*9e90*/  IMAD.MOV.U32 R21, RZ, RZ, R38 ;  /* 0x000000ffff157224 */ /* 0x000fe400078e0026 */
[----:B------:R-:W-:Y:S02]  /*9ea0*/  IMAD.MOV.U32 R22, RZ, RZ, R36 ;  /* 0x000000ffff167224 */ /* 0x000fe400078e0024 */
[----:B------:R-:W-:Y:S01]  /*9eb0*/  IMAD.MOV.U32 R23, RZ, RZ, R43 ;  /* 0x000000ffff177224 */ /* 0x000fe200078e002b */
[----:B------:R-:W-:-:S02]  /*9ec0*/  LOP3.LUT R50, R28, R32, R30, 0xb4, !PT ;  /* 0x000000201c327212 */ /* 0x000fc400078eb41e */
[----:B------:R-:W-:Y:S02]  /*9ed0*/  LOP3.LUT R49, R29, R33, R31, 0xb4, !PT ;  /* 0x000000211d317212 */ /* 0x000fe400078eb41f */
[----:B------:R-:W-:Y:S02]  /*9ee0*/  LOP3.LUT R48, R30, R34, R32, 0xb4, !PT ;  /* 0x000000221e307212 */ /* 0x000fe400078eb420 */
        /* <DEDUP_REMOVED lines=11> */
[----:B------:R-:W-:Y:S01]  /*9fa0*/  LOP3.LUT R52, R57, R31, R29, 0xb4, !PT ;  /* 0x0000001f39347212 */ /* 0x000fe200078eb41d */
[----:B0-----:R-:W-:Y:S02]  /*9fb0*/  IMAD.MOV.U32 R20, RZ, RZ, R42 ;  /* 0x000000ffff147224 */ /* 0x001fe400078e002a */
[----:B------:R-:W-:Y:S02]  /*9fc0*/  IMAD.MOV.U32 R21, RZ, RZ, R45 ;  /* 0x000000ffff157224 */ /* 0x000fe400078e002d */
[----:B------:R-:W-:Y:S02]  /*9fd0*/  IMAD.MOV.U32 R22, RZ, RZ, R44 ;  /* 0x000000ffff167224 */ /* 0x000fe400078e002c */
[----:B------:R-:W-:-:S05]  /*9fe0*/  IMAD.MOV.U32 R23, RZ, RZ, R46 ;  /* 0x000000ffff177224 */ /* 0x000fca00078e002e */
[----:B------:R0:W-:Y:S04]  /*9ff0*/  STL.128 [R1+0x3080], R20 ;  /* 0x0030801401007387 */ /* 0x0001e80000100c00 */
[----:B------:R-:W2:Y:S04]  /*a000*/  LDL.128 R28, [R1+0x30e0] ;  /* 0x0030e000011c7983 */ /* 0x000ea80000100c00 */
[----:B0-----:R-:W2:Y:S04]  /*a010*/  LDL.128 R20, [R1+0x30f0] ;  /* 0x0030f00001147983 */ /* 0x001ea80000100c00 */
[----:B------:R0:W-:Y:S02]  /*a020*/  STL.128 [R1+0x3090], R24 ;  /* 0x0030901801007387 */ /* 0x0001e40000100c00 */
[----:B0-----:R-:W-:-:S02]  /*a030*/  IMAD.MOV.U32 R24, RZ, RZ, R32 ;  /* 0x000000ffff187224 */ /* 0x001fc400078e0020 */
[----:B------:R-:W-:Y:S02]  /*a040*/  IMAD.MOV.U32 R25, RZ, RZ, R51 ;  /* 0x000000ffff197224 */ /* 0x000fe400078e0033 */
[----:B------:R-:W-:Y:S02]  /*a050*/  IMAD.MOV.U32 R26, RZ, RZ, R33 ;  /* 0x000000ffff1a7224 */ /* 0x000fe400078e0021 */
[----:B------:R-:W-:-:S05]  /*a060*/  IMAD.MOV.U32 R27, RZ, RZ, R35 ;  /* 0x000000ffff1b7224 */ /* 0x000fca00078e0023 */
[----:B------:R0:W-:Y:S04]  /*a070*/  STL.128 [R1+0x30a0], R24 ;  /* 0x0030a01801007387 */ /* 0x0001e80000100c00 */
[----:B------:R-:W3:Y:S01]  /*a080*/  LDL.64 R68, [R1+0x3100] ;  /* 0x0031000001447983 */ /* 0x000ee20000100a00 */
[----:B------:R-:W1:Y:S01]  /*a090*/  LDCU.64 UR58, c[0x3][UR63] ;  /* 0x00c000003f3a77ac */ /* 0x000e620008000a00 */
[----:B------:R-:W-:Y:S02]  /*a0a0*/  LOP3.LUT R56, R14, R18, R16, 0xb4, !PT ;  /* 0x000000120e387212 */ /* 0x000fe400078eb410 */
[----:B------:R-:W-:Y:S02]  /*a0b0*/  LOP3.LUT R57, R15, R19, R17, 0xb4, !PT ;  /* 0x000000130f397212 */ /* 0x000fe400078eb411 */
[----:B------:R-:W-:-:S02]  /*a0c0*/  LOP3.LUT R58, R16, R54, R18, 0xb4, !PT ;  /* 0x00000036103a7212 */ /* 0x000fc400078eb412 */
[----:B------:R-:W-:Y:S02]  /*a0d0*/  LOP3.LUT R60, R17, R55, R19, 0xb4, !PT ;  /* 0x00000037113c7212 */ /* 0x000fe400078eb413 */
[----:B0-----:R-:W-:Y:S02]  /*a0e0*/  LOP3.LUT R25, R12, R16, R14, 0xb4, !PT ;  /* 0x000000100c197212 */ /* 0x001fe400078eb40e */
[----:B------:R-:W-:Y:S02]  /*a0f0*/  LOP3.LUT R24, R13, R17, R15, 0xb4, !PT ;  /* 0x000000110d187212 */ /* 0x000fe400078eb40f */
        /* <DEDUP_REMOVED lines=10> */
[----:B-1----:R-:W-:Y:S01]  /*a1a0*/  LOP3.LUT R5, R5, UR59, R11, 0x9c, !PT ;  /* 0x0000003b05057c12 */ /* 0x002fe2000f8e9c0b */
[----:B------:R0:W-:Y:S01]  /*a1b0*/  STL.128 [R1+0x30c0], R12 ;  /* 0x0030c00c01007387 */ /* 0x0001e20000100c00 */
[----:B------:R-:W-:Y:S01]  /*a1c0*/  LOP3.LUT R7, R4, UR58, R10, 0x9c, !PT ;  /* 0x0000003a04077c12 */ /* 0x000fe2000f8e9c0a */
[----:B------:R-:W-:Y:S01]  /*a1d0*/  IMAD.MOV.U32 R4, RZ, RZ, R18 ;  /* 0x000000ffff047224 */ /* 0x000fe200078e0012 */
[----:B------:R-:W-:Y:S01]  /*a1e0*/  LOP3.LUT R59, R5, R9, RZ, 0x3c, !PT ;  /* 0x00000009053b7212 */ /* 0x000fe200078e3cff */
[----:B------:R-:W-:Y:S02]  /*a1f0*/  IMAD.MOV.U32 R5, RZ, RZ, R19 ;  /* 0x000000ffff057224 */ /* 0x000fe400078e0013 */
[----:B0-----:R-:W-:Y:S02]  /*a200*/  IMAD.MOV.U32 R12, RZ, RZ, R58 ;  /* 0x000000ffff0c7224 */ /* 0x001fe400078e003a */
[----:B------:R-:W-:-:S02]  /*a210*/  IMAD.MOV.U32 R13, RZ, RZ, R60 ;  /* 0x000000ffff0d7224 */ /* 0x000fc400078e003c */
[----:B------:R-:W-:Y:S02]  /*a220*/  IMAD.MOV.U32 R14, RZ, RZ, R17 ;  /* 0x000000ffff0e7224 */ /* 0x000fe400078e0011 */
[----:B------:R-:W-:-:S05]  /*a230*/  IMAD.MOV.U32 R15, RZ, RZ, R16 ;  /* 0x000000ffff0f7224 */ /* 0x000fca00078e0010 */
[----:B------:R-:W-:Y:S04]  /*a240*/  STL.128 [R1+0x30d0], R12 ;  /* 0x0030d00c01007387 */ /* 0x000fe80000100c00 */
[----:B------:R0:W-:Y:S01]  /*a250*/  STL.64 [R1+0x3048], R4 ;  /* 0x0030480401007387 */ /* 0x0001e20000100a00 */
[----:B------:R-:W-:Y:S01]  /*a260*/  LOP3.LUT R54, R63, R11, R9, 0xb4, !PT ;  /* 0x0000000b3f367212 */ /* 0x000fe200078eb409 */
[----:B0-----:R-:W-:Y:S02]  /*a270*/  IMAD.MOV.U32 R4, RZ, RZ, R39 ;  /* 0x000000ffff047224 */ /* 0x001fe400078e0027 */
[----:B------:R-:W-:-:S05]  /*a280*/  IMAD.MOV.U32 R5, RZ, RZ, R0 ;  /* 0x000000ffff057224 */ /* 0x000fca00078e0000 */
[----:B------:R0:W-:Y:S01]  /*a290*/  STL.64 [R1+0x3068], R4 ;  /* 0x0030680401007387 */ /* 0x0001e20000100a00 */
[----:B------:R-:W-:Y:S01]  /*a2a0*/  LOP3.LUT R63, R7, R8, RZ, 0x3c, !PT ;  /* 0x00000008073f7212 */ /* 0x000fe200078e3cff */
[----:B0-----:R-:W-:Y:S02]  /*a2b0*/  IMAD.MOV.U32 R4, RZ, RZ, R27 ;  /* 0x000000ffff047224 */ /* 0x001fe400078e001b */
[----:B------:R-:W-:-:S05]  /*a2c0*/  IMAD.MOV.U32 R5, RZ, RZ, R26 ;  /* 0x000000ffff057224 */ /* 0x000fca00078e001a */
[----:B------:R0:W-:Y:S01]  /*a2d0*/  STL.64 [R1+0x30b8], R4 ;  /* 0x0030b80401007387 */ /* 0x0001e20000100a00 */
[----:B------:R-:W-:Y:S01]  /*a2e0*/  LOP3.LUT R55, R62, R10, R8, 0xb4, !PT ;  /* 0x0000000a3e377212 */ /* 0x000fe200078eb408 */
[----:B------:R-:W-:-:S04]  /*a2f0*/  UIADD3 UR4, UPT, UPT, UR4, 0x1, URZ ;  /* 0x0000000104047890 */ /* 0x000fc8000fffe0ff */
[----:B------:R-:W-:Y:S02]  /*a300*/  UISETP.NE.AND UP1, UPT, UR4, 0x18, UPT ;  /* 0x000000180400788c */ /* 0x000fe4000bf25270 */
[----:B------:R-:W-:Y:S01]  /*a310*/  UIADD3 UR63, UPT, UPT, UR63, 0x8, URZ ;  /* 0x000000083f3f7890 */ /* 0x000fe2000fffe0ff */
[----:B--2---:R-:W-:Y:S02]  /*a320*/  LOP3.LUT R65, R28, R20, R30, 0xb4, !PT ;  /* 0x000000141c417212 */ /* 0x004fe400078eb41e */
[----:B------:R-:W-:Y:S02]  /*a330*/  LOP3.LUT R64, R29, R21, R31, 0xb4, !PT ;  /* 0x000000151d407212 */ /* 0x000fe400078eb41f */
[----:B------:R-:W-:Y:S02]  /*a340*/  LOP3.LUT R67, R30, R22, R20, 0xb4, !PT ;  /* 0x000000161e437212 */ /* 0x000fe400078eb414 */
[----:B------:R-:W-:Y:S01]  /*a350*/  LOP3.LUT R66, R31, R23, R21, 0xb4, !PT ;  /* 0x000000171f427212 */ /* 0x000fe200078eb415 */
[----:B0-----:R-:W-:-:S02]  /*a360*/  IMAD.MOV.U32 R4, RZ, RZ, R65 ;  /* 0x000000ffff047224 */ /* 0x001fc400078e0041 */
[----:B------:R-:W-:Y:S02]  /*a370*/  IMAD.MOV.U32 R5, RZ, RZ, R64 ;  /* 0x000000ffff057224 */ /* 0x000fe400078e0040 */
[----:B------:R-:W-:Y:S02]  /*a380*/  IMAD.MOV.U32 R6, RZ, RZ, R67 ;  /* 0x000000ffff067224 */ /* 0x000fe400078e0043 */
[----:B------:R-:W-:-:S05]  /*a390*/  IMAD.MOV.U32 R7, RZ, RZ, R66 ;  /* 0x000000ffff077224 */ /* 0x000fca00078e0042 */
[----:B------:R0:W-:Y:S01]  /*a3a0*/  STL.128 [R1+0x30e0], R4 ;  /* 0x0030e00401007387 */ /* 0x0001e20000100c00 */
[----:B---3--:R-:W-:Y:S02]  /*a3b0*/  LOP3.LUT R12, R20, R68, R22, 0xb4, !PT ;  /* 0x00000044140c7212 */ /* 0x008fe400078eb416 */
[----:B------:R-:W-:Y:S02]  /*a3c0*/  LOP3.LUT R61, R22, R28, R68, 0xb4, !PT ;  /* 0x0000001c163d7212 */ /* 0x000fe400078eb444 */
[----:B------:R-:W-:Y:S02]  /*a3d0*/  LOP3.LUT R13, R21, R69, R23, 0xb4, !PT ;  /* 0x00000045150d7212 */ /* 0x000fe400078eb417 */
[----:B------:R-:W-:Y:S01]  /*a3e0*/  LOP3.LUT R22, R23, R29, R69, 0xb4, !PT ;  /* 0x0000001d17167212 */ /* 0x000fe200078eb445 */
[----:B0-----:R-:W-:Y:S02]  /*a3f0*/  IMAD.MOV.U32 R4, RZ, RZ, R12 ;  /* 0x000000ffff047224 */ /* 0x001fe400078e000c */
[----:B------:R-:W-:-:S02]  /*a400*/  IMAD.MOV.U32 R5, RZ, RZ, R13 ;  /* 0x000000ffff057224 */ /* 0x000fc400078e000d */
[----:B------:R-:W-:Y:S02]  /*a410*/  IMAD.MOV.U32 R6, RZ, RZ, R61 ;  /* 0x000000ffff067224 */ /* 0x000fe400078e003d */
[----:B------:R-:W-:-:S05]  /*a420*/  IMAD.MOV.U32 R7, RZ, RZ, R22 ;  /* 0x000000ffff077224 */ /* 0x000fca00078e0016 */
[----:B------:R0:W-:Y:S01]  /*a430*/  STL.128 [R1+0x30f0], R4 ;  /* 0x0030f00401007387 */ /* 0x0001e20000100c00 */
[----:B------:R-:W-:Y:S02]  /*a440*/  LOP3.LUT R20, R68, R30, R28, 0xb4, !PT ;  /* 0x0000001e44147212 */ /* 0x000fe400078eb41c */
[----:B------:R-:W-:Y:S01]  /*a450*/  LOP3.LUT R21, R69, R31, R29, 0xb4, !PT ;  /* 0x0000001f45157212 */ /* 0x000fe200078eb41d */
[----:B0-----:R-:W-:Y:S02]  /*a460*/  IMAD.MOV.U32 R4, RZ, RZ, R63 ;  /* 0x000000ffff047224 */ /* 0x001fe400078e003f */
[----:B------:R-:W-:-:S05]  /*a470*/  IMAD.MOV.U32 R5, RZ, RZ, R59 ;  /* 0x000000ffff057224 */ /* 0x000fca00078e003b */
[----:B------:R0:W-:Y:S02]  /*a480*/  STL.64 [R1+0x3040], R4 ;  /* 0x0030400401007387 */ /* 0x0001e40000100a00 */
        /* <DEDUP_REMOVED lines=8> */
[----:B------:R0:W-:Y:S01]  /*a510*/  STL.64 [R1+0x3100], R4 ;  /* 0x0031000401007387 */ /* 0x0001e20000100a00 */
[----:B------:R-:W-:Y:S05]  /*a520*/  BRA.U UP1, `(.L_x_137) ;  /* 0xffffffdd01d07547 */ /* 0x000fea000b83ffff */
[----:B------:R-:W-:Y:S01]  /*a530*/  VIADD R53, R53, 0x88 ;  /* 0x0000008835357836 */ /* 0x000fe20000000000 */
[----:B------:R-:W-:Y:S01]  /*a540*/  UIADD3 UR56, UPT, UPT, UR56, 0x88, URZ ;  /* 0x0000008838387890 */ /* 0x000fe2000fffe0ff */
[----:B------:R-:W-:Y:S11]  /*a550*/  BRA.U UP0, `(.L_x_138) ;  /* 0xffffffc900ec7547 */ /* 0x000ff6000b83ffff */
.L_x_136:
[----:B------:R1:W-:Y:S01]  /*a560*/  STL.128 [R1+0x1840], RZ ;  /* 0x001840ff01007387 */ /* 0x0003e20000100c00 */
[----:B------:R-:W-:Y:S01]  /*a570*/  UISETP.NE.U32.AND UP0, UPT, UR6, URZ, UPT ;  /* 0x000000ff0600728c */ /* 0x000fe2000bf05070 */
[----:B------:R-:W-:Y:S02]  /*a580*/  IMAD.MOV.U32 R15, RZ, RZ, R58 ;  /* 0x000000ffff0f7224 */ /* 0x000fe400078e003a */
[----:B------:R1:W-:Y:S01]  /*a590*/  STL.128 [R1+0x1850], RZ ;  /* 0x001850ff01007387 */ /* 0x0003e20000100c00 */
[----:B------:R-:W-:Y:S01]  /*a5a0*/  UISETP.NE.AND.EX UP0, UPT, UR7, URZ, UPT, UP0 ;  /* 0x000000ff0700728c */ /* 0x000fe2000bf05300 */
        /* <DEDUP_REMOVED lines=8> */
[----:B------:R-:W-:Y:S02]  /*a630*/  IMAD.MOV.U32 R12, RZ, RZ, R57 ;  /* 0x000000ffff0c7224 */ /* 0x000fe400078e0039 */
[----:B------:R-:W-:Y:S01]  /*a640*/  IMAD.MOV.U32 R31, RZ, RZ, R67 ;  /* 0x000000ffff1f7224 */ /* 0x000fe200078e0043 */
[----:B------:R1:W-:Y:S01]  /*a650*/  STL.128 [R1+0x1890], RZ ;  /* 0x001890ff01007387 */ /* 0x0003e20000100c00 */
[----:B------:R-:W-:Y:S02]  /*a660*/  IMAD.MOV.U32 R30, RZ, RZ, R66 ;  /* 0x000000ffff1e7224 */ /* 0x000fe400078e0042 */
[----:B------:R-:W-:Y:S01]  /*a670*/  IMAD.MOV.U32 R29, RZ, RZ, R65 ;  /* 0x000000ffff1d7224 */ /* 0x000fe200078e0041 */
[----:B------:R1:W-:Y:S01]  /*a680*/  STL.128 [R1+0x18a0], RZ ;  /* 0x0018a0ff01007387 */ /* 0x0003e20000100c00 */
[----:B------:R-:W-:-:S03]  /*a690*/  IMAD.MOV.U32 R28, RZ, RZ, R64 ;  /* 0x000000ffff1c7224 */ /* 0x000fc600078e0040 */
[----:B------:R1:W-:Y:S04]  /*a6a0*/  STL.128 [R1+0x18b0], RZ ;  /* 0x0018b0ff01007387 */ /* 0x0003e80000100c00 */
[----:B------:R1:W-:Y:S01]  /*a6b0*/  STL.64 [R1+0x18c0], RZ ;  /* 0x0018c0ff01007387 */ /* 0x0003e20000100a00 */
[----:B------:R-:W-:Y:S05]  /*a6c0*/  BRA.U !UP0, `(.L_x_139) ;  /* 0x00000005089c7547 */ /* 0x000fea000b800000 */
[----:B------:R-:W-:Y:S01]  /*a6d0*/  UISETP.GE.U32.AND UP1, UPT, UR6, 0x10, UPT ;  /* 0x000000100600788c */ /* 0x000fe2000bf26070 */
[----:B------:R-:W-:Y:S01]  /*a6e0*/  IMAD.MOV.U32 R8, RZ, RZ, RZ ;  /* 0x000000ffff087224 */ /* 0x000fe200078e00ff */
[----:B------:R-:W-:Y:S02]  /*a6f0*/  ULOP3.LUT UR12, UR6, 0xf, URZ, 0xc0, !UPT ;  /* 0x0000000f060c7892 */ /* 0x000fe4000f8ec0ff */
[----:B------:R-:W-:Y:S02]  /*a700*/  UISETP.GE.U32.AND.EX UP1, UPT, UR7, URZ, UPT, UP1 ;  /* 0x000000ff0700728c */ /* 0x000fe4000bf26110 */
[----:B------:R-:W-:-:S04]  /*a710*/  UISETP.NE.U32.AND UP0, UPT, UR12, URZ, UPT ;  /* 0x000000ff0c00728c */ /* 0x000fc8000bf05070 */
[----:B------:R-:W-:-:S03]  /*a720*/  UISETP.NE.AND.EX UP0, UPT, URZ, URZ, UPT, UP0 ;  /* 0x000000ffff00728c */ /* 0x000fc6000bf05300 */
[----:B------:R-:W-:Y:S08]  /*a730*/  BRA.U !UP1, `(.L_x_140) ;  /* 0x0000000109a47547 */ /* 0x000ff0000b800000 */
[----:B------:R-:W-:Y:S02]  /*a740*/  ULOP3.LUT UR10, UR6, 0xfffffff0, URZ, 0xc0, !UPT ;  /* 0xfffffff0060a7892 */ /* 0x000fe4000f8ec0ff */
[----:B------:R-:W-:Y:S01]  /*a750*/  UIADD3 UR11, UPT, UPT, UR56, 0x7, URZ ;  /* 0x00000007380b7890 */ /* 0x000fe2000fffe0ff */
[----:B------:R-:W-:Y:S01]  /*a760*/  UMOV UR9, UR8 ;  /* 0x0000000800097c82 */ /* 0x000fe20008000000 */
[----:B------:R-:W-:Y:S02]  /*a770*/  UMOV UR4, UR7 ;  /* 0x0000000700047c82 */ /* 0x000fe40008000000 */
[----:B------:R-:W-:-:S08]  /*a780*/  IMAD.U32 R8, RZ, RZ, UR10 ;  /* 0x0000000aff087e24 */ /* 0x000fd0000f8e00ff */
.L_x_141:
[----:B0--3--:R-:W3:Y:S04]  /*a790*/  LDL.U8 R4, [UR11+0x8] ;  /* 0x0000080bff047983 */ /* 0x009ee80008100000 */
[----:B------:R-:W3:Y:S04]  /*a7a0*/  LDL.U8 R5, [UR11+0x7] ;  /* 0x0000070bff057983 */ /* 0x000ee80008100000 */
[----:B------:R-:W4:Y:S04]  /*a7b0*/  LDL.U8 R6, [UR11+0x6] ;  /* 0x0000060bff067983 */ /* 0x000f280008100000 */
[----:B------:R-:W4:Y:S04]  /*a7c0*/  LDL.U8 R7, [UR11+0x5] ;  /* 0x0000050bff077983 */ /* 0x000f280008100000 */
[----:B------:R-:W5:Y:S04]  /*a7d0*/  LDL.U8 R10, [UR11+0x3] ;  /* 0x0000030bff0a7983 */ /* 0x000f680008100000 */
[----:B------:R-:W2:Y:S04]  /*a7e0*/  LDL.U8 R9, [UR11+0x2] ;  /* 0x0000020bff097983 */ /* 0x000ea80008100000 */
[----:B------:R-:W2:Y:S04]  /*a7f0*/  LDL.U8 R22, [UR11+0x1] ;  /* 0x0000010bff167983 */ /* 0x000ea80008100000 */
[----:B------:R-:W5:Y:S01]  /*a800*/  LDL.U8 R11, [UR11+-0x3] ;  /* 0xfffffd0bff0b7983 */ /* 0x000f620008100000 */
[----:B---3--:R-:W-:-:S03]  /*a810*/  PRMT R4, R5, 0x3340, R4 ;  /* 0x0000334005047816 */ /* 0x008fc60000000004 */
[----:B------:R-:W5:Y:S01]  /*a820*/  LDL.U8 R5, [UR11+0x4] ;  /* 0x0000040bff057983 */ /* 0x000f620008100000 */
[----:B----4-:R-:W-:-:S04]  /*a830*/  PRMT R7, R7, 0x3340, R6 ;  /* 0x0000334007077816 */ /* 0x010fc80000000006 */
[----:B------:R-:W-:Y:S02]  /*a840*/  PRMT R7, R7, 0x5410, R4 ;  /* 0x0000541007077816 */ /* 0x000fe40000000004 */
[----:B------:R-:W3:Y:S01]  /*a850*/  LDL.U8 R4, [UR11] ;  /* 0x0000000bff047983 */ /* 0x000ee20008100000 */
[----:B--2---:R-:W-:-:S03]  /*a860*/  PRMT R6, R22, 0x3340, R9 ;  /* 0x0000334016067816 */ /* 0x004fc60000000009 */
[----:B------:R-:W3:Y:S04]  /*a870*/  LDL.U8 R9, [UR11+-0x1] ;  /* 0xffffff0bff097983 */ /* 0x000ee80008100000 */
[----:B------:R-:W2:Y:S01]  /*a880*/  LDL.U8 R22, [UR11+-0x7] ;  /* 0xfffff90bff167983 */ /* 0x000ea20008100000 */
[----:B-----5:R-:W-:-:S03]  /*a890*/  PRMT R5, R10, 0x3340, R5 ;  /* 0x000033400a057816 */ /* 0x020fc60000000005 */
[----:B------:R-:W4:Y:S01]  /*a8a0*/  LDL.U8 R10, [UR11+-0x2] ;  /* 0xfffffe0bff0a7983 */ /* 0x000f220008100000 */
[----:B------:R-:W-:Y:S02]  /*a8b0*/  PRMT R6, R6, 0x5410, R5 ;  /* 0x0000541006067816 */ /* 0x000fe40000000005 */
[----:B---3--:R-:W-:Y:S02]  /*a8c0*/  PRMT R5, R9, 0x3340, R4 ;  /* 0x0000334009057816 */ /* 0x008fe40000000004 */
[----:B------:R-:W3:Y:S04]  /*a8d0*/  LDL.U8 R4, [UR11+-0x4] ;  /* 0xfffffc0bff047983 */ /* 0x000ee80008100000 */
[----:B------:R-:W3:Y:S01]  /*a8e0*/  LDL.U8 R9, [UR11+-0x5] ;  /* 0xfffffb0bff097983 */ /* 0x000ee20008100000 */
[----:B----4-:R-:W-:-:S03]  /*a8f0*/  PRMT R10, R11, 0x3340, R10 ;  /* 0x000033400b0a7816 */ /* 0x010fc6000000000a */
[----:B------:R-:W2:Y:S01]  /*a900*/  LDL.U8 R11, [UR11+-0x6] ;  /* 0xfffffa0bff0b7983 */ /* 0x000ea20008100000 */
[----:B------:R-:W-:-:S04]  /*a910*/  UIADD3 UR10, UP1, UPT, UR10, -0x10, URZ ;  /* 0xfffffff00a0a7890 */ /* 0x000fc8000ff3e0ff */
[----:B------:R-:W-:Y:S02]  /*a920*/  UIADD3.X UR4, UPT, UPT, UR4, -0x1, URZ, UP1, !UPT ;  /* 0xffffffff04047890 */ /* 0x000fe40008ffe4ff */
[----:B------:R-:W-:-:S04]  /*a930*/  UISETP.NE.U32.AND UP1, UPT, UR10, URZ, UPT ;  /* 0x000000ff0a00728c */ /* 0x000fc8000bf25070 */
[----:B------:R-:W-:Y:S01]  /*a940*/  UISETP.NE.AND.EX UP1, UPT, UR4, URZ, UPT, UP1 ;  /* 0x000000ff0400728c */ /* 0x000fe2000bf25310 */
[----:B------:R-:W-:Y:S02]  /*a950*/  PRMT R5, R10, 0x5410, R5 ;  /* 0x000054100a057816 */ /* 0x000fe40000000005 */
[----:B---3--:R-:W-:Y:S01]  /*a960*/  PRMT R4, R9, 0x3340, R4 ;  /* 0x0000334009047816 */ /* 0x008fe20000000004 */
[----:B------:R-:W-:Y:S01]  /*a970*/  UIADD3 UR11, UPT, UPT, UR11, 0x10, URZ ;  /* 0x000000100b0b7890 */ /* 0x000fe2000fffe0ff */
[----:B--2---:R-:W-:-:S04]  /*a980*/  PRMT R11, R22, 0x3340, R11 ;  /* 0x00003340160b7816 */ /* 0x004fc8000000000b */
[----:B------:R-:W-:-:S05]  /*a990*/  PRMT R4, R11, 0x5410, R4 ;  /* 0x000054100b047816 */ /* 0x000fca0000000004 */
[----:B------:R3:W-:Y:S01]  /*a9a0*/  STL.128 [UR9], R4 ;  /* 0x00000004ff007987 */ /* 0x0007e20008100c09 */
[----:B------:R-:W-:Y:S01]  /*a9b0*/  UIADD3 UR9, UPT, UPT, UR9, 0x10, URZ ;  /* 0x0000001009097890 */ /* 0x000fe2000fffe0ff */
[----:B------:R-:W-:Y:S11]  /*a9c0*/  BRA.U UP1, `(.L_x_141) ;  /* 0xfffffffd01707547 */ /* 0x000ff6000b83ffff */
.L_x_140:
[----:B------:R-:W-:Y:S05]  /*a9d0*/  BRA.U !UP0, `(.L_x_139) ;  /* 0x0000000108d87547 */ /* 0x000fea000b800000 */
[----:B------:R-:W-:Y:S02]  /*a9e0*/  UISETP.GE.U32.AND UP1, UPT, UR12, 0x8, UPT ;  /* 0x000000080c00788c */ /* 0x000fe4000bf26070 */
[----:B------:R-:W-:Y:S02]  /*a9f0*/  ULOP3.LUT UR4, UR6, 0x7, URZ, 0xc0, !UPT ;  /* 0x0000000706047892 */ /* 0x000fe4000f8ec0ff */
[----:B------:R-:W-:Y:S02]  /*aa00*/  UISETP.GE.U32.AND.EX UP1, UPT, URZ, URZ, UPT, UP1 ;  /* 0x000000ffff00728c */ /* 0x000fe4000bf26110 */
[----:B------:R-:W-:-:S04]  /*aa10*/  UISETP.NE.U32.AND UP0, UPT, UR4, URZ, UPT ;  /* 0x000000ff0400728c */ /* 0x000fc8000bf05070 */
[----:B------:R-:W-:-:S03]  /*aa20*/  UISETP.NE.AND.EX UP0, UPT, URZ, URZ, UPT, UP0 ;  /* 0x000000ffff00728c */ /* 0x000fc6000bf05300 */
[----:B------:R-:W-:Y:S08]  /*aa30*/  BRA.U !UP1, `(.L_x_142) ;  /* 0x0000000109487547 */ /* 0x000ff0000b800000 */
[----:B0--3--:R-:W3:Y:S01]  /*aa40*/  LDL.U8 R4, [R8+UR56] ;  /* 0x0000003808047983 */ /* 0x009ee20008100000 */
[----:B------:R-:W-:-:S05]  /*aa50*/  IMAD.IADD R11, R1, 0x1, R8 ;  /* 0x00000001010b7824 */ /* 0x000fca00078e0208 */
[----:B---3--:R0:W-:Y:S04]  /*aa60*/  STL.U8 [R11+0x1840], R4 ;  /* 0x001840040b007387 */ /* 0x0081e80000100000 */
[----:B------:R-:W3:Y:S04]  /*aa70*/  LDL.U8 R5, [R8+UR56+0x1] ;  /* 0x0000013808057983 */ /* 0x000ee80008100000 */
[----:B---3--:R3:W-:Y:S04]  /*aa80*/  STL.U8 [R11+0x1841], R5 ;  /* 0x001841050b007387 */ /* 0x0087e80000100000 */
[----:B------:R-:W4:Y:S04]  /*aa90*/  LDL.U8 R6, [R8+UR56+0x2] ;  /* 0x0000023808067983 */ /* 0x000f280008100000 */
[----:B----4-:R4:W-:Y:S04]  /*aaa0*/  STL.U8 [R11+0x1842], R6 ;  /* 0x001842060b007387 */ /* 0x0109e80000100000 */
[----:B------:R-:W5:Y:S04]  /*aab0*/  LDL.U8 R7, [R8+UR56+0x3] ;  /* 0x0000033808077983 */ /* 0x000f680008100000 */
[----:B-----5:R4:W-:Y:S04]  /*aac0*/  STL.U8 [R11+0x1843], R7 ;  /* 0x001843070b007387 */ /* 0x0209e80000100000 */
[----:B------:R-:W5:Y:S04]  /*aad0*/  LDL.U8 R9, [R8+UR56+0x4] ;  /* 0x0000043808097983 */ /* 0x000f680008100000 */
[----:B-----5:R4:W-:Y:S04]  /*aae0*/  STL.U8 [R11+0x1844], R9 ;  /* 0x001844090b007387 */ /* 0x0209e80000100000 */
[----:B------:R-:W5:Y:S04]  /*aaf0*/  LDL.U8 R10, [R8+UR56+0x5] ;  /* 0x00000538080a7983 */ /* 0x000f680008100000 */
[----:B-----5:R4:W-:Y:S04]  /*ab00*/  STL.U8 [R11+0x1845], R10 ;  /* 0x0018450a0b007387 */ /* 0x0209e80000100000 */
[----:B0-----:R-:W5:Y:S04]  /*ab10*/  LDL.U8 R4, [R8+UR56+0x6] ;  /* 0x0000063808047983 */ /* 0x001f680008100000 */
[----:B-----5:R4:W-:Y:S04]  /*ab20*/  STL.U8 [R11+0x1846], R4 ;  /* 0x001846040b007387 */ /* 0x0209e80000100000 */
[----:B---3--:R0:W3:Y:S02]  /*ab30*/  LDL.U8 R5, [R8+UR56+0x7] ;  /* 0x0000073808057983 */ /* 0x0080e40008100000 */
[----:B0-----:R-:W-:-:S02]  /*ab40*/  VIADD R8, R8, 0x8 ;  /* 0x0000000808087836 */ /* 0x001fc40000000000 */
[----:B---3--:R4:W-:Y:S05]  /*ab50*/  STL.U8 [R11+0x1847], R5 ;  /* 0x001847050b007387 */ /* 0x0089ea0000100000 */
.L_x_142:
[----:B------:R-:W-:Y:S05]  /*ab60*/  BRA.U !UP0, `(.L_x_139) ;  /* 0x0000000108747547 */ /* 0x000fea000b800000 */
[----:B------:R-:W-:-:S04]  /*ab70*/  UISETP.GE.U32.AND UP0, UPT, UR4, 0x4, UPT ;  /* 0x000000040400788c */ /* 0x000fc8000bf06070 */
[----:B------:R-:W-:-:S06]  /*ab80*/  UISETP.GE.U32.AND.EX UP0, UPT, URZ, URZ, UPT, UP0 ;  /* 0x000000ffff00728c */ /* 0x000fcc000bf06100 */
[----:B------:R-:W-:-:S13]  /*ab90*/  PLOP3.LUT P0, PT, PT, PT, UP0, 0x80, 0x8 ;  /* 0x000000000008781c */ /* 0x000fda0003f0f008 */
[----:B0--34-:R-:W3:Y:S01]  /*aba0*/  @P0 LDL.U8 R4, [R8+UR56] ;  /* 0x0000003808040983 */ /* 0x019ee20008100000 */
[----:B------:R-:W-:-:S05]  /*abb0*/  @P0 IMAD.IADD R9, R1, 0x1, R8 ;  /* 0x0000000101090824 */ /* 0x000fca00078e0208 */
[----:B---3--:R0:W-:Y:S04]  /*abc0*/  @P0 STL.U8 [R9+0x1840], R4 ;  /* 0x0018400409000387 */ /* 0x0081e80000100000 */
[----:B------:R-:W3:Y:S04]  /*abd0*/  @P0 LDL.U8 R5, [R8+UR56+0x1] ;  /* 0x0000013808050983 */ /* 0x000ee80008100000 */
[----:B---3--:R0:W-:Y:S04]  /*abe0*/  @P0 STL.U8 [R9+0x1841], R5 ;  /* 0x0018410509000387 */ /* 0x0081e80000100000 */
[----:B------:R-:W3:Y:S04]  /*abf0*/  @P0 LDL.U8 R6, [R8+UR56+0x2] ;  /* 0x0000023808060983 */ /* 0x000ee80008100000 */
[----:B---3--:R0:W-:Y:S04]  /*ac00*/  @P0 STL.U8 [R9+0x1842], R6 ;  /* 0x0018420609000387 */ /* 0x0081e80000100000 */
[----:B------:R3:W4:Y:S01]  /*ac10*/  @P0 LDL.U8 R7, [R8+UR56+0x3] ;  /* 0x0000033808070983 */ /* 0x0007220008100000 */
[----:B------:R-:W-:Y:S01]  /*ac20*/  ULOP3.LUT UR9, UR6, 0x3, URZ, 0xc0, !UPT ;  /* 0x0000000306097892 */ /* 0x000fe2000f8ec0ff */
[----:B------:R-:W-:-:S03]  /*ac30*/  UMOV UR4, URZ ;  /* 0x000000ff00047c82 */ /* 0x000fc60008000000 */
[----:B------:R-:W-:Y:S01]  /*ac40*/  UISETP.NE.U32.AND UP0, UPT, UR9, URZ, UPT ;  /* 0x000000ff0900728c */ /* 0x000fe2000bf05070 */
[----:B---3--:R-:W-:-:S03]  /*ac50*/  @P0 VIADD R8, R8, 0x4 ;  /* 0x0000000408080836 */ /* 0x008fc60000000000 */
[----:B------:R-:W-:Y:S01]  /*ac60*/  UISETP.NE.AND.EX UP0, UPT, UR4, URZ, UPT, UP0 ;  /* 0x000000ff0400728c */ /* 0x000fe2000bf05300 */
[----:B----4-:R0:W-:Y:S08]  /*ac70*/  @P0 STL.U8 [R9+0x1843], R7 ;  /* 0x0018430709000387 */ /* 0x0101f00000100000 */
[----:B------:R-:W-:Y:S05]  /*ac80*/  BRA.U !UP0, `(.L_x_139) ;  /* 0x00000001082c7547 */ /* 0x000fea000b800000 */
[C---:B0-----:R-:W-:Y:S02]  /*ac90*/  VIADD R5, R8.reuse, UR8 ;  /* 0x0000000808057c36 */ /* 0x041fe40008000000 */
[----:B------:R-:W-:-:S07]  /*aca0*/  VIADD R8, R8, UR56 ;  /* 0x0000003808087c36 */ /* 0x000fce0008000000 */
.L_x_143:
[----:B------:R0:W3:Y:S01]  /*acb0*/  LDL.U8 R4, [R8] ;  /* 0x0000000008047983 */ /* 0x0000e20000100000 */
[----:B------:R-:W-:-:S04]  /*acc0*/  UIADD3 UR9, UP0, UPT, UR9, -0x1, URZ ;  /* 0xffffffff09097890 */ /* 0x000fc8000ff1e0ff */
[----:B------:R-:W-:Y:S02]  /*acd0*/  UIADD3.X UR4, UPT, UPT, UR4, -0x1, URZ, UP0, !UPT ;  /* 0xffffffff04047890 */ /* 0x000fe400087fe4ff */
[----:B------:R-:W-:Y:S01]  /*ace0*/  UISETP.NE.U32.AND UP0, UPT, UR9, URZ, UPT ;  /* 0x000000ff0900728c */ /* 0x000fe2000bf05070 */
[----:B0-----:R-:W-:-:S03]  /*acf0*/  VIADD R8, R8, 0x1 ;  /* 0x0000000108087836 */ /* 0x001fc60000000000 */
[----:B------:R-:W-:Y:S01]  /*ad00*/  UISETP.NE.AND.EX UP0, UPT, UR4, URZ, UPT, UP0 ;  /* 0x000000ff0400728c */ /* 0x000fe2000bf05300 */
[----:B---3--:R0:W-:Y:S02]  /*ad10*/  STL.U8 [R5], R4 ;  /* 0x0000000405007387 */ /* 0x0081e40000100000 */
[----:B0-----:R-:W-:-:S06]  /*ad20*/  VIADD R5, R5, 0x1 ;  /* 0x0000000105057836 */ /* 0x001fcc0000000000 */
[----:B------:R-:W-:Y:S05]  /*ad30*/  BRA.U UP0, `(.L_x_143) ;  /* 0xfffffffd00dc7547 */ /* 0x000fea000b83ffff */
.L_x_139:
[----:B0---4-:R-:W-:Y:S01]  /*ad40*/  IMAD.MOV.U32 R9, RZ, RZ, 0x1f ;  /* 0x0000001fff097424 */ /* 0x011fe200078e00ff */
[----:B------:R-:W0:Y:S01]  /*ad50*/  LDCU.128 UR12, c[0x3][0x940] ;  /* 0x00c12800ff0c77ac */ /* 0x000e220008000c00 */
[----:B------:R-:W-:Y:S01]  /*ad60*/  VIADD R56, R1, UR6 ;  /* 0x0000000601387c36 */ /* 0x000fe20008000000 */
[----:B------:R-:W4:Y:S04]  /*ad70*/  LDCU.128 UR16, c[0x3][0x950] ;  /* 0x00c12a00ff1077ac */ /* 0x000f280008000c00 */
[----:B------:R5:W-:Y:S01]  /*ad80*/  STL.U8 [R56+0x1840], R9 ;  /* 0x0018400938007387 */ /* 0x000be20000100000 */
[----:B------:R-:W2:Y:S03]  /*ad90*/  LDCU.128 UR20, c[0x3][0x960] ;  /* 0x00c12c00ff1477ac */ /* 0x000ea60008000c00 */
[----:B---3--:R-:W3:Y:S01]  /*ada0*/  LDL.128 R4, [R1+0x1840] ;  /* 0x0018400001047983 */ /* 0x008ee20000100c00 */
[----:B------:R-:W1:Y:S01]  /*adb0*/  LDCU.128 UR8, c[0x3][0x970] ;  /* 0x00c12e00ff0877ac */ /* 0x000e620008000c00 */
[----:B------:R-:W1:Y:S01]  /*adc0*/  LDCU.64 UR48, c[0x3][0x928] ;  /* 0x00c12500ff3077ac */ /* 0x000e620008000a00 */
[----:B------:R-:W1:Y:S01]  /*add0*/  LDCU UR52, c[0x3][0x924] ;  /* 0x00c12480ff3477ac */ /* 0x000e620008000800 */
[----:B------:R-:W1:Y:S01]  /*ade0*/  LDCU UR53, c[0x3][0x938] ;  /* 0x00c12700ff3577ac */ /* 0x000e620008000800 */
[----:B------:R-:W1:Y:S01]  /*adf0*/  LDCU.64 UR50, c[0x3][0x930] ;  /* 0x00c12600ff3277ac */ /* 0x000e620008000a00 */
[----:B------:R-:W0:Y:S01]  /*ae00*/  LDCU UR56, c[0x3][0x920] ;  /* 0x00c12400ff3877ac */ /* 0x000e220008000800 */
[----:B------:R-:W0:Y:S01]  /*ae10*/  LDCU UR57, c[0x3][0x93c] ;  /* 0x00c12780ff3977ac */ /* 0x000e220008000800 */
[----:B------:R-:W0:Y:S01]  /*ae20*/  LDCU.128 UR24, c[0x3][0x8e0] ;  /* 0x00c11c00ff1877ac */ /* 0x000e220008000c00 */
[----:B------:R-:W0:Y:S01]  /*ae30*/  LDCU.128 UR28, c[0x3][0x8f0] ;  /* 0x00c11e00ff1c77ac */ /* 0x000e220008000c00 */
[----:B------:R-:W0:Y:S01]  /*ae40*/  LDCU.128 UR32, c[0x3][0x900] ;  /* 0x00c12000ff2077ac */ /* 0x000e220008000c00 */
[----:B------:R-:W0:Y:S01]  /*ae50*/  LDCU.128 UR36, c[0x3][0x910] ;  /* 0x00c12200ff2477ac */ /* 0x000e220008000c00 */
[----:B---3--:R-:W-:-:S02]  /*ae60*/  PRMT R22, R6, 0x7771, RZ ;  /* 0x0000777106167816 */ /* 0x008fc400000000ff */
[C---:B------:R-:W-:Y:S02]  /*ae70*/  PRMT R10, R6.reuse, 0x7772, RZ ;  /* 0x00007772060a7816 */ /* 0x040fe400000000ff */
[----:B------:R-:W-:Y:S01]  /*ae80*/  PRMT R8, R6, 0x7773, RZ ;  /* 0x0000777306087816 */ /* 0x000fe200000000ff */
[----:B------:R-:W-:Y:S01]  /*ae90*/  IMAD.WIDE.U32 R22, R22, 0x100, RZ ;  /* 0x0000010016167825 */ /* 0x000fe200078e00ff */
[----:B------:R-:W-:Y:S02]  /*aea0*/  PRMT R53, R6, 0x7770, RZ ;  /* 0x0000777006357816 */ /* 0x000fe400000000ff */
[----:B------:R-:W-:Y:S01]  /*aeb0*/  LOP3.LUT R63, R63, R4, RZ, 0x3c, !PT ;  /* 0x000000043f3f7212 */ /* 0x000fe200078e3cff */
[----:B------:R-:W-:Y:S01]  /*aec0*/  IMAD.WIDE.U32 R10, R10, 0x10000, RZ ;  /* 0x000100000a0a7825 */ /* 0x000fe200078e00ff */
[----:B------:R-:W-:-:S03]  /*aed0*/  LOP3.LUT R53, R22, 0xff, R53, 0xf8, !PT ;  /* 0x000000ff16357812 */ /* 0x000fc600078ef835 */
[----:B-----5:R-:W-:-:S05]  /*aee0*/  IMAD.WIDE.U32 R8, R8, 0x1000000, RZ ;  /* 0x0100000008087825 */ /* 0x020fca00078e00ff */
[----:B------:R-:W-:Y:S02]  /*aef0*/  LOP3.LUT R4, R9, R11, R23, 0xfe, !PT ;  /* 0x0000000b09047212 */ /* 0x000fe400078efe17 */
[----:B------:R-:W-:Y:S02]  /*af00*/  LOP3.LUT R57, R8, R10, R53, 0xfe, !PT ;  /* 0x0000000a08397212 */ /* 0x000fe400078efe35 */
[----:B------:R-:W3:Y:S01]  /*af10*/  LDL.128 R8, [R1+0x1850] ;  /* 0x0018500001087983 */ /* 0x000ee20000100c00 */
        /* <DEDUP_REMOVED lines=9> */
[----:B------:R-:W-:Y:S01]  /*afb0*/  IMAD.SHL.U32 R64, R5, 0x1000000, RZ ;  /* 0x0100000005407824 */ /* 0x000fe200078e00ff */
[----:B------:R-:W-:Y:S02]  /*afc0*/  PRMT R5, R7, 0x7770, RZ ;  /* 0x0000777007057816 */ /* 0x000fe400000000ff */
[----:B------:R-:W-:Y:S02]  /*afd0*/  LOP3.LUT R6, R23, 0xff0000, R6, 0xf8, !PT ;  /* 0x00ff000017067812 */ /* 0x000fe400078ef806 */
[----:B------:R-:W-:Y:S02]  /*afe0*/  LOP3.LUT R5, R4, 0xff, R5, 0xf8, !PT ;  /* 0x000000ff04057812 */ /* 0x000fe400078ef805 */
[----:B------:R-:W-:Y:S02]  /*aff0*/  PRMT R4, R7, 0x7771, RZ ;  /* 0x0000777107047816 */ /* 0x000fe400000000ff */
[----:B------:R-:W-:-:S03]  /*b000*/  LOP3.LUT R64, R59, R64, R6, 0x1e, !PT ;  /* 0x000000403b407212 */ /* 0x000fc600078e1e06 */
        /* <DEDUP_REMOVED lines=8> */
[C---:B---3--:R-:W-:Y:S02]  /*b090*/  PRMT R18, R10.reuse, 0x7771, RZ ;  /* 0x000077710a127816 */ /* 0x048fe400000000ff */
[C---:B------:R-:W-:Y:S02]  /*b0a0*/  PRMT R6, R10.reuse, 0x7772, RZ ;  /* 0x000077720a067816 */ /* 0x040fe400000000ff */
[----:B------:R-:W-:Y:S01]  /*b0b0*/  PRMT R4, R10, 0x7773, RZ ;  /* 0x000077730a047816 */ /* 0x000fe200000000ff */
[----:B------:R-:W-:Y:S01]  /*b0c0*/  IMAD.WIDE.U32 R18, R18, 0x100, RZ ;  /* 0x0000010012127825 */ /* 0x000fe200078e00ff */
[----:B------:R-:W-:Y:S02]  /*b0d0*/  PRMT R23, R10, 0x7770, RZ ;  /* 0x000077700a177816 */ /* 0x000fe400000000ff */
[----:B------:R-:W-:Y:S01]  /*b0e0*/  LOP3.LUT R41, R41, R8, RZ, 0x3c, !PT ;  /* 0x0000000829297212 */ /* 0x000fe200078e3cff */
[----:B------:R-:W-:Y:S01]  /*b0f0*/  IMAD.WIDE.U32 R6, R6, 0x10000, RZ ;  /* 0x0001000006067825 */ /* 0x000fe200078e00ff */
[----:B------:R-:W-:-:S03]  /*b100*/  LOP3.LUT R23, R18, 0xff, R23, 0xf8, !PT ;  /* 0x000000ff12177812 */ /* 0x000fc600078ef817 */
[----:B------:R-:W-:-:S05]  /*b110*/  IMAD.WIDE.U32 R4, R4, 0x1000000, RZ ;  /* 0x0100000004047825 */ /* 0x000fca00078e00ff */
        /* <DEDUP_REMOVED lines=116> */
[----:B------:R-:W-:-:S05]  /*b860*/  IMAD.U32 R6, R6, 0x10000, RZ ;  /* 0x0001000006067824 */ /* 0x000fca00078e00ff */
[----:B------:R-:W-:Y:S01]  /*b870*/  LOP3.LUT R53, R53, 0xff0000, R6, 0xf8, !PT ;  /* 0x00ff000035357812 */ /* 0x000fe200078ef806 */
[----:B------:R-:W-:Y:S01]  /*b880*/  IMAD.SHL.U32 R6, R5, 0x1000000, RZ ;  /* 0x0100000005067824 */ /* 0x000fe200078e00ff */
[----:B------:R-:W-:-:S04]  /*b890*/  PRMT R5, R7, 0x7770, RZ ;  /* 0x0000777007057816 */ /* 0x000fc800000000ff */
[----:B------:R-:W-:Y:S02]  /*b8a0*/  LOP3.LUT R5, R4, 0xff, R5, 0xf8, !PT ;  /* 0x000000ff04057812 */ /* 0x000fe400078ef805 */
[----:B------:R-:W-:Y:S02]  /*b8b0*/  PRMT R4, R7, 0x7771, RZ ;  /* 0x0000777107047816 */ /* 0x000fe400000000ff */
[----:B------:R-:W-:-:S03]  /*b8c0*/  LOP3.LUT R53, R45, R6, R53, 0x1e, !PT ;  /* 0x000000062d357212 */ /* 0x000fc600078e1e35 */
        /* <DEDUP_REMOVED lines=85> */
[----:B------:R-:W-:Y:S01]  /*be20*/  LOP3.LUT R43, R22, 0xff, R43, 0xf8, !PT ;  /* 0x000000ff162b7812 */ /* 0x000fe200078ef82b */
[----:B------:R-:W3:Y:S02]  /*be30*/  LDL R8, [R1+0x18c0] ;  /* 0x0018c00001087983 */ /* 0x000ee40000100800 */
[----:B------:R-:W-:-:S05]  /*be40*/  IMAD.WIDE.U32 R4, R4, 0x1000000, RZ ;  /* 0x0100000004047825 */ /* 0x000fca00078e00ff */
[----:B------:R-:W-:Y:S02]  /*be50*/  LOP3.LUT R22, R5, R7, R23, 0xfe, !PT ;  /* 0x0000000705167212 */ /* 0x000fe400078efe17 */
[----:B------:R-:W5:Y:S01]  /*be60*/  LDL R5, [R1+0x18c4] ;  /* 0x0018c40001057983 */ /* 0x000f620000100800 */
[----:B------:R-:W-:Y:S02]  /*be70*/  LOP3.LUT R4, R4, R6, R43, 0xfe, !PT ;  /* 0x0000000604047212 */ /* 0x000fe400078efe2b */
[----:B------:R-:W-:-:S05]  /*be80*/  PRMT R6, R9, 0x7771, RZ ;  /* 0x0000777109067816 */ /* 0x000fca00000000ff */
        /* <DEDUP_REMOVED lines=12> */
[----:B------:R-:W-:-:S03]  /*bf50*/  IMAD.SHL.U32 R6, R6, 0x100, RZ ;  /* 0x0000010006067824 */ /* 0x000fc600078e00ff */
[----:B------:R-:W-:-:S04]  /*bf60*/  LOP3.LUT R7, R22, 0xff, R7, 0xf8, !PT ;  /* 0x000000ff16077812 */ /* 0x000fc800078ef807 */
[----:B------:R-:W-:Y:S02]  /*bf70*/  LOP3.LUT R45, R7, 0xff00, R6, 0xf8, !PT ;  /* 0x0000ff00072d7812 */ /* 0x000fe400078ef806 */
[----:B------:R-:W-:-:S05]  /*bf80*/  PRMT R6, R11, 0x7772, RZ ;  /* 0x000077720b067816 */ /* 0x000fca00000000ff */
[----:B------:R-:W-:-:S05]  /*bf90*/  IMAD.U32 R6, R6, 0x10000, RZ ;  /* 0x0001000006067824 */ /* 0x000fca00078e00ff */
[----:B------:R-:W-:Y:S02]  /*bfa0*/  LOP3.LUT R45, R45, 0xff0000, R6, 0xf8, !PT ;  /* 0x00ff00002d2d7812 */ /* 0x000fe400078ef806 */
[----:B------:R-:W-:Y:S01]  /*bfb0*/  PRMT R11, R11, 0x7773, RZ ;  /* 0x000077730b0b7816 */ /* 0x000fe200000000ff */
[----:B0-----:R-:W-:-:S04]  /*bfc0*/  ULEA UR6, UR12, UR5, 0x3 ;  /* 0x000000050c067291 */ /* 0x001fc8000f8e18ff */
[----:B------:R-:W-:Y:S01]  /*bfd0*/  IMAD.SHL.U32 R11, R11, 0x1000000, RZ ;  /* 0x010000000b0b7824 */ /* 0x000fe200078e00ff */
[----:B------:R-:W-:Y:S01]  /*bfe0*/  ULEA UR7, UR13, UR5, 0x3 ;  /* 0x000000050d077291 */ /* 0x000fe2000f8e18ff */
[----:B------:R-:W-:Y:S01]  /*bff0*/  LOP3.LUT R43, R27, R4, RZ, 0x3c, !PT ;  /* 0x000000041b2b7212 */ /* 0x000fe200078e3cff */
[----:B------:R-:W-:Y:S02]  /*c000*/  ULEA UR12, UR14, UR5, 0x3 ;  /* 0x000000050e0c7291 */ /* 0x000fe4000f8e18ff */
[----:B------:R-:W-:Y:S01]  /*c010*/  ULEA UR13, UR15, UR5, 0x3 ;  /* 0x000000050f0d7291 */ /* 0x000fe2000f8e18ff */
[----:B------:R-:W-:Y:S01]  /*c020*/  LOP3.LUT R45, R26, R11, R45, 0x1e, !PT ;  /* 0x0000000b1a2d7212 */ /* 0x000fe200078e1e2d */
[----:B----4-:R-:W-:Y:S02]  /*c030*/  ULEA UR14, UR16, UR5, 0x3 ;  /* 0x00000005100e7291 */ /* 0x010fe4000f8e18ff */
[----:B------:R-:W-:Y:S02]  /*c040*/  ULEA UR15, UR17, UR5, 0x3 ;  /* 0x00000005110f7291 */ /* 0x000fe4000f8e18ff */
[----:B------:R-:W-:-:S02]  /*c050*/  ULEA UR16, UR18, UR5, 0x3 ;  /* 0x0000000512107291 */ /* 0x000fc4000f8e18ff */
[----:B------:R-:W-:Y:S02]  /*c060*/  ULEA UR17, UR19, UR5, 0x3 ;  /* 0x0000000513117291 */ /* 0x000fe4000f8e18ff */
[----:B--2---:R-:W-:Y:S02]  /*c070*/  ULEA UR18, UR20, UR5, 0x3 ;  /* 0x0000000514127291 */ /* 0x004fe4000f8e18ff */
[----:B------:R-:W-:Y:S02]  /*c080*/  ULEA UR19, UR21, UR5, 0x3 ;  /* 0x0000000515137291 */ /* 0x000fe4000f8e18ff */
[----:B------:R-:W-:Y:S02]  /*c090*/  ULEA UR40, UR22, UR5, 0x3 ;  /* 0x0000000516287291 */ /* 0x000fe4000f8e18ff */
[----:B------:R-:W-:Y:S02]  /*c0a0*/  ULEA UR41, UR23, UR5, 0x3 ;  /* 0x0000000517297291 */ /* 0x000fe4000f8e18ff */
[----:B-1----:R-:W-:-:S02]  /*c0b0*/  ULEA UR42, UR8, UR5, 0x3 ;  /* 0x00000005082a7291 */ /* 0x002fc4000f8e18ff */
[----:B------:R-:W-:Y:S02]  /*c0c0*/  ULEA UR43, UR9, UR5, 0x3 ;  /* 0x00000005092b7291 */ /* 0x000fe4000f8e18ff */
[----:B------:R-:W-:Y:S02]  /*c0d0*/  ULEA UR44, UR10, UR5, 0x3 ;  /* 0x000000050a2c7291 */ /* 0x000fe4000f8e18ff */
[----:B------:R-:W-:Y:S02]  /*c0e0*/  ULEA UR45, UR11, UR5, 0x3 ;  /* 0x000000050b2d7291 */ /* 0x000fe4000f8e18ff */
[----:B------:R-:W-:Y:S02]  /*c0f0*/  ULEA UR48, UR48, UR5, 0x3 ;  /* 0x0000000530307291 */ /* 0x000fe4000f8e18ff */
[----:B------:R-:W-:Y:S01]  /*c100*/  ULEA UR49, UR49, UR5, 0x3 ;  /* 0x0000000531317291 */ /* 0x000fe2000f8e18ff */
[----:B------:R-:W0:Y:S01]  /*c110*/  LDCU.128 UR8, c[0x3][0x8c0] ;  /* 0x00c11800ff0877ac */ /* 0x000e220008000c00 */
[----:B------:R-:W1:Y:S01]  /*c120*/  LDCU.128 UR20, c[0x3][0x8d0] ;  /* 0x00c11a00ff1477ac */ /* 0x000e620008000c00 */
[----:B------:R-:W-:-:S02]  /*c130*/  ULEA UR50, UR50, UR5, 0x3 ;  /* 0x0000000532327291 */ /* 0x000fc4000f8e18ff */
[----:B------:R-:W-:Y:S02]  /*c140*/  ULEA UR51, UR51, UR5, 0x3 ;  /* 0x0000000533337291 */ /* 0x000fe4000f8e18ff */
[----:B------:R-:W-:Y:S02]  /*c150*/  ULEA UR52, UR52, UR5, 0x3 ;  /* 0x0000000534347291 */ /* 0x000fe4000f8e18ff */
[----:B------:R-:W-:Y:S01]  /*c160*/  ULEA UR53, UR53, UR5, 0x3 ;  /* 0x0000000535357291 */ /* 0x000fe2000f8e18ff */
[----:B------:R-:W-:Y:S01]  /*c170*/  UMOV UR4, URZ ;  /* 0x000000ff00047c82 */ /* 0x000fe20008000000 */
[----:B------:R-:W-:Y:S01]  /*c180*/  UMOV UR58, 0x800 ;  /* 0x00000800003a7882 */ /* 0x000fe20000000000 */
[----:B-----5:R-:W-:-:S05]  /*c190*/  PRMT R6, R5, 0x7771, RZ ;  /* 0x0000777105067816 */ /* 0x020fca00000000ff */
[----:B------:R-:W-:-:S05]  /*c1a0*/  IMAD.SHL.U32 R6, R6, 0x100, RZ ;  /* 0x0000010006067824 */ /* 0x000fca00078e00ff */
[----:B------:R-:W-:Y:S02]  /*c1b0*/  LOP3.LUT R7, R6, 0xff00, RZ, 0xc0, !PT ;  /* 0x0000ff0006077812 */ /* 0x000fe400078ec0ff */
[----:B------:R-:W-:-:S04]  /*c1c0*/  PRMT R6, R5, 0x7770, RZ ;  /* 0x0000777005067816 */ /* 0x000fc800000000ff */
[----:B------:R-:W-:Y:S02]  /*c1d0*/  LOP3.LUT R7, R7, 0xff, R6, 0xf8, !PT ;  /* 0x000000ff07077812 */ /* 0x000fe400078ef806 */
[C---:B------:R-:W-:Y:S02]  /*c1e0*/  PRMT R6, R5.reuse, 0x7772, RZ ;  /* 0x0000777205067816 */ /* 0x040fe400000000ff */
[----:B------:R-:W-:-:S03]  /*c1f0*/  PRMT R5, R5, 0x7773, RZ ;  /* 0x0000777305057816 */ /* 0x000fc600000000ff */
[----:B------:R-:W-:-:S05]  /*c200*/  IMAD.U32 R6, R6, 0x10000, RZ ;  /* 0x0001000006067824 */ /* 0x000fca00078e00ff */
[----:B------:R-:W-:Y:S02]  /*c210*/  LOP3.LUT R10, R7, 0xff0000, R6, 0xf8, !PT ;  /* 0x00ff0000070a7812 */ /* 0x000fe400078ef806 */
[----:B------:R-:W-:-:S05]  /*c220*/  LOP3.LUT R6, R5, 0x80, RZ, 0xfc, !PT ;  /* 0x0000008005067812 */ /* 0x000fca00078efcff */
[----:B------:R2:W-:Y:S01]  /*c230*/  STL.U8 [R1+0x18c7], R6 ;  /* 0x0018c70601007387 */ /* 0x0005e20000100000 */
[----:B------:R-:W-:Y:S01]  /*c240*/  IMAD.SHL.U32 R5, R5, 0x1000000, RZ ;  /* 0x0100000005057824 */ /* 0x000fe200078e00ff */
[----:B---3--:R-:W-:-:S04]  /*c250*/  LOP3.LUT R47, R25, R8, RZ, 0x3c, !PT ;  /* 0x00000008192f7212 */ /* 0x008fc800078e3cff */
[----:B------:R-:W-:-:S04]  /*c260*/  LOP3.LUT R5, R5, 0x80000000, R10, 0xfe, !PT ;  /* 0x8000000005057812 */ /* 0x000fc800078efe0a */
[----:B012---:R-:W-:-:S07]  /*c270*/  LOP3.LUT R46, R24, R5, RZ, 0x3c, !PT ;  /* 0x00000005182e7212 */ /* 0x007fce00078e3cff */
.L_x_144:
[----:B0-----:R-:W-:Y:S01]  /*c280*/  LOP3.LUT R4, R48, R37, R57, 0x96, !PT ;  /* 0x0000002530047212 */ /* 0x001fe200078e9639 */
[----:B------:R-:W-:Y:S01]  /*c290*/  ULEA UR59, UR56, UR5, 0x3 ;  /* 0x00000005383b7291 */ /* 0x000fe2000f8e18ff */
        /* <DEDUP_REMOVED lines=14> */
[----:B------:R-:W-:Y:S01]  /*c380*/  LOP3.LUT R25, R35, R53, R18, 0x96, !PT ;  /* 0x0000003523197212 */ /* 0x000fe200078e9612 */
[----:B------:R0:W-:Y:S01]  /*c390*/  STL.64 [R1+0x3040], R4 ;  /* 0x0030400401007387 */ /* 0x0001e20000100a00 */
[----:B------:R-:W-:Y:S02]  /*c3a0*/  LOP3.LUT R23, R61, R22, R15, 0x96, !PT ;  /* 0x000000163d177212 */ /* 0x000fe400078e960f */
[----:B------:R-:W-:-:S02]  /*c3b0*/  SHF.L.W.U32.HI R22, R7, 0x1, R11 ;  /* 0x0000000107167819 */ /* 0x000fc40000010e0b */
[----:B0-----:R-:W-:Y:S02]  /*c3c0*/  LOP3.LUT R4, R39, R8, RZ, 0x3c, !PT ;  /* 0x0000000827047212 */ /* 0x001fe400078e3cff */
[----:B------:R-:W-:Y:S02]  /*c3d0*/  LOP3.LUT R5, R0, R6, RZ, 0x3c, !PT ;  /* 0x0000000600057212 */ /* 0x000fe400078e3cff */
[----:B------:R-:W-:-:S03]  /*c3e0*/  LOP3.LUT R0, R49, R0, R64, 0x96, !PT ;  /* 0x0000000031007212 */ /* 0x000fc600078e9640 */
[----:B------:R0:W-:Y:S01]  /*c3f0*/  STL.64 [R1+0x3068], R4 ;  /* 0x0030680401007387 */ /* 0x0001e20000100a00 */
[----:B------:R-:W-:Y:S02]  /*c400*/  LOP3.LUT R0, R28, R0, R45, 0x96, !PT ;  /* 0x000000001c007212 */ /* 0x000fe400078e962d */
[----:B0-----:R-:W-:Y:S02]  /*c410*/  LOP3.LUT R5, R49, R6, RZ, 0x3c, !PT ;  /* 0x0000000631057212 */ /* 0x001fe400078e3cff */
[C---:B------:R-:W-:Y:S02]  /*c420*/  LOP3.LUT R4, R50.reuse, R8, RZ, 0x3c, !PT ;  /* 0x0000000832047212 */ /* 0x040fe400078e3cff */
[----:B------:R-:W-:Y:S02]  /*c430*/  LOP3.LUT R50, R50, R39, R63, 0x96, !PT ;  /* 0x0000002732327212 */ /* 0x000fe400078e963f */
[----:B------:R-:W-:Y:S01]  /*c440*/  LOP3.LUT R39, R44, R2, R40, 0x96, !PT ;  /* 0x000000022c277212 */ /* 0x000fe200078e9628 */
[----:B------:R0:W-:Y:S02]  /*c450*/  STL.64 [R1+0x3090], R4 ;  /* 0x0030900401007387 */ /* 0x0001e40000100a00 */
[----:B0-----:R-:W-:-:S02]  /*c460*/  LOP3.LUT R4, R43, R8, RZ, 0x3c, !PT ;  /* 0x000000082b047212 */ /* 0x001fc400078e3cff */
[----:B------:R-:W-:-:S05]  /*c470*/  LOP3.LUT R5, R45, R6, RZ, 0x3c, !PT ;  /* 0x000000062d057212 */ /* 0x000fca00078e3cff */
[----:B------:R0:W-:Y:S02]  /*c480*/  STL.64 [R1+0x30b8], R4 ;  /* 0x0030b80401007387 */ /* 0x0001e40000100a00 */
[----:B0-----:R-:W-:Y:S02]  /*c490*/  LOP3.LUT R5, R28, R6, RZ, 0x3c, !PT ;  /* 0x000000061c057212 */ /* 0x001fe400078e3cff */
[----:B------:R-:W-:Y:S02]  /*c4a0*/  LOP3.LUT R6, R62, R25, R14, 0x96, !PT ;  /* 0x000000193e067212 */ /* 0x000fe400078e960e */
[----:B------:R-:W-:Y:S02]  /*c4b0*/  LOP3.LUT R4, R29, R8, RZ, 0x3c, !PT ;  /* 0x000000081d047212 */ /* 0x000fe400078e3cff */
[----:B------:R-:W-:Y:S02]  /*c4c0*/  SHF.L.W.U32.HI R27, R23, 0x1, R6 ;  /* 0x00000001171b7819 */ /* 0x000fe40000010e06 */
[----:B------:R-:W-:Y:S01]  /*c4d0*/  SHF.L.W.U32.HI R8, R6, 0x1, R23 ;  /* 0x0000000106087819 */ /* 0x000fe20000010e17 */
[----:B------:R0:W-:Y:S01]  /*c4e0*/  STL.64 [R1+0x30e0], R4 ;  /* 0x0030e00401007387 */ /* 0x0001e20000100a00 */
[----:B------:R-:W-:-:S02]  /*c4f0*/  LOP3.LUT R27, R27, R10, RZ, 0x3c, !PT ;  /* 0x0000000a1b1b7212 */ /* 0x000fc400078e3cff */
[----:B------:R-:W-:Y:S02]  /*c500*/  LOP3.LUT R9, R8, R9, RZ, 0x3c, !PT ;  /* 0x0000000908097212 */ /* 0x000fe400078e3cff */
[----:B------:R-:W-:Y:S02]  /*c510*/  LOP3.LUT R8, R32, R36, R41, 0x96, !PT ;  /* 0x0000002420087212 */ /* 0x000fe400078e9629 */
[----:B------:R-:W-:Y:S02]  /*c520*/  LOP3.LUT R10, R60, R39, R12, 0x96, !PT ;  /* 0x000000273c0a7212 */ /* 0x000fe400078e960c */
[----:B------:R-:W-:Y:S02]  /*c530*/  LOP3.LUT R25, R58, R8, R13, 0x96, !PT ;  /* 0x000000083a197212 */ /* 0x000fe400078e960d */
[----:B------:R-:W-:Y:S02]  /*c540*/  LOP3.LUT R29, R29, R50, R43, 0x96, !PT ;  /* 0x000000321d1d7212 */ /* 0x000fe400078e962b */
[----:B0-----:R-:W-:-:S02]  /*c550*/  LOP3.LUT R5, R40, R27, RZ, 0x3c, !PT ;  /* 0x0000001b28057212 */ /* 0x001fc400078e3cff */
[----:B------:R-:W-:Y:S02]  /*c560*/  LOP3.LUT R4, R41, R9, RZ, 0x3c, !PT ;  /* 0x0000000929047212 */ /* 0x000fe400078e3cff */
[----:B------:R-:W-:Y:S02]  /*c570*/  SHF.L.W.U32.HI R41, R25, 0x1, R10 ;  /* 0x0000000119297819 */ /* 0x000fe40000010e0a */
[----:B------:R-:W-:Y:S01]  /*c580*/  SHF.L.W.U32.HI R39, R11, 0x1, R7 ;  /* 0x000000010b277819 */ /* 0x000fe20000010e07 */
[----:B------:R0:W-:Y:S01]  /*c590*/  STL.64 [R1+0x3050], R4 ;  /* 0x0030500401007387 */ /* 0x0001e20000100a00 */
[----:B------:R-:W-:Y:S02]  /*c5a0*/  SHF.L.W.U32.HI R8, R10, 0x1, R25 ;  /* 0x000000010a087819 */ /* 0x000fe40000010e19 */
[----:B------:R-:W-:Y:S02]  /*c5b0*/  SHF.L.W.U32.HI R7, R29, 0x1, R0 ;  /* 0x000000011d077819 */ /* 0x000fe40000010e00 */
        /* <DEDUP_REMOVED lines=12> */
[----:B------:R-:W-:Y:S02]  /*c680*/  LOP3.LUT R23, R30, R41, RZ, 0x3c, !PT ;  /* 0x000000291e177212 */ /* 0x000fe400078e3cff */
[----:B------:R-:W-:-:S02]  /*c690*/  LOP3.LUT R38, R37, R2, RZ, 0x3c, !PT ;  /* 0x0000000225267212 */ /* 0x000fc400078e3cff */
[-C--:B------:R-:W-:Y:S02]  /*c6a0*/  LOP3.LUT R10, R48, R2.reuse, RZ, 0x3c, !PT ;  /* 0x00000002300a7212 */ /* 0x080fe400078e3cff */
[----:B0-----:R-:W-:Y:S01]  /*c6b0*/  LOP3.LUT R4, R32, R9, RZ, 0x3c, !PT ;  /* 0x0000000920047212 */ /* 0x001fe200078e3cff */
[----:B------:R-:W-:Y:S01]  /*c6c0*/  STL.64 [R1+0x3070], R38 ;  /* 0x0030702601007387 */ /* 0x000fe20000100a00 */
[----:B------:R-:W-:Y:S02]  /*c6d0*/  LOP3.LUT R5, R44, R27, RZ, 0x3c, !PT ;  /* 0x0000001b2c057212 */ /* 0x000fe400078e3cff */
[-C--:B------:R-:W-:Y:S02]  /*c6e0*/  LOP3.LUT R8, R57, R2.reuse, RZ, 0x3c, !PT ;  /* 0x0000000239087212 */ /* 0x080fe400078e3cff */
[----:B------:R-:W-:Y:S01]  /*c6f0*/  LOP3.LUT R22, R31, R2, RZ, 0x3c, !PT ;  /* 0x000000021f167212 */ /* 0x000fe200078e3cff */
[----:B------:R0:W-:Y:S01]  /*c700*/  STL.64 [R1+0x30a0], R4 ;  /* 0x0030a00401007387 */ /* 0x0001e20000100a00 */
[----:B------:R-:W-:-:S02]  /*c710*/  LOP3.LUT R24, R3, R25, RZ, 0x3c, !PT ;  /* 0x0000001903187212 */ /* 0x000fc400078e3cff */
[----:B------:R-:W-:Y:S01]  /*c720*/  LOP3.LUT R6, R58, R9, RZ, 0x3c, !PT ;  /* 0x000000093a067212 */ /* 0x000fe200078e3cff */
[----:B------:R-:W-:Y:S01]  /*c730*/  STL.64 [R1+0x30e8], R22 ;  /* 0x0030e81601007387 */ /* 0x000fe20000100a00 */
[-C--:B------:R-:W-:Y:S02]  /*c740*/  LOP3.LUT R26, R33, R25.reuse, RZ, 0x3c, !PT ;  /* 0x00000019211a7212 */ /* 0x080fe400078e3cff */
[-C--:B------:R-:W-:Y:S01]  /*c750*/  LOP3.LUT R30, R15, R25.reuse, RZ, 0x3c, !PT ;  /* 0x000000190f1e7212 */ /* 0x080fe200078e3cff */
[----:B------:R-:W-:Y:S01]  /*c760*/  STL.64 [R1+0x30f0], R6 ;  /* 0x0030f00601007387 */ /* 0x000fe20000100a00 */
[----:B------:R-:W-:Y:S02]  /*c770*/  LOP3.LUT R32, R61, R25, RZ, 0x3c, !PT ;  /* 0x000000193d207212 */ /* 0x000fe400078e3cff */
[----:B------:R-:W-:Y:S02]  /*c780*/  LOP3.LUT R3, R18, R29, RZ, 0x3c, !PT ;  /* 0x0000001d12037212 */ /* 0x000fe400078e3cff */
[----:B0-----:R-:W-:-:S02]  /*c790*/  LOP3.LUT R5, R12, R27, RZ, 0x3c, !PT ;  /* 0x0000001b0c057212 */ /* 0x001fc400078e3cff */
[----:B------:R-:W-:Y:S02]  /*c7a0*/  LOP3.LUT R12, R47, R2, RZ, 0x3c, !PT ;  /* 0x000000022f0c7212 */ /* 0x000fe400078e3cff */
[----:B------:R-:W-:Y:S02]  /*c7b0*/  LOP3.LUT R4, R13, R9, RZ, 0x3c, !PT ;  /* 0x000000090d047212 */ /* 0x000fe400078e3cff */
[----:B------:R-:W-:Y:S02]  /*c7c0*/  LOP3.LUT R2, R19, R25, RZ, 0x3c, !PT ;  /* 0x0000001913027212 */ /* 0x000fe400078e3cff */
[-C--:B------:R-:W-:Y:S01]  /*c7d0*/  LOP3.LUT R27, R35, R29.reuse, RZ, 0x3c, !PT ;  /* 0x0000001d231b7212 */ /* 0x080fe200078e3cff */
[----:B------:R-:W-:Y:S01]  /*c7e0*/  STL.64 [R1+0x30c8], R4 ;  /* 0x0030c80401007387 */ /* 0x000fe20000100a00 */
[----:B------:R-:W-:Y:S02]  /*c7f0*/  LOP3.LUT R31, R14, R29, RZ, 0x3c, !PT ;  /* 0x0000001d0e1f7212 */ /* 0x000fe400078e3cff */
[-C--:B------:R-:W-:Y:S01]  /*c800*/  LOP3.LUT R9, R59, R41.reuse, RZ, 0x3c, !PT ;  /* 0x000000293b097212 */ /* 0x080fe200078e3cff */
[----:B------:R0:W-:Y:S01]  /*c810*/  STL.64 [R1+0x3058], R2 ;  /* 0x0030580201007387 */ /* 0x0001e20000100a00 */
[----:B------:R-:W-:-:S02]  /*c820*/  LOP3.LUT R11, R56, R41, RZ, 0x3c, !PT ;  /* 0x00000029380b7212 */ /* 0x000fc400078e3cff */
[----:B------:R-:W-:Y:S01]  /*c830*/  LOP3.LUT R13, R46, R41, RZ, 0x3c, !PT ;  /* 0x000000292e0d7212 */ /* 0x000fe200078e3cff */
        /* <DEDUP_REMOVED lines=18> */
[----:B------:R-:W-:Y:S04]  /*c960*/  STL.64 [R1+0x3060], R14 ;  /* 0x0030600e01007387 */ /* 0x000fe80000100a00 */
[----:B------:R-:W-:Y:S04]  /*c970*/  STL.64 [R1+0x3088], R54 ;  /* 0x0030883601007387 */ /* 0x000fe80000100a00 */
[----:B------:R-:W-:Y:S04]  /*c980*/  STL.64 [R1+0x30b0], R34 ;  /* 0x0030b02201007387 */ /* 0x000fe80000100a00 */
[----:B------:R-:W-:Y:S04]  /*c990*/  STL.64 [R1+0x30d8], R18 ;  /* 0x0030d81201007387 */ /* 0x000fe80000100a00 */
[----:B------:R-:W-:Y:S04]  /*c9a0*/  STL.64 [R1+0x3100], R20 ;  /* 0x0031001401007387 */ /* 0x000fe80000100a00 */
[----:B------:R1:W-:Y:S04]  /*c9b0*/  STL.64 [R1+0x3048], R8 ;  /* 0x0030480801007387 */ /* 0x0003e80000100a00 */
[----:B0-----:R-:W1:Y:S01]  /*c9c0*/  LDL.64 R2, [UR59] ;  /* 0x0000003bff027983 */ /* 0x001e620008100a00 */
[----:B------:R-:W-:-:S02]  /*c9d0*/  UIADD3 UR54, UPT, UPT, -UR8, URZ, URZ ;  /* 0x000000ff08367290 */ /* 0x000fc4000fffe1ff */
[----:B------:R-:W-:Y:S02]  /*c9e0*/  ULOP3.LUT UR60, UR8, 0x3f, URZ, 0xc0, !UPT ;  /* 0x0000003f083c7892 */ /* 0x000fe4000f8ec0ff */
[----:B------:R-:W-:Y:S02]  /*c9f0*/  ULOP3.LUT UR54, UR54, 0x3f, URZ, 0xc0, !UPT ;  /* 0x0000003f36367892 */ /* 0x000fe4000f8ec0ff */
[----:B------:R-:W-:Y:S02]  /*ca00*/  UIADD3 UR55, UPT, UPT, -UR9, URZ, URZ ;  /* 0x000000ff09377290 */ /* 0x000fe4000fffe1ff */
[C-C-:B------:R-:W-:Y:S02]  /*ca10*/  SHF.L.U64.HI R4, R8.reuse, UR60, R9.reuse ;  /* 0x0000003c08047c19 */ /* 0x140fe40008010209 */
[C---:B------:R-:W-:Y:S01]  /*ca20*/  SHF.R.U64 R5, R8.reuse, UR54, R9 ;  /* 0x0000003608057c19 */ /* 0x040fe20008001209 */
[----:B------:R-:W-:Y:S01]  /*ca30*/  ULOP3.LUT UR55, UR55, 0x3f, URZ, 0xc0, !UPT ;  /* 0x0000003f37377892 */ /* 0x000fe2000f8ec0ff */
[----:B------:R-:W-:-:S02]  /*ca40*/  SHF.L.U32 R0, R8, UR60, RZ ;  /* 0x0000003c08007c19 */ /* 0x000fc400080006ff */
[----:B------:R-:W-:Y:S01]  /*ca50*/  SHF.R.U32.HI R7, RZ, UR54, R9 ;  /* 0x00000036ff077c19 */ /* 0x000fe20008011609 */
[----:B------:R-:W-:Y:S01]  /*ca60*/  ULOP3.LUT UR54, UR9, 0x3f, URZ, 0xc0, !UPT ;  /* 0x0000003f09367892 */ /* 0x000fe2000f8ec0ff */
[----:B------:R-:W-:Y:S02]  /*ca70*/  LOP3.LUT R6, R0, R5, RZ, 0xfc, !PT ;  /* 0x0000000500067212 */ /* 0x000fe400078efcff */
[----:B------:R-:W-:-:S05]  /*ca80*/  LOP3.LUT R7, R4, R7, RZ, 0xfc, !PT ;  /* 0x0000000704077212 */ /* 0x000fca00078efcff */
[----:B------:R0:W-:Y:S01]  /*ca90*/  STL.64 [UR59], R6 ;  /* 0x00000006ff007987 */ /* 0x0001e20008100a3b */
        /* <DEDUP_REMOVED lines=8> */
[----:B------:R-:W1:Y:S01]  /*cb20*/  LDL.64 R4, [UR48] ;  /* 0x00000030ff047983 */ /* 0x000e620008100a00 */
[----:B------:R-:W-:Y:S02]  /*cb30*/  UIADD3 UR54, UPT, UPT, -UR10, URZ, URZ ;  /* 0x000000ff0a367290 */ /* 0x000fe4000fffe1ff */
[----:B------:R-:W-:Y:S02]  /*cb40*/  ULOP3.LUT UR59, UR10, 0x3f, URZ, 0xc0, !UPT ;  /* 0x0000003f0a3b7892 */ /* 0x000fe4000f8ec0ff */
[----:B------:R-:W-:Y:S02]  /*cb50*/  ULOP3.LUT UR54, UR54, 0x3f, URZ, 0xc0, !UPT ;  /* 0x0000003f36367892 */ /* 0x000fe4000f8ec0ff */
[----:B------:R-:W-:-:S04]  /*cb60*/  UIADD3 UR55, UPT, UPT, -UR11, URZ, URZ ;  /* 0x000000ff0b377290 */ /* 0x000fc8000fffe1ff */
[----:B------:R-:W-:Y:S01]  /*cb70*/  ULOP3.LUT UR55, UR55, 0x3f, URZ, 0xc0, !UPT ;  /* 0x0000003f37377892 */ /* 0x000fe2000f8ec0ff */
[C-C-:B0-----:R-:W-:Y:S02]  /*cb80*/  SHF.R.U64 R7, R2.reuse, UR54, R3.reuse ;  /* 0x0000003602077c19 */ /* 0x141fe40008001203 */
[C---:B------:R-:W-:Y:S02]  /*cb90*/  SHF.L.U32 R6, R2.reuse, UR59, RZ ;  /* 0x0000003b02067c19 */ /* 0x040fe400080006ff */
[--C-:B------:R-:W-:Y:S01]  /*cba0*/  SHF.R.U32.HI R11, RZ, UR54, R3.reuse ;  /* 0x00000036ff0b7c19 */ /* 0x100fe20008011603 */
[----:B------:R-:W-:Y:S01]  /*cbb0*/  ULOP3.LUT UR54, UR11, 0x3f, URZ, 0xc0, !UPT ;  /* 0x0000003f0b367892 */ /* 0x000fe2000f8ec0ff */
[----:B------:R-:W-:Y:S02]  /*cbc0*/  SHF.L.U64.HI R2, R2, UR59, R3 ;  /* 0x0000003b02027c19 */ /* 0x000fe40008010203 */
[----:B------:R-:W-:Y:S02]  /*cbd0*/  LOP3.LUT R6, R6, R7, RZ, 0xfc, !PT ;  /* 0x0000000706067212 */ /* 0x000fe400078efcff */
[----:B------:R-:W-:-:S02]  /*cbe0*/  LOP3.LUT R7, R2, R11, RZ, 0xfc, !PT ;  /* 0x0000000b02077212 */ /* 0x000fc400078efcff */
[C-C-:B-1----:R-:W-:Y:S02]  /*cbf0*/  SHF.R.U64 R9, R4.reuse, UR55, R5.reuse ;  /* 0x0000003704097c19 */ /* 0x142fe40008001205 */
[C---:B------:R-:W-:Y:S01]  /*cc00*/  SHF.L.U32 R8, R4.reuse, UR54, RZ ;  /* 0x0000003604087c19 */ /* 0x040fe200080006ff */
[----:B------:R0:W-:Y:S01]  /*cc10*/  STL.64 [UR48], R6 ;  /* 0x00000006ff007987 */ /* 0x0001e20008100a30 */
[--C-:B------:R-:W-:Y:S02]  /*cc20*/  SHF.R.U32.HI R11, RZ, UR55, R5.reuse ;  /* 0x00000037ff0b7c19 */ /* 0x100fe40008011605 */
[----:B------:R-:W-:Y:S01]  /*cc30*/  SHF.L.U64.HI R4, R4, UR54, R5 ;  /* 0x0000003604047c19 */ /* 0x000fe20008010205 */
[----:B------:R-:W0:Y:S01]  /*cc40*/  LDL.64 R2, [UR49] ;  /* 0x00000031ff027983 */ /* 0x000e220008100a00 */
[----:B------:R-:W-:Y:S02]  /*cc50*/  LOP3.LUT R8, R8, R9, RZ, 0xfc, !PT ;  /* 0x0000000908087212 */ /* 0x000fe400078efcff */
        /* <DEDUP_REMOVED lines=36> */
[----:B------:R-:W-:Y:S02]  /*cea0*/  LOP3.LUT R6, R6, R7, RZ, 0xfc, !PT ;  /* 0x0000000706067212 */ /* 0x000fe400078efcff */
[----:B------:R-:W-:-:S02]  /*ceb0*/  LOP3.LUT R7, R2, R11, RZ, 0xfc, !PT ;  /* 0x0000000b02077212 */ /* 0x000fc400078efcff */
[C-C-:B-1----:R-:W-:Y:S02]  /*cec0*/  SHF.R.U64 R9, R4.reuse, UR55, R5.reuse ;  /* 0x0000003704097c19 */ /* 0x142fe40008001205 */
        /* <DEDUP_REMOVED lines=9> */
[----:B------:R-:W-:-:S02]  /*cf60*/  UIADD3 UR54, UPT, UPT, -UR24, URZ, URZ ;  /* 0x000000ff18367290 */ /* 0x000fc4000fffe1ff */
[----:B------:R-:W-:Y:S02]  /*cf70*/  ULOP3.LUT UR59, UR24, 0x3f, URZ, 0xc0, !UPT ;  /* 0x0000003f183b7892 */ /* 0x000fe4000f8ec0ff */
[----:B------:R-:W-:Y:S02]  /*cf80*/  ULOP3.LUT UR54, UR54, 0x3f, URZ, 0xc0, !UPT ;  /* 0x0000003f36367892 */ /* 0x000fe4000f8ec0ff */
[----:B------:R-:W-:-:S04]  /*cf90*/  UIADD3 UR55, UPT, UPT, -UR25, URZ, URZ ;  /* 0x000000ff19377290 */ /* 0x000fc8000fffe1ff */
[----:B------:R-:W-:Y:S01]  /*cfa0*/  ULOP3.LUT UR55, UR55, 0x3f, URZ, 0xc0, !UPT ;  /* 0x0000003f37377892 */ /* 0x000fe2000f8ec0ff */
[C-C-:B0-----:R-:W-:Y:S02]  /*cfb0*/  SHF.R.U64 R7, R2.reuse, UR54, R3.reuse ;  /* 0x0000003602077c19 */ /* 0x141fe40008001203 */
[--C-:B------:R-:W-:Y:S01]  /*cfc0*/  SHF.R.U32.HI R11, RZ, UR54, R3.reuse ;  /* 0x00000036ff0b7c19 */ /* 0x100fe20008011603 */
[----:B------:R-:W-:Y:S01]  /*cfd0*/  ULOP3.LUT UR54, UR25, 0x3f, URZ, 0xc0, !UPT ;  /* 0x0000003f19367892 */ /* 0x000fe2000f8ec0ff */
[C---:B------:R-:W-:Y:S02]  /*cfe0*/  SHF.L.U32 R6, R2.reuse, UR59, RZ ;  /* 0x0000003b02067c19 */ /* 0x040fe400080006ff */
[----:B------:R-:W-:Y:S02]  /*cff0*/  SHF.L.U64.HI R2, R2, UR59, R3 ;  /* 0x0000003b02027c19 */ /* 0x000fe40008010203 */
        /* <DEDUP_REMOVED lines=133> */
[C---:B------:R-:W-:Y:S02]  /*d850*/  SHF.L.U32 R8, R4.reuse, UR54, RZ ;  /* 0x0000003604087c19 */ /* 0x040fe400080006ff */
        /* <DEDUP_REMOVED lines=8> */
[----:B------:R-:W-:Y:S04]  /*d8e0*/  STL.64 [UR43], R8 ;  /* 0x00000008ff007987 */ /* 0x000fe80008100a2b */
[----:B------:R-:W0:Y:S01]  /*d8f0*/  LDL.64 R4, [UR44] ;  /* 0x0000002cff047983 */ /* 0x000e220008100a00 */
[----:B------:R-:W-:-:S02]  /*d900*/  UIADD3 UR54, UPT, UPT, -UR38, URZ, URZ ;  /* 0x000000ff26367290 */ /* 0x000fc4000fffe1ff */
[----:B------:R-:W-:Y:S02]  /*d910*/  UIADD3 UR55, UPT, UPT, -UR39, URZ, URZ ;  /* 0x000000ff27377290 */ /* 0x000fe4000fffe1ff */
[----:B------:R-:W-:Y:S02]  /*d920*/  ULOP3.LUT UR54, UR54, 0x3f, URZ, 0xc0, !UPT ;  /* 0x0000003f36367892 */ /* 0x000fe4000f8ec0ff */
[----:B------:R-:W-:Y:S02]  /*d930*/  ULOP3.LUT UR59, UR38, 0x3f, URZ, 0xc0, !UPT ;  /* 0x0000003f263b7892 */ /* 0x000fe4000f8ec0ff */
[----:B------:R-:W-:Y:S02]  /*d940*/  ULOP3.LUT UR55, UR55, 0x3f, URZ, 0xc0, !UPT ;  /* 0x0000003f37377892 */ /* 0x000fe4000f8ec0ff */
[----:B------:R-:W-:Y:S01]  /*d950*/  ULOP3.LUT UR60, UR39, 0x3f, URZ, 0xc0, !UPT ;  /* 0x0000003f273c7892 */ /* 0x000fe2000f8ec0ff */
[--C-:B--2---:R-:W-:Y:S02]  /*d960*/  SHF.R.U64 R11, R2, UR54, R3.reuse ;  /* 0x00000036020b7c19 */ /* 0x104fe40008001203 */
[----:B------:R-:W-:-:S02]  /*d970*/  SHF.R.U32.HI R10, RZ, UR54, R3 ;  /* 0x00000036ff0a7c19 */ /* 0x000fc40008011603 */
[C---:B------:R-:W-:Y:S02]  /*d980*/  SHF.L.U64.HI R3, R2.reuse, UR59, R3 ;  /* 0x0000003b02037c19 */ /* 0x040fe40008010203 */
[----:B------:R-:W-:Y:S02]  /*d990*/  SHF.L.U32 R2, R2, UR59, RZ ;  /* 0x0000003b02027c19 */ /* 0x000fe400080006ff */
[C-C-:B0-----:R-:W-:Y:S02]  /*d9a0*/  SHF.R.U64 R7, R4.reuse, UR55, R5.reuse ;  /* 0x0000003704077c19 */ /* 0x141fe40008001205 */
[--C-:B------:R-:W-:Y:S02]  /*d9b0*/  SHF.R.U32.HI R6, RZ, UR55, R5.reuse ;  /* 0x00000037ff067c19 */ /* 0x100fe40008011605 */
[C---:B------:R-:W-:Y:S02]  /*d9c0*/  SHF.L.U32 R0, R4.reuse, UR60, RZ ;  /* 0x0000003c04007c19 */ /* 0x040fe400080006ff */
        /* <DEDUP_REMOVED lines=9> */
[----:B------:R-:W3:Y:S04]  /*da60*/  LDL.128 R32, [R1+0x3080] ;  /* 0x0030800001207983 */ /* 0x000ee80000100c00 */
[----:B------:R-:W4:Y:S04]  /*da70*/  LDL.128 R40, [R1+0x3090] ;  /* 0x0030900001287983 */ /* 0x000f280000100c00 */
[----:B------:R-:W4:Y:S04]  /*da80*/  LDL.128 R44, [R1+0x30a0] ;  /* 0x0030a000012c7983 */ /* 0x000f280000100c00 */
[----:B------:R-:W5:Y:S04]  /*da90*/  LDL.64 R60, [R1+0x30b0] ;  /* 0x0030b000013c7983 */ /* 0x000f680000100a00 */
[----:B------:R-:W5:Y:S04]  /*daa0*/  LDL.64 R58, [R1+0x30b8] ;  /* 0x0030b800013a7983 */ /* 0x000f680000100a00 */
[----:B------:R-:W5:Y:S04]  /*dab0*/  LDL.128 R28, [R1+0x30c0] ;  /* 0x0030c000011c7983 */ /* 0x000f680000100c00 */
[----:B------:R-:W5:Y:S04]  /*dac0*/  LDL.128 R16, [R1+0x30d0] ;  /* 0x0030d00001107983 */ /* 0x000f680000100c00 */
[----:B------:R-:W5:Y:S04]  /*dad0*/  LDL.64 R66, [R1+0x3060] ;  /* 0x0030600001427983 */ /* 0x000f680000100a00 */
[----:B0-----:R-:W5:Y:S04]  /*dae0*/  LDL.128 R4, [R1+0x3050] ;  /* 0x0030500001047983 */ /* 0x001f680000100c00 */
[----:B------:R-:W5:Y:S04]  /*daf0*/  LDL.128 R8, [R1+0x3040] ;  /* 0x0030400001087983 */ /* 0x000f680000100c00 */
[----:B------:R-:W5:Y:S04]  /*db00*/  LDL.128 R20, [R1+0x30e0] ;  /* 0x0030e00001147983 */ /* 0x000f680000100c00 */
[----:B------:R-:W5:Y:S04]  /*db10*/  LDL.128 R24, [R1+0x30f0] ;  /* 0x0030f00001187983 */ /* 0x000f680000100c00 */
[----:B------:R-:W5:Y:S01]  /*db20*/  LDL.64 R68, [R1+0x3100] ;  /* 0x0031000001447983 */ /* 0x000f620000100a00 */
[----:B------:R-:W0:Y:S01]  /*db30*/  LDCU.64 UR54, c[0x3][UR58] ;  /* 0x00c000003a3677ac */ /* 0x000e220008000a00 */
[----:B------:R-:W-:-:S04]  /*db40*/  UIADD3 UR4, UPT, UPT, UR4, 0x1, URZ ;  /* 0x0000000104047890 */ /* 0x000fc8000fffe0ff */
[----:B------:R-:W-:Y:S02]  /*db50*/  UISETP.NE.AND UP0, UPT, UR4, 0x18, UPT ;  /* 0x000000180400788c */ /* 0x000fe4000bf05270 */
[----:B------:R-:W-:Y:S01]  /*db60*/  UIADD3 UR58, UPT, UPT, UR58, 0x8, URZ ;  /* 0x000000083a3a7890 */ /* 0x000fe2000fffe0ff */
[----:B--2---:R-:W-:Y:S02]  /*db70*/  LOP3.LUT R39, R48, R14, R12, 0xb4, !PT ;  /* 0x0000000e30277212 */ /* 0x004fe400078eb40c */
[----:B------:R-:W-:Y:S02]  /*db80*/  LOP3.LUT R0, R49, R15, R13, 0xb4, !PT ;  /* 0x0000000f31007212 */ /* 0x000fe400078eb40d */
[----:B---3--:R-:W-:Y:S02]  /*db90*/  LOP3.LUT R37, R12, R32, R14, 0xb4, !PT ;  /* 0x000000200c257212 */ /* 0x008fe400078eb40e */
[----:B------:R-:W-:Y:S02]  /*dba0*/  LOP3.LUT R36, R14, R34, R32, 0xb4, !PT ;  /* 0x000000220e247212 */ /* 0x000fe400078eb420 */
[----:B------:R-:W-:-:S02]  /*dbb0*/  LOP3.LUT R3, R32, R48, R34, 0xb4, !PT ;  /* 0x0000003020037212 */ /* 0x000fc400078eb422 */
[----:B------:R-:W-:Y:S02]  /*dbc0*/  LOP3.LUT R54, R34, R12, R48, 0xb4, !PT ;  /* 0x0000000c22367212 */ /* 0x000fe400078eb430 */
[----:B------:R-:W-:Y:S02]  /*dbd0*/  LOP3.LUT R38, R13, R33, R15, 0xb4, !PT ;  /* 0x000000210d267212 */ /* 0x000fe400078eb40f */
[----:B------:R-:W-:Y:S02]  /*dbe0*/  LOP3.LUT R2, R15, R35, R33, 0xb4, !PT ;  /* 0x000000230f027212 */ /* 0x000fe400078eb421 */
[----:B------:R-:W-:Y:S02]  /*dbf0*/  LOP3.LUT R53, R33, R49, R35, 0xb4, !PT ;  /* 0x0000003121357212 */ /* 0x000fe400078eb423 */
[----:B------:R-:W-:Y:S02]  /*dc00*/  LOP3.LUT R55, R35, R13, R49, 0xb4, !PT ;  /* 0x0000000d23377212 */ /* 0x000fe400078eb431 */
[----:B----4-:R-:W-:-:S02]  /*dc10*/  LOP3.LUT R50, R40, R44, R42, 0xb4, !PT ;  /* 0x0000002c28327212 */ /* 0x010fc400078eb42a */
[----:B------:R-:W-:Y:S02]  /*dc20*/  LOP3.LUT R48, R42, R46, R44, 0xb4, !PT ;  /* 0x0000002e2a307212 */ /* 0x000fe400078eb42c */
[----:B-----5:R-:W-:Y:S02]  /*dc30*/  LOP3.LUT R32, R44, R60, R46, 0xb4, !PT ;  /* 0x0000003c2c207212 */ /* 0x020fe400078eb42e */
        /* <DEDUP_REMOVED lines=22> */
[----:B------:R-:W-:Y:S02]  /*dda0*/  IMAD.MOV.U32 R29, RZ, RZ, R40 ;  /* 0x000000ffff1d7224 */ /* 0x000fe400078e0028 */
[----:B------:R-:W-:-:S02]  /*ddb0*/  IMAD.MOV.U32 R30, RZ, RZ, R19 ;  /* 0x000000ffff1e7224 */ /* 0x000fc400078e0013 */
[----:B------:R-:W-:-:S05]  /*ddc0*/  IMAD.MOV.U32 R31, RZ, RZ, R18 ;  /* 0x000000ffff1f7224 */ /* 0x000fca00078e0012 */
[----:B------:R1:W-:Y:S02]  /*ddd0*/  STL.128 [R1+0x3050], R28 ;  /* 0x0030501c01007387 */ /* 0x0003e40000100c00 */
[----:B-1----:R-:W-:Y:S02]  /*dde0*/  IMAD.MOV.U32 R28, RZ, RZ, R37 ;  /* 0x000000ffff1c7224 */ /* 0x002fe400078e0025 */
[----:B------:R-:W-:Y:S02]  /*ddf0*/  IMAD.MOV.U32 R29, RZ, RZ, R38 ;  /* 0x000000ffff1d7224 */ /* 0x000fe400078e0026 */
[----:B------:R-:W-:Y:S02]  /*de00*/  IMAD.MOV.U32 R30, RZ, RZ, R36 ;  /* 0x000000ffff1e7224 */ /* 0x000fe400078e0024 */
        /* <DEDUP_REMOVED lines=21> */
[----:B------:R1:W-:Y:S01]  /*df60*/  STL.128 [R1+0x30c0], R28 ;  /* 0x0030c01c01007387 */ /* 0x0003e20000100c00 */
[----:B------:R-:W-:Y:S02]  /*df70*/  LOP3.LUT R57, R10, R6, R4, 0xb4, !PT ;  /* 0x000000060a397212 */ /* 0x000fe400078eb404 */
[----:B------:R-:W-:Y:S02]  /*df80*/  LOP3.LUT R59, R11, R7, R5, 0xb4, !PT ;  /* 0x000000070b3b7212 */ /* 0x000fe400078eb405 */
[----:B0-----:R-:W-:Y:S01]  /*df90*/  LOP3.LUT R63, R4, UR54, R10, 0x9c, !PT ;  /* 0x00000036043f7c12 */ /* 0x001fe2000f8e9c0a */
[----:B-1----:R-:W-:Y:S02]  /*dfa0*/  IMAD.MOV.U32 R28, RZ, RZ, R15 ;  /* 0x000000ffff1c7224 */ /* 0x002fe400078e000f */
[----:B------:R-:W-:Y:S02]  /*dfb0*/  IMAD.MOV.U32 R29, RZ, RZ, R14 ;  /* 0x000000ffff1d7224 */ /* 0x000fe400078e000e */
[----:B------:R-:W-:-:S02]  /*dfc0*/  IMAD.MOV.U32 R30, RZ, RZ, R17 ;  /* 0x000000ffff1e7224 */ /* 0x000fc400078e0011 */
[----:B------:R-:W-:-:S05]  /*dfd0*/  IMAD.MOV.U32 R31, RZ, RZ, R16 ;  /* 0x000000ffff1f7224 */ /* 0x000fca00078e0010 */
[----:B------:R0:W-:Y:S01]  /*dfe0*/  STL.128 [R1+0x30d0], R28 ;  /* 0x0030d01c01007387 */ /* 0x0001e20000100c00 */
[----:B------:R-:W-:Y:S02]  /*dff0*/  LOP3.LUT R64, R5, UR55, R11, 0x9c, !PT ;  /* 0x0000003705407c12 */ /* 0x000fe4000f8e9c0b */
[----:B------:R-:W-:Y:S02]  /*e000*/  LOP3.LUT R63, R63, R8, RZ, 0x3c, !PT ;  /* 0x000000083f3f7212 */ /* 0x000fe400078e3cff */
[----:B0-----:R-:W-:Y:S02]  /*e010*/  LOP3.LUT R29, R20, R24, R22, 0xb4, !PT ;  /* 0x00000018141d7212 */ /* 0x001fe400078eb416 */
[----:B------:R-:W-:Y:S02]  /*e020*/  LOP3.LUT R28, R21, R25, R23, 0xb4, !PT ;  /* 0x00000019151c7212 */ /* 0x000fe400078eb417 */
[----:B------:R-:W-:Y:S02]  /*e030*/  LOP3.LUT R31, R22, R26, R24, 0xb4, !PT ;  /* 0x0000001a161f7212 */ /* 0x000fe400078eb418 */
[----:B------:R-:W-:Y:S01]  /*e040*/  LOP3.LUT R30, R23, R27, R25, 0xb4, !PT ;  /* 0x0000001b171e7212 */ /* 0x000fe200078eb419 */
[----:B------:R-:W-:-:S02]  /*e050*/  IMAD.MOV.U32 R4, RZ, RZ, R29 ;  /* 0x000000ffff047224 */ /* 0x000fc400078e001d */
[----:B------:R-:W-:Y:S02]  /*e060*/  IMAD.MOV.U32 R5, RZ, RZ, R28 ;  /* 0x000000ffff057224 */ /* 0x000fe400078e001c */
[----:B------:R-:W-:Y:S02]  /*e070*/  IMAD.MOV.U32 R6, RZ, RZ, R31 ;  /* 0x000000ffff067224 */ /* 0x000fe400078e001f */
[----:B------:R-:W-:Y:S01]  /*e080*/  IMAD.MOV.U32 R7, RZ, RZ, R30 ;  /* 0x000000ffff077224 */ /* 0x000fe200078e001e */
[----:B------:R-:W-:-:S04]  /*e090*/  LOP3.LUT R64, R64, R9, RZ, 0x3c, !PT ;  /* 0x0000000940407212 */ /* 0x000fc800078e3cff */
        /* <DEDUP_REMOVED lines=15> */
[----:B------:R-:W-:Y:S02]  /*e190*/  LOP3.LUT R58, R24, R68, R26, 0xb4, !PT ;  /* 0x00000044183a7212 */ /* 0x000fe400078eb41a */
[----:B------:R-:W-:Y:S02]  /*e1a0*/  LOP3.LUT R60, R25, R69, R27, 0xb4, !PT ;  /* 0x00000045193c7212 */ /* 0x000fe400078eb41b */
[----:B------:R-:W-:Y:S01]  /*e1b0*/  LOP3.LUT R61, R26, R20, R68, 0xb4, !PT ;  /* 0x000000141a3d7212 */ /* 0x000fe200078eb444 */
[----:B0-----:R-:W-:Y:S02]  /*e1c0*/  IMAD.MOV.U32 R4, RZ, RZ, R34 ;  /* 0x000000ffff047224 */ /* 0x001fe400078e0022 */
[----:B------:R-:W-:Y:S01]  /*e1d0*/  IMAD.MOV.U32 R5, RZ, RZ, R42 ;  /* 0x000000ffff057224 */ /* 0x000fe200078e002a */
[----:B------:R-:W-:-:S04]  /*e1e0*/  LOP3.LUT R62, R27, R21, R69, 0xb4, !PT ;  /* 0x000000151b3e7212 */ /* 0x000fc800078eb445 */
[----:B------:R0:W-:Y:S01]  /*e1f0*/  STL.64 [R1+0x30b0], R4 ;  /* 0x0030b00401007387 */ /* 0x0001e20000100a00 */
[----:B------:R-:W-:Y:S01]  /*e200*/  IMAD.MOV.U32 R6, RZ, RZ, R61 ;  /* 0x000000ffff067224 */ /* 0x000fe200078e003d */
[----:B------:R-:W-:Y:S01]  /*e210*/  LOP3.LUT R20, R68, R22, R20, 0xb4, !PT ;  /* 0x0000001644147212 */ /* 0x000fe200078eb414 */
[----:B------:R-:W-:Y:S01]  /*e220*/  IMAD.MOV.U32 R7, RZ, RZ, R62 ;  /* 0x000000ffff077224 */ /* 0x000fe200078e003e */
[----:B------:R-:W-:Y:S01]  /*e230*/  LOP3.LUT R21, R69, R23, R21, 0xb4, !PT ;  /* 0x0000001745157212 */ /* 0x000fe200078eb415 */
[----:B0-----:R-:W-:Y:S02]  /*e240*/  IMAD.MOV.U32 R4, RZ, RZ, R43 ;  /* 0x000000ffff047224 */ /* 0x001fe400078e002b */
[----:B------:R-:W-:-:S05]  /*e250*/  IMAD.MOV.U32 R5, RZ, RZ, R45 ;  /* 0x000000ffff057224 */ /* 0x000fca00078e002d */
[----:B------:R0:W-:Y:S02]  /*e260*/  STL.64 [R1+0x30b8], R4 ;  /* 0x0030b80401007387 */ /* 0x0001e40000100a00 */
[----:B0-----:R-:W-:Y:S02]  /*e270*/  IMAD.MOV.U32 R4, RZ, RZ, R58 ;  /* 0x000000ffff047224 */ /* 0x001fe400078e003a */
[----:B------:R-:W-:-:S05]  /*e280*/  IMAD.MOV.U32 R5, RZ, RZ, R60 ;  /* 0x000000ffff057224 */ /* 0x000fca00078e003c */
[----:B------:R0:W-:Y:S02]  /*e290*/  STL.128 [R1+0x30f0], R4 ;  /* 0x0030f00401007387 */ /* 0x0001e40000100c00 */
[----:B0-----:R-:W-:Y:S02]  /*e2a0*/  IMAD.MOV.U32 R4, RZ, RZ, R20 ;  /* 0x000000ffff047224 */ /* 0x001fe400078e0014 */
[----:B------:R-:W-:-:S05]  /*e2b0*/  IMAD.MOV.U32 R5, RZ, RZ, R21 ;  /* 0x000000ffff057224 */ /* 0x000fca00078e0015 */
[----:B------:R0:W-:Y:S01]  /*e2c0*/  STL.64 [R1+0x3100], R4 ;  /* 0x0031000401007387 */ /* 0x0001e20000100a00 */
[----:B------:R-:W-:Y:S05]  /*e2d0*/  BRA.U UP0, `(.L_x_144) ;  /* 0xffffffdd00e87547 */ /* 0x000fea000b83ffff */
[----:B------:R-:W1:Y:S01]  /*e2e0*/  S2R R3, SR_TID.X ;  /* 0x0000000000037919 */ /* 0x000e620000002100 */
[----:B------:R-:W1:Y:S01]  /*e2f0*/  S2UR UR6, SR_CTAID.X ;  /* 0x00000000000679c3 */ /* 0x000e620000002500 */
[----:B------:R-:W2:Y:S07]  /*e300*/  LDCU.64 UR4, c[0x0][0x398] ;  /* 0x00007300ff0477ac */ /* 0x000eae0008000a00 */
[----:B------:R-:W1:Y:S02]  /*e310*/  LDC R0, c[0x0][0x360] ;  /* 0x0000d800ff007b82 */ /* 0x000e640000000800 */
[----:B-1----:R-:W-:-:S05]  /*e320*/  IMAD R0, R0, UR6, R3 ;  /* 0x0000000600007c24 */ /* 0x002fca000f8e0203 */
[----:B--2---:R-:W-:-:S05]  /*e330*/  LEA R2, P0, R0, UR4, 0x5 ;  /* 0x0000000400027c11 */ /* 0x004fca000f8028ff */
[----:B------:R-:W-:-:S05]  /*e340*/  IMAD.X R3, RZ, RZ, UR5, P0 ;  /* 0x00000005ff037e24 */ /* 0x000fca00080e06ff */
[----:B0-----:R-:W2:Y:S01]  /*e350*/  LDG.E.U8.CONSTANT R5, desc[UR46][R2.64] ;  /* 0x0000002e02057981 */ /* 0x001ea2000c1e9100 */
        /* <DEDUP_REMOVED lines=154> */
.L_x_146:
[----:B------:R-:W-:Y:S05]  /*ed00*/  BSYNC.RECONVERGENT B0 ;  /* 0x0000000000007941 */ /* 0x000fea0003800200 */
.L_x_145:
[----:B------:R-:W0:Y:S02]  /*ed10*/  LDC.64 R2, c[0x0][0x380] ;  /* 0x0000e000ff027b82 */ /* 0x000e240000000a00 */
[----:B0-----:R-:W-:-:S05]  /*ed20*/  IMAD.WIDE.U32 R2, R0, 0x4, R2 ;  /* 0x0000000400027825 */ /* 0x001fca00078e0002 */
[----:B------:R-:W-:Y:S01]  /*ed30*/  STG.E desc[UR46][R2.64], R4 ;  /* 0x0000000402007986 */ /* 0x000fe2000c10192e */
[----:B------:R-:W-:Y:S05]  /*ed40*/  EXIT ;  /* 0x000000000000794d */ /* 0x000fea0003800000 */
.L_x_147:
        /* <DEDUP_REMOVED lines=11> */
.L_x_259:


//--------------------- .text.mldsa_recover_w1    --------------------------
	.section	.text.mldsa_recover_w1,"ax",@progbits
	.align	128
        .global         mldsa_recover_w1
        .type           mldsa_recover_w1,@function
        .size           mldsa_recover_w1,(.L_x_260 - mldsa_recover_w1)
        .other          mldsa_recover_w1,@"STO_CUDA_ENTRY STV_DEFAULT"
mldsa_recover_w1:
.text.mldsa_recover_w1:
[----:B------:R-:W-:Y:S01]  /*0000*/  LDC R1, c[0x0][0x37c] ;  /* 0x0000df00ff017b82 */ /* 0x000fe20000000800 */
[----:B------:R-:W0:Y:S02]  /*0010*/  S2R R11, SR_TID.X ;  /* 0x00000000000b7919 */ /* 0x000e240000002100 */
[----:B0-----:R-:W-:-:S13]  /*0020*/  ISETP.GT.U32.AND P0, PT, R11, 0xff, PT ;  /* 0x000000ff0b00780c */ /* 0x001fda0003f04070 */
[----:B------:R-:W-:Y:S05]  /*0030*/  @P0 EXIT ;  /* 0x000000000000094d */ /* 0x000fea0003800000 */
[----:B------:R-:W0:Y:S01]  /*0040*/  LDC R0, c[0x0][0x360] ;  /* 0x0000d800ff007b82 */ /* 0x000e220000000800 */
[----:B------:R-:W1:Y:S01]  /*0050*/  S2R R14, SR_CTAID.X ;  /* 0x00000000000e7919 */ /* 0x000e620000002500 */
[----:B------:R-:W2:Y:S01]  /*0060*/  LDCU.64 UR4, c[0x0][0x358] ;  /* 0x00006b00ff0477ac */ /* 0x000ea20008000a00 */
[----:B------:R-:W-:Y:S05]  /*0070*/  BSSY.RECONVERGENT B0, `(.L_x_148) ;  /* 0x0000066000007945 */ /* 0x000fea0003800200 */
[----:B------:R-:W3:Y:S01]  /*0080*/  LDC R12, c[0x0][0x3a0] ;  /* 0x0000e800ff0c7b82 */ /* 0x000ee20000000800 */
[----:B0-----:R-:W0:Y:S01]  /*0090*/  I2F.U32.RP R7, R0 ;  /* 0x0000000000077306 */ /* 0x001e220000209000 */
[----:B------:R-:W-:Y:S01]  /*00a0*/  IMAD.IADD R2, R11, 0x1, R0 ;  /* 0x000000010b027824 */ /* 0x000fe200078e0200 */
[----:B------:R-:W-:-:S04]  /*00b0*/  ISETP.NE.U32.AND P2, PT, R0, RZ, PT ;  /* 0x000000ff0000720c */ /* 0x000fc80003f45070 */
[C---:B------:R-:W-:Y:S02]  /*00c0*/  ISETP.GE.U32.AND P0, PT, R2.reuse, 0x100, PT ;  /* 0x000001000200780c */ /* 0x040fe40003f06070 */
[----:B------:R-:W-:Y:S01]  /*00d0*/  VIMNMX.U32 R3, PT, PT, R2, 0x100, !PT ;  /* 0x0000010002037848 */ /* 0x000fe20007fe0000 */
[----:B---3--:R-:W-:Y:S01]  /*00e0*/  IMAD R10, R12, 0xc0, RZ ;  /* 0x000000c00c0a7824 */ /* 0x008fe200078e02ff */
[----:B------:R-:W-:-:S04]  /*00f0*/  SEL R6, RZ, 0x1, P0 ;  /* 0x00000001ff067807 */ /* 0x000fc80000000000 */
[----:B------:R-:W-:Y:S01]  /*0100*/  IADD3 R3, PT, PT, R3, -R2, -R6 ;  /* 0x8000000203037210 */ /* 0x000fe20007ffe806 */
[----:B0-----:R-:W0:Y:S02]  /*0110*/  MUFU.RCP R7, R7 ;  /* 0x0000000700077308 */ /* 0x001e240000001000 */
[----:B0-----:R-:W-:-:S06]  /*0120*/  VIADD R4, R7, 0xffffffe ;  /* 0x0ffffffe07047836 */ /* 0x001fcc0000000000 */
[----:B------:R0:W3:Y:S02]  /*0130*/  F2I.FTZ.U32.TRUNC.NTZ R5, R4 ;  /* 0x0000000400057305 */ /* 0x0000e4000021f000 */
[----:B0-----:R-:W-:Y:S02]  /*0140*/  IMAD.MOV.U32 R4, RZ, RZ, RZ ;  /* 0x000000ffff047224 */ /* 0x001fe400078e00ff */
[----:B---3--:R-:W-:-:S04]  /*0150*/  IMAD.MOV R9, RZ, RZ, -R5 ;  /* 0x000000ffff097224 */ /* 0x008fc800078e0a05 */
[----:B------:R-:W-:-:S04]  /*0160*/  IMAD R9, R9, R0, RZ ;  /* 0x0000000009097224 */ /* 0x000fc800078e02ff */
[----:B------:R-:W-:-:S06]  /*0170*/  IMAD.HI.U32 R8, R5, R9, R4 ;  /* 0x0000000905087227 */ /* 0x000fcc00078e0004 */
[----:B------:R-:W-:-:S04]  /*0180*/  IMAD.HI.U32 R5, R8, R3, RZ ;  /* 0x0000000308057227 */ /* 0x000fc800078e00ff */
[----:B------:R-:W-:-:S04]  /*0190*/  IMAD.MOV R4, RZ, RZ, -R5 ;  /* 0x000000ffff047224 */ /* 0x000fc800078e0a05 */
[----:B------:R-:W-:-:S05]  /*01a0*/  IMAD R3, R0, R4, R3 ;  /* 0x0000000400037224 */ /* 0x000fca00078e0203 */
[----:B------:R-:W-:-:S13]  /*01b0*/  ISETP.GE.U32.AND P0, PT, R3, R0, PT ;  /* 0x000000000300720c */ /* 0x000fda0003f06070 */
[----:B------:R-:W-:Y:S02]  /*01c0*/  @P0 IMAD.IADD R3, R3, 0x1, -R0 ;  /* 0x0000000103030824 */ /* 0x000fe400078e0a00 */
[----:B------:R-:W-:-:S03]  /*01d0*/  @P0 VIADD R5, R5, 0x1 ;  /* 0x0000000105050836 */ /* 0x000fc60000000000 */
[----:B------:R-:W-:-:S13]  /*01e0*/  ISETP.GE.U32.AND P1, PT, R3, R0, PT ;  /* 0x000000000300720c */ /* 0x000fda0003f26070 */
[----:B------:R-:W-:Y:S01]  /*01f0*/  @P1 VIADD R5, R5, 0x1 ;  /* 0x0000000105051836 */ /* 0x000fe20000000000 */
[----:B------:R-:W-:-:S05]  /*0200*/  @!P2 LOP3.LUT R5, RZ, R0, RZ, 0x33, !PT ;  /* 0x00000000ff05a212 */ /* 0x000fca00078e33ff */
[----:B------:R-:W-:-:S05]  /*0210*/  IMAD.IADD R3, R6, 0x1, R5 ;  /* 0x0000000106037824 */ /* 0x000fca00078e0205 */
[----:B------:R-:W-:-:S04]  /*0220*/  LOP3.LUT R4, R3, 0x1, RZ, 0xc0, !PT ;  /* 0x0000000103047812 */ /* 0x000fc800078ec0ff */
[----:B------:R-:W-:-:S13]  /*0230*/  ISETP.NE.U32.AND P0, PT, R4, 0x1, PT ;  /* 0x000000010400780c */ /* 0x000fda0003f05070 */
[----:B-12---:R-:W-:Y:S05]  /*0240*/  @!P0 BRA `(.L_x_149) ;  /* 0x0000000400208947 */ /* 0x006fea0003800000 */
[----:B------:R-:W0:Y:S01]  /*0250*/  LDC.64 R6, c[0x0][0x388] ;  /* 0x0000e200ff067b82 */ /* 0x000e220000000a00 */
[----:B------:R-:W-:Y:S01]  /*0260*/  IMAD R5, R14, 0x100, R11 ;  /* 0x000001000e057824 */ /* 0x000fe200078e020b */
[----:B------:R-:W1:Y:S03]  /*0270*/  LDCU.64 UR6, c[0x0][0x398] ;  /* 0x00007300ff0677ac */ /* 0x000e660008000a00 */
[----:B------:R-:W-:-:S03]  /*0280*/  IMAD R4, R12, 0x600, R5 ;  /* 0x000006000c047824 */ /* 0x000fc600078e0205 */
[----:B------:R-:W2:Y:S01]  /*0290*/  LDC.64 R8, c[0x0][0x390] ;  /* 0x0000e400ff087b82 */ /* 0x000ea20000000a00 */
[----:B0-----:R-:W-:-:S06]  /*02a0*/  IMAD.WIDE.U32 R6, R4, 0x4, R6 ;  /* 0x0000000404067825 */ /* 0x001fcc00078e0006 */
[----:B------:R-:W3:Y:S01]  /*02b0*/  LDG.E.CONSTANT R6, desc[UR4][R6.64] ;  /* 0x0000000406067981 */ /* 0x000ee2000c1e9900 */
[----:B--2---:R-:W-:-:S06]  /*02c0*/  IMAD.WIDE.U32 R8, R4, 0x4, R8 ;  /* 0x0000000404087825 */ /* 0x004fcc00078e0008 */
[----:B------:R-:W3:Y:S01]  /*02d0*/  LDG.E.CONSTANT R9, desc[UR4][R8.64] ;  /* 0x0000000408097981 */ /* 0x000ee2000c1e9900 */
[----:B------:R-:W-:-:S04]  /*02e0*/  LEA.HI R5, R5, R10, RZ, 0x1d ;  /* 0x0000000a05057211 */ /* 0x000fc800078fe8ff */
[----:B-1----:R-:W-:-:S05]  /*02f0*/  IADD3 R16, P0, PT, R5, UR6, RZ ;  /* 0x0000000605107c10 */ /* 0x002fca000ff1e0ff */
[----:B------:R-:W-:-:S05]  /*0300*/  IMAD.X R17, RZ, RZ, UR7, P0 ;  /* 0x00000007ff117e24 */ /* 0x000fca00080e06ff */
[----:B------:R-:W2:Y:S01]  /*0310*/  LDG.E.U8.CONSTANT R16, desc[UR4][R16.64] ;  /* 0x0000000410107981 */ /* 0x000ea2000c1e9100 */
[----:B------:R-:W-:Y:S01]  /*0320*/  HFMA2 R18, -RZ, RZ, 0, 0 ;  /* 0x00000000ff127431 */ /* 0x000fe200000001ff */
[----:B------:R-:W-:Y:S01]  /*0330*/  BSSY.RECONVERGENT B1, `(.L_x_150) ;  /* 0x0000035000017945 */ /* 0x000fe20003800200 */
[----:B---3--:R-:W-:-:S05]  /*0340*/  IMAD.IADD R5, R6, 0x1, -R9 ;  /* 0x0000000106057824 */ /* 0x008fca00078e0a09 */
[----:B------:R-:W-:-:S13]  /*0350*/  ISETP.GE.AND P0, PT, R5, RZ, PT ;  /* 0x000000ff0500720c */ /* 0x000fda0003f06270 */
[----:B------:R-:W-:-:S04]  /*0360*/  @!P0 VIADD R5, R5, 0x7fe001 ;  /* 0x007fe00105058836 */ /* 0x000fc80000000000 */
[----:B------:R-:W-:-:S04]  /*0370*/  VIADD R19, R5, 0x3ff00 ;  /* 0x0003ff0005137836 */ /* 0x000fc80000000000 */
[----:B------:R-:W-:-:S05]  /*0380*/  IMAD.HI R18, R19, -0x7fdff7fd, R18 ;  /* 0x8020080313127827 */ /* 0x000fca00078e0212 */
[----:B------:R-:W-:-:S04]  /*0390*/  SHF.R.U32.HI R7, RZ, 0x1f, R18 ;  /* 0x0000001fff077819 */ /* 0x000fc80000011612 */
[----:B------:R-:W-:-:S05]  /*03a0*/  LEA.HI.SX32 R18, R18, R7, 0xe ;  /* 0x0000000712127211 */ /* 0x000fca00078f72ff */
[----:B------:R-:W-:-:S05]  /*03b0*/  IMAD R6, R18, -0x7fe00, R5 ;  /* 0xfff8020012067824 */ /* 0x000fca00078e0205 */
[----:B------:R-:W-:Y:S02]  /*03c0*/  ISETP.GT.AND P1, PT, R6, 0x3ff00, PT ;  /* 0x0003ff000600780c */ /* 0x000fe40003f24270 */
[----:B------:R-:W-:-:S11]  /*03d0*/  LOP3.LUT R5, R11, 0x7, RZ, 0xc0, !PT ;  /* 0x000000070b057812 */ /* 0x000fd600078ec0ff */
[----:B------:R-:W-:-:S05]  /*03e0*/  @P1 VIADD R6, R6, 0xfff80200 ;  /* 0xfff8020006061836 */ /* 0x000fca0000000000 */
[----:B------:R-:W-:Y:S01]  /*03f0*/  ISETP.GE.AND P0, PT, R6, -0x3ff00, PT ;  /* 0xfffc01000600780c */ /* 0x000fe20003f06270 */
[----:B------:R-:W-:Y:S01]  /*0400*/  VIADD R7, R18, 0x1 ;  /* 0x0000000112077836 */ /* 0x000fe20000000000 */
[----:B--2---:R-:W-:Y:S01]  /*0410*/  SHF.R.U32.HI R5, RZ, R5, R16 ;  /* 0x00000005ff057219 */ /* 0x004fe20000011610 */
[----:B------:R-:W-:-:S03]  /*0420*/  @!P1 IMAD.MOV R7, RZ, RZ, R18 ;  /* 0x000000ffff079224 */ /* 0x000fc600078e0212 */
[----:B------:R-:W-:Y:S01]  /*0430*/  LOP3.LUT R5, R5, 0x1, RZ, 0xc0, !PT ;  /* 0x0000000105057812 */ /* 0x000fe200078ec0ff */
[----:B------:R-:W-:-:S03]  /*0440*/  VIADD R9, R7, 0xffffffff ;  /* 0xffffffff07097836 */ /* 0x000fc60000000000 */
[----:B------:R-:W-:-:S03]  /*0450*/  ISETP.NE.U32.AND P2, PT, R5, 0x1, PT ;  /* 0x000000010500780c */ /* 0x000fc60003f45070 */
[----:B------:R-:W-:-:S05]  /*0460*/  @P0 IMAD.MOV R9, RZ, RZ, R7 ;  /* 0x000000ffff090224 */ /* 0x000fca00078e0207 */
[----:B------:R-:W-:Y:S01]  /*0470*/  ISETP.GE.AND P1, PT, R9, RZ, PT ;  /* 0x000000ff0900720c */ /* 0x000fe20003f26270 */
[----:B------:R-:W-:-:S12]  /*0480*/  @!P0 VIADD R6, R6, 0x7fe00 ;  /* 0x0007fe0006068836 */ /* 0x000fd80000000000 */
[----:B------:R-:W-:Y:S01]  /*0490*/  @!P1 VIADD R9, R9, 0x11 ;  /* 0x0000001109099836 */ /* 0x000fe20000000000 */
[----:B------:R-:W-:Y:S06]  /*04a0*/  @P2 BRA `(.L_x_151) ;  /* 0x0000000000742947 */ /* 0x000fec0003800000 */
        /* <DEDUP_REMOVED lines=16> */
.L_x_152:
        /* <DEDUP_REMOVED lines=8> */
[----:B------:R-:W-:-:S05]  /*0630*/  IMAD R5, R5, 0x11, RZ ;  /* 0x0000001105057824 */ /* 0x000fca00078e02ff */
[----:B------:R-:W-:-:S04]  /*0640*/  IADD3 R5, PT, PT, RZ, -R5, RZ ;  /* 0x80000005ff057210 */ /* 0x000fc80007ffe0ff */
[----:B------:R-:W-:-:S05]  /*0650*/  PRMT R6, R5, 0x7710, RZ ;  /* 0x0000771005067816 */ /* 0x000fca00000000ff */
[----:B------:R-:W-:-:S05]  /*0660*/  IMAD.IADD R9, R9, 0x1, R6 ;  /* 0x0000000109097824 */ /* 0x000fca00078e0206 */
[----:B------:R-:W-:-:S07]  /*0670*/  PRMT R9, R9, 0x9910, RZ ;  /* 0x0000991009097816 */ /* 0x000fce00000000ff */
.L_x_151:
[----:B------:R-:W-:Y:S05]  /*0680*/  BSYNC.RECONVERGENT B1 ;  /* 0x0000000000017941 */ /* 0x000fea0003800200 */
.L_x_150:
[----:B------:R-:W0:Y:S01]  /*0690*/  LDC.64 R6, c[0x0][0x380] ;  /* 0x0000e000ff067b82 */ /* 0x000e220000000a00 */
[----:B------:R-:W-:Y:S02]  /*06a0*/  IMAD.MOV.U32 R11, RZ, RZ, R2 ;  /* 0x000000ffff0b7224 */ /* 0x000fe400078e0002 */
[----:B0-----:R-:W-:-:S05]  /*06b0*/  IMAD.WIDE.U32 R4, R4, 0x4, R6 ;  /* 0x0000000404047825 */ /* 0x001fca00078e0006 */
[----:B------:R0:W-:Y:S02]  /*06c0*/  STG.E desc[UR4][R4.64], R9 ;  /* 0x0000000904007986 */ /* 0x0001e4000c101904 */
.L_x_149:
[----:B------:R-:W-:Y:S05]  /*06d0*/  BSYNC.RECONVERGENT B0 ;  /* 0x0000000000007941 */ /* 0x000fea0003800200 */
.L_x_148:
[----:B------:R-:W-:-:S13]  /*06e0*/  ISETP.NE.AND P0, PT, R3, RZ, PT ;  /* 0x000000ff0300720c */ /* 0x000fda0003f05270 */
[----:B------:R-:W-:Y:S05]  /*06f0*/  @!P0 EXIT ;  /* 0x000000000000894d */ /* 0x000fea0003800000 */
[----:B------:R-:W1:Y:S01]  /*0700*/  LDC.64 R2, c[0x0][0x388] ;  /* 0x0000e200ff027b82 */ /* 0x000e620000000a00 */
[----:B------:R-:W-:Y:S02]  /*0710*/  IMAD.IADD R13, R11, 0x1, R0 ;  /* 0x000000010b0d7824 */ /* 0x000fe400078e0200 */
[C---:B------:R-:W-:Y:S02]  /*0720*/  IMAD R15, R14.reuse, 0x100, R11 ;  /* 0x000001000e0f7824 */ /* 0x040fe400078e020b */
[----:B------:R-:W-:Y:S02]  /*0730*/  IMAD R17, R14, 0x100, R13 ;  /* 0x000001000e117824 */ /* 0x000fe400078e020d */
[C---:B------:R-:W-:Y:S01]  /*0740*/  IMAD R19, R12.reuse, 0x600, R15 ;  /* 0x000006000c137824 */ /* 0x040fe200078e020f */
[----:B0-----:R-:W0:Y:S01]  /*0750*/  LDC.64 R4, c[0x0][0x390] ;  /* 0x0000e400ff047b82 */ /* 0x001e220000000a00 */
[----:B------:R-:W-:-:S07]  /*0760*/  IMAD R21, R12, 0x600, R17 ;  /* 0x000006000c157824 */ /* 0x000fce00078e0211 */
[----:B------:R-:W2:Y:S08]  /*0770*/  LDC.64 R6, c[0x0][0x380] ;  /* 0x0000e000ff067b82 */ /* 0x000eb00000000a00 */
[----:B------:R-:W3:Y:S02]  /*0780*/  LDC.64 R8, c[0x0][0x398] ;  /* 0x0000e600ff087b82 */ /* 0x000ee40000000a00 */
.L_x_159:
[----:B-1----:R-:W-:-:S04]  /*0790*/  IMAD.WIDE.U32 R28, R19, 0x4, R2 ;  /* 0x00000004131c7825 */ /* 0x002fc800078e0002 */
[----:B0-----:R-:W-:Y:S02]  /*07a0*/  IMAD.WIDE.U32 R22, R19, 0x4, R4 ;  /* 0x0000000413167825 */ /* 0x001fe400078e0004 */
[----:B------:R-:W4:Y:S04]  /*07b0*/  LDG.E.CONSTANT R28, desc[UR4][R28.64] ;  /* 0x000000041c1c7981 */ /* 0x000f28000c1e9900 */
[----:B------:R-:W4:Y:S01]  /*07c0*/  LDG.E.CONSTANT R23, desc[UR4][R22.64] ;  /* 0x0000000416177981 */ /* 0x000f22000c1e9900 */
[----:B------:R-:W-:-:S04]  /*07d0*/  LEA.HI R25, R15, R10, RZ, 0x1d ;  /* 0x0000000a0f197211 */ /* 0x000fc800078fe8ff */
[----:B---3--:R-:W-:-:S05]  /*07e0*/  IADD3 R24, P0, PT, R25, R8, RZ ;  /* 0x0000000819187210 */ /* 0x008fca0007f1e0ff */
[----:B------:R-:W-:-:S05]  /*07f0*/  IMAD.X R25, RZ, RZ, R9, P0 ;  /* 0x000000ffff197224 */ /* 0x000fca00000e0609 */
[----:B------:R-:W3:Y:S01]  /*0800*/  LDG.E.U8.CONSTANT R24, desc[UR4][R24.64] ;  /* 0x0000000418187981 */ /* 0x000ee2000c1e9100 */
[----:B------:R-:W-:Y:S01]  /*0810*/  IMAD.MOV.U32 R26, RZ, RZ, RZ ;  /* 0x000000ffff1a7224 */ /* 0x000fe200078e00ff */
[----:B------:R-:W-:Y:S01]  /*0820*/  BSSY.RECONVERGENT B0, `(.L_x_153) ;  /* 0x0000035000007945 */ /* 0x000fe20003800200 */
[----:B----4-:R-:W-:-:S05]  /*0830*/  IMAD.IADD R12, R28, 0x1, -R23 ;  /* 0x000000011c0c7824 */ /* 0x010fca00078e0a17 */
[----:B------:R-:W-:-:S13]  /*0840*/  ISETP.GE.AND P0, PT, R12, RZ, PT ;  /* 0x000000ff0c00720c */ /* 0x000fda0003f06270 */
[----:B------:R-:W-:-:S04]  /*0850*/  @!P0 VIADD R12, R12, 0x7fe001 ;  /* 0x007fe0010c0c8836 */ /* 0x000fc80000000000 */
[----:B------:R-:W-:-:S04]  /*0860*/  VIADD R27, R12, 0x3ff00 ;  /* 0x0003ff000c1b7836 */ /* 0x000fc80000000000 */
[----:B------:R-:W-:-:S05]  /*0870*/  IMAD.HI R26, R27, -0x7fdff7fd, R26 ;  /* 0x802008031b1a7827 */ /* 0x000fca00078e021a */
[----:B------:R-:W-:-:S04]  /*0880*/  SHF.R.U32.HI R23, RZ, 0x1f, R26 ;  /* 0x0000001fff177819 */ /* 0x000fc8000001161a */
[----:B------:R-:W-:-:S04]  /*0890*/  LEA.HI.SX32 R23, R26, R23, 0xe ;  /* 0x000000171a177211 */ /* 0x000fc800078f72ff */
[C---:B------:R-:W-:Y:S01]  /*08a0*/  IADD3 R14, PT, PT, R23.reuse, 0x1, RZ ;  /* 0x00000001170e7810 */ /* 0x040fe20007ffe0ff */
[----:B------:R-:W-:-:S05]  /*08b0*/  IMAD R12, R23, -0x7fe00, R12 ;  /* 0xfff80200170c7824 */ /* 0x000fca00078e020c */
[----:B------:R-:W-:-:S13]  /*08c0*/  ISETP.GT.AND P1, PT, R12, 0x3ff00, PT ;  /* 0x0003ff000c00780c */ /* 0x000fda0003f24270 */
[----:B------:R-:W-:Y:S02]  /*08d0*/  @P1 VIADD R12, R12, 0xfff80200 ;  /* 0xfff802000c0c1836 */ /* 0x000fe40000000000 */
[----:B------:R-:W-:Y:S01]  /*08e0*/  @!P1 IMAD.MOV R14, RZ, RZ, R23 ;  /* 0x000000ffff0e9224 */ /* 0x000fe200078e0217 */
[----:B------:R-:W-:Y:S02]  /*08f0*/  LOP3.LUT R23, R11, 0x7, RZ, 0xc0, !PT ;  /* 0x000000070b177812 */ /* 0x000fe400078ec0ff */
[----:B------:R-:W-:Y:S01]  /*0900*/  ISETP.GE.AND P0, PT, R12, -0x3ff00, PT ;  /* 0xfffc01000c00780c */ /* 0x000fe20003f06270 */
[----:B------:R-:W-:Y:S01]  /*0910*/  VIADD R29, R14, 0xffffffff ;  /* 0xffffffff0e1d7836 */ /* 0x000fe20000000000 */
[----:B---3--:R-:W-:-:S04]  /*0920*/  SHF.R.U32.HI R23, RZ, R23, R24 ;  /* 0x00000017ff177219 */ /* 0x008fc80000011618 */
[----:B------:R-:W-:-:S04]  /*0930*/  LOP3.LUT R23, R23, 0x1, RZ, 0xc0, !PT ;  /* 0x0000000117177812 */ /* 0x000fc800078ec0ff */
[----:B------:R-:W-:-:S03]  /*0940*/  ISETP.NE.U32.AND P2, PT, R23, 0x1, PT ;  /* 0x000000011700780c */ /* 0x000fc60003f45070 */
[----:B------:R-:W-:Y:S02]  /*0950*/  @P0 IMAD.MOV R29, RZ, RZ, R14 ;  /* 0x000000ffff1d0224 */ /* 0x000fe400078e020e */
[----:B------:R-:W-:-:S03]  /*0960*/  @!P0 VIADD R12, R12, 0x7fe00 ;  /* 0x0007fe000c0c8836 */ /* 0x000fc60000000000 */
[----:B------:R-:W-:-:S13]  /*0970*/  ISETP.GE.AND P1, PT, R29, RZ, PT ;  /* 0x000000ff1d00720c */ /* 0x000fda0003f26270 */
[----:B------:R-:W-:Y:S01]  /*0980*/  @!P1 VIADD R29, R29, 0x11 ;  /* 0x000000111d1d9836 */ /* 0x000fe20000000000 */
[----:B------:R-:W-:Y:S06]  /*0990*/  @P2 BRA `(.L_x_154) ;  /* 0x0000000000742947 */ /* 0x000fec0003800000 */
        /* <DEDUP_REMOVED lines=16> */
.L_x_155:
        /* <DEDUP_REMOVED lines=13> */
.L_x_154:
[----:B------:R-:W-:Y:S05]  /*0b70*/  BSYNC.RECONVERGENT B0 ;  /* 0x0000000000007941 */ /* 0x000fea0003800200 */
.L_x_153:
[----:B------:R-:W-:-:S04]  /*0b80*/  IMAD.WIDE.U32 R22, R21, 0x4, R2 ;  /* 0x0000000415167825 */ /* 0x000fc800078e0002 */
[----:B------:R-:W-:Y:S02]  /*0b90*/  IMAD.WIDE.U32 R24, R21, 0x4, R4 ;  /* 0x0000000415187825 */ /* 0x000fe400078e0004 */
[----:B------:R-:W3:Y:S04]  /*0ba0*/  LDG.E.CONSTANT R22, desc[UR4][R22.64] ;  /* 0x0000000416167981 */ /* 0x000ee8000c1e9900 */
[----:B------:R-:W3:Y:S01]  /*0bb0*/  LDG.E.CONSTANT R25, desc[UR4][R24.64] ;  /* 0x0000000418197981 */ /* 0x000ee2000c1e9900 */
[----:B------:R-:W-:-:S04]  /*0bc0*/  LEA.HI R27, R17, R10, RZ, 0x1d ;  /* 0x0000000a111b7211 */ /* 0x000fc800078fe8ff */
[----:B------:R-:W-:-:S04]  /*0bd0*/  IADD3 R26, P0, PT, R27, R8, RZ ;  /* 0x000000081b1a7210 */ /* 0x000fc80007f1e0ff */
[----:B------:R-:W-:-:S05]  /*0be0*/  IADD3.X R27, PT, PT, RZ, R9, RZ, P0, !PT ;  /* 0x00000009ff1b7210 */ /* 0x000fca00007fe4ff */
[----:B------:R0:W4:Y:S01]  /*0bf0*/  LDG.E.U8.CONSTANT R12, desc[UR4][R26.64] ;  /* 0x000000041a0c7981 */ /* 0x000122000c1e9100 */
[----:B------:R-:W-:Y:S01]  /*0c00*/  BSSY.RECONVERGENT B0, `(.L_x_156) ;  /* 0x0000038000007945 */ /* 0x000fe20003800200 */
[----:B0-----:R-:W-:Y:S02]  /*0c10*/  IMAD.MOV.U32 R26, RZ, RZ, RZ ;  /* 0x000000ffff1a7224 */ /* 0x001fe400078e00ff */
[----:B---3--:R-:W-:Y:S01]  /*0c20*/  IMAD.IADD R14, R22, 0x1, -R25 ;  /* 0x00000001160e7824 */ /* 0x008fe200078e0a19 */
[----:B------:R-:W-:-:S04]  /*0c30*/  LOP3.LUT R25, R13, 0x7, RZ, 0xc0, !PT ;  /* 0x000000070d197812 */ /* 0x000fc800078ec0ff */
[----:B------:R-:W-:Y:S02]  /*0c40*/  ISETP.GE.AND P0, PT, R14, RZ, PT ;  /* 0x000000ff0e00720c */ /* 0x000fe40003f06270 */
[----:B----4-:R-:W-:-:S11]  /*0c50*/  SHF.R.U32.HI R12, RZ, R25, R12 ;  /* 0x00000019ff0c7219 */ /* 0x010fd6000001160c */
[----:B------:R-:W-:Y:S01]  /*0c60*/  @!P0 VIADD R14, R14, 0x7fe001 ;  /* 0x007fe0010e0e8836 */ /* 0x000fe20000000000 */
[----:B------:R-:W-:-:S03]  /*0c70*/  LOP3.LUT R12, R12, 0x1, RZ, 0xc0, !PT ;  /* 0x000000010c0c7812 */ /* 0x000fc600078ec0ff */
[----:B------:R-:W-:Y:S01]  /*0c80*/  VIADD R27, R14, 0x3ff00 ;  /* 0x0003ff000e1b7836 */ /* 0x000fe20000000000 */
[----:B------:R-:W-:-:S03]  /*0c90*/  ISETP.NE.U32.AND P2, PT, R12, 0x1, PT ;  /* 0x000000010c00780c */ /* 0x000fc60003f45070 */
[----:B------:R-:W-:-:S05]  /*0ca0*/  IMAD.HI R16, R27, -0x7fdff7fd, R26 ;  /* 0x802008031b107827 */ /* 0x000fca00078e021a */
[----:B------:R-:W-:-:S04]  /*0cb0*/  SHF.R.U32.HI R23, RZ, 0x1f, R16 ;  /* 0x0000001fff177819 */ /* 0x000fc80000011610 */
[----:B------:R-:W-:-:S05]  /*0cc0*/  LEA.HI.SX32 R23, R16, R23, 0xe ;  /* 0x0000001710177211 */ /* 0x000fca00078f72ff */
[C---:B------:R-:W-:Y:S02]  /*0cd0*/  IMAD R14, R23.reuse, -0x7fe00, R14 ;  /* 0xfff80200170e7824 */ /* 0x040fe400078e020e */
[----:B------:R-:W-:-:S03]  /*0ce0*/  VIADD R16, R23, 0x1 ;  /* 0x0000000117107836 */ /* 0x000fc60000000000 */
[----:B------:R-:W-:-:S13]  /*0cf0*/  ISETP.GT.AND P1, PT, R14, 0x3ff00, PT ;  /* 0x0003ff000e00780c */ /* 0x000fda0003f24270 */
[----:B------:R-:W-:Y:S02]  /*0d00*/  @P1 VIADD R14, R14, 0xfff80200 ;  /* 0xfff802000e0e1836 */ /* 0x000fe40000000000 */
[----:B------:R-:W-:Y:S02]  /*0d10*/  @!P1 IMAD.MOV R16, RZ, RZ, R23 ;  /* 0x000000ffff109224 */ /* 0x000fe400078e0217 */
[----:B--2---:R-:W-:Y:S01]  /*0d20*/  IMAD.WIDE.U32 R22, R19, 0x4, R6 ;  /* 0x0000000413167825 */ /* 0x004fe200078e0006 */
[----:B------:R-:W-:-:S03]  /*0d30*/  ISETP.GE.AND P0, PT, R14, -0x3ff00, PT ;  /* 0xfffc01000e00780c */ /* 0x000fc60003f06270 */
[----:B------:R-:W-:Y:S01]  /*0d40*/  VIADD R27, R16, 0xffffffff ;  /* 0xffffffff101b7836 */ /* 0x000fe20000000000 */
[----:B------:R0:W-:Y:S09]  /*0d50*/  STG.E desc[UR4][R22.64], R29 ;  /* 0x0000001d16007986 */ /* 0x0001f2000c101904 */
[----:B------:R-:W-:-:S02]  /*0d60*/  @P0 IMAD.MOV R27, RZ, RZ, R16 ;  /* 0x000000ffff1b0224 */ /* 0x000fc400078e0210 */
[----:B------:R-:W-:-:S03]  /*0d70*/  @!P0 VIADD R14, R14, 0x7fe00 ;  /* 0x0007fe000e0e8836 */ /* 0x000fc60000000000 */
[----:B------:R-:W-:-:S13]  /*0d80*/  ISETP.GE.AND P1, PT, R27, RZ, PT ;  /* 0x000000ff1b00720c */ /* 0x000fda0003f26270 */
[----:B------:R-:W-:Y:S01]  /*0d90*/  @!P1 VIADD R27, R27, 0x11 ;  /* 0x000000111b1b9836 */ /* 0x000fe20000000000 */
[----:B0-----:R-:W-:Y:S06]  /*0da0*/  @P2 BRA `(.L_x_157) ;  /* 0x0000000000742947 */ /* 0x001fec0003800000 */
[----:B------:R-:W-:-:S13]  /*0db0*/  ISETP.GT.AND P0, PT, R14, RZ, PT ;  /* 0x000000ff0e00720c */ /* 0x000fda0003f04270 */
[----:B------:R-:W-:Y:S05]  /*0dc0*/  @P0 BRA `(.L_x_158) ;  /* 0x0000000000380947 */ /* 0x000fea0003800000 */
[----:B------:R-:W-:-:S04]  /*0dd0*/  IADD3 R27, PT, PT, R27, 0x10, RZ ;  /* 0x000000101b1b7810 */ /* 0x000fc80007ffe0ff */
        /* <DEDUP_REMOVED lines=13> */
.L_x_158:
        /* <DEDUP_REMOVED lines=13> */
.L_x_157:
[----:B------:R-:W-:Y:S05]  /*0f80*/  BSYNC.RECONVERGENT B0 ;  /* 0x0000000000007941 */ /* 0x000fea0003800200 */
.L_x_156:
[----:B------:R-:W-:Y:S01]  /*0f90*/  IMAD.WIDE.U32 R22, R21, 0x4, R6 ;  /* 0x0000000415167825 */ /* 0x000fe200078e0006 */
[----:B------:R-:W-:-:S03]  /*0fa0*/  IADD3 R11, PT, PT, R0, R11, R0 ;  /* 0x0000000b000b7210 */ /* 0x000fc60007ffe000 */
[C---:B------:R-:W-:Y:S01]  /*0fb0*/  IMAD R13, R0.reuse, 0x2, R13 ;  /* 0x00000002000d7824 */ /* 0x040fe200078e020d */
[----:B------:R4:W-:Y:S01]  /*0fc0*/  STG.E desc[UR4][R22.64], R27 ;  /* 0x0000001b16007986 */ /* 0x0009e2000c101904 */
[----:B------:R-:W-:Y:S01]  /*0fd0*/  ISETP.GE.U32.AND P0, PT, R11, 0x100, PT ;  /* 0x000001000b00780c */ /* 0x000fe20003f06070 */
[C---:B------:R-:W-:Y:S02]  /*0fe0*/  IMAD R17, R0.reuse, 0x2, R17 ;  /* 0x0000000200117824 */ /* 0x040fe400078e0211 */
[C---:B------:R-:W-:Y:S02]  /*0ff0*/  IMAD R15, R0.reuse, 0x2, R15 ;  /* 0x00000002000f7824 */ /* 0x040fe400078e020f */
[C---:B------:R-:W-:Y:S02]  /*1000*/  IMAD R19, R0.reuse, 0x2, R19 ;  /* 0x0000000200137824 */ /* 0x040fe400078e0213 */
[----:B------:R-:W-:-:S06]  /*1010*/  IMAD R21, R0, 0x2, R21 ;  /* 0x0000000200157824 */ /* 0x000fcc00078e0215 */
[----:B----4-:R-:W-:Y:S05]  /*1020*/  @!P0 BRA `(.L_x_159) ;  /* 0xfffffff400d88947 */ /* 0x010fea000383ffff */
[----:B------:R-:W-:Y:S05]  /*1030*/  EXIT ;  /* 0x000000000000794d */ /* 0x000fea0003800000 */
.L_x_160:
        /* <DEDUP_REMOVED lines=12> */
.L_x_260:


//--------------------- .text.mldsa_compute_ct1   --------------------------
	.section	.text.mldsa_compute_ct1,"ax",@progbits
	.align	128
        .global         mldsa_compute_ct1
        .type           mldsa_compute_ct1,@function
        .size           mldsa_compute_ct1,(.L_x_261 - mldsa_compute_ct1)
        .other          mldsa_compute_ct1,@"STO_CUDA_ENTRY STV_DEFAULT"
mldsa_compute_ct1:
.text.mldsa_compute_ct1:
[----:B------:R-:W-:Y:S01]  /*0000*/  LDC R1, c[0x0][0x37c] ;  /* 0x0000df00ff017b82 */ /* 0x000fe20000000800 */
[----:B------:R-:W0:Y:S01]  /*0010*/  S2R R0, SR_TID.X ;  /* 0x0000000000007919 */ /* 0x000e220000002100 */
[----:B------:R-:W1:Y:S01]  /*0020*/  LDCU.64 UR10, c[0x0][0x358] ;  /* 0x00006b00ff0a77ac */ /* 0x000e620008000a00 */
[----:B------:R-:W-:Y:S01]  /*0030*/  BSSY.RECONVERGENT B0, `(.L_x_161) ;  /* 0x0000053000007945 */ /* 0x000fe20003800200 */
[----:B------:R-:W2:Y:S01]  /*0040*/  S2R R8, SR_CTAID.X ;  /* 0x0000000000087919 */ /* 0x000ea20000002500 */
[----:B0-----:R-:W-:-:S13]  /*0050*/  ISETP.GT.U32.AND P0, PT, R0, 0xff, PT ;  /* 0x000000ff0000780c */ /* 0x001fda0003f04070 */
[----:B-12---:R-:W-:Y:S05]  /*0060*/  @P0 BRA `(.L_x_162) ;  /* 0x00000004003c0947 */ /* 0x006fea0003800000 */
[----:B------:R-:W0:Y:S01]  /*0070*/  LDC R3, c[0x0][0x360] ;  /* 0x0000d800ff037b82 */ /* 0x000e220000000800 */
[----:B------:R-:W-:Y:S01]  /*0080*/  BSSY.RECONVERGENT B1, `(.L_x_163) ;  /* 0x0000030000017945 */ /* 0x000fe20003800200 */
[----:B0-----:R-:W0:Y:S01]  /*0090*/  I2F.U32.RP R9, R3 ;  /* 0x0000000300097306 */ /* 0x001e220000209000 */
[----:B------:R-:W-:Y:S01]  /*00a0*/  IMAD.IADD R2, R0, 0x1, R3 ;  /* 0x0000000100027824 */ /* 0x000fe200078e0203 */
[----:B------:R-:W-:-:S04]  /*00b0*/  ISETP.NE.U32.AND P2, PT, R3, RZ, PT ;  /* 0x000000ff0300720c */ /* 0x000fc80003f45070 */
[C---:B------:R-:W-:Y:S02]  /*00c0*/  ISETP.GE.U32.AND P0, PT, R2.reuse, 0x100, PT ;  /* 0x000001000200780c */ /* 0x040fe40003f06070 */
[----:B------:R-:W-:Y:S01]  /*00d0*/  VIMNMX.U32 R7, PT, PT, R2, 0x100, !PT ;  /* 0x0000010002077848 */ /* 0x000fe20007fe0000 */
[----:B0-----:R-:W0:Y:S02]  /*00e0*/  MUFU.RCP R9, R9 ;  /* 0x0000000900097308 */ /* 0x001e240000001000 */
[----:B0-----:R-:W-:-:S06]  /*00f0*/  VIADD R4, R9, 0xffffffe ;  /* 0x0ffffffe09047836 */ /* 0x001fcc0000000000 */
[----:B------:R0:W1:Y:S02]  /*0100*/  F2I.FTZ.U32.TRUNC.NTZ R5, R4 ;  /* 0x0000000400057305 */ /* 0x000064000021f000 */
[----:B0-----:R-:W-:Y:S02]  /*0110*/  IMAD.MOV.U32 R4, RZ, RZ, RZ ;  /* 0x000000ffff047224 */ /* 0x001fe400078e00ff */
[----:B-1----:R-:W-:-:S04]  /*0120*/  IMAD.MOV R6, RZ, RZ, -R5 ;  /* 0x000000ffff067224 */ /* 0x002fc800078e0a05 */
[----:B------:R-:W-:Y:S01]  /*0130*/  IMAD R11, R6, R3, RZ ;  /* 0x00000003060b7224 */ /* 0x000fe200078e02ff */
[----:B------:R-:W-:-:S03]  /*0140*/  SEL R6, RZ, 0x1, P0 ;  /* 0x00000001ff067807 */ /* 0x000fc60000000000 */
[----:B------:R-:W-:Y:S01]  /*0150*/  IMAD.HI.U32 R5, R5, R11, R4 ;  /* 0x0000000b05057227 */ /* 0x000fe200078e0004 */
[----:B------:R-:W-:-:S05]  /*0160*/  IADD3 R2, PT, PT, R7, -R2, -R6 ;  /* 0x8000000207027210 */ /* 0x000fca0007ffe806 */
        /* <DEDUP_REMOVED lines=10> */
[C---:B------:R-:W-:Y:S02]  /*0210*/  LOP3.LUT R2, R6.reuse, 0x3, RZ, 0xc0, !PT ;  /* 0x0000000306027812 */ /* 0x040fe400078ec0ff */
[----:B------:R-:W-:Y:S02]  /*0220*/  ISETP.GE.U32.AND P1, PT, R6, 0x3, PT ;  /* 0x000000030600780c */ /* 0x000fe40003f26070 */
[----:B------:R-:W-:Y:S01]  /*0230*/  ISETP.NE.AND P0, PT, R2, 0x3, PT ;  /* 0x000000030200780c */ /* 0x000fe20003f05270 */
[----:B------:R-:W-:-:S12]  /*0240*/  IMAD.MOV.U32 R2, RZ, RZ, R0 ;  /* 0x000000ffff027224 */ /* 0x000fd800078e0000 */
[----:B------:R-:W-:Y:S05]  /*0250*/  @!P0 BRA `(.L_x_164) ;  /* 0x0000000000488947 */ /* 0x000fea0003800000 */
[----:B------:R-:W0:Y:S01]  /*0260*/  S2R R11, SR_CgaCtaId ;  /* 0x00000000000b7919 */ /* 0x000e220000008800 */
[----:B------:R-:W1:Y:S01]  /*0270*/  LDC R15, c[0x0][0x398] ;  /* 0x0000e600ff0f7b82 */ /* 0x000e620000000800 */
[----:B------:R-:W-:Y:S01]  /*0280*/  MOV R2, 0x400 ;  /* 0x0000040000027802 */ /* 0x000fe20000000f00 */
[----:B------:R-:W-:Y:S02]  /*0290*/  VIADD R6, R6, 0x1 ;  /* 0x0000000106067836 */ /* 0x000fe40000000000 */
[----:B------:R-:W-:-:S03]  /*02a0*/  IMAD.MOV.U32 R9, RZ, RZ, RZ ;  /* 0x000000ffff097224 */ /* 0x000fc600078e00ff */
[----:B------:R-:W-:Y:S01]  /*02b0*/  LOP3.LUT R10, R6, 0x3, RZ, 0xc0, !PT ;  /* 0x00000003060a7812 */ /* 0x000fe200078ec0ff */
[----:B------:R-:W2:Y:S01]  /*02c0*/  LDC.64 R4, c[0x0][0x390] ;  /* 0x0000e400ff047b82 */ /* 0x000ea20000000a00 */
[----:B0-----:R-:W-:Y:S01]  /*02d0*/  LEA R11, R11, R2, 0x18 ;  /* 0x000000020b0b7211 */ /* 0x001fe200078ec0ff */
[----:B------:R-:W-:-:S07]  /*02e0*/  IMAD.MOV.U32 R2, RZ, RZ, R0 ;  /* 0x000000ffff027224 */ /* 0x000fce00078e0000 */
.L_x_165:
[----:B-1----:R-:W-:-:S04]  /*02f0*/  IMAD R7, R15, 0x100, R2 ;  /* 0x000001000f077824 */ /* 0x002fc800078e0202 */
[----:B0-2---:R-:W-:-:S06]  /*0300*/  IMAD.WIDE.U32 R6, R7, 0x4, R4 ;  /* 0x0000000407067825 */ /* 0x005fcc00078e0004 */
[----:B------:R-:W2:Y:S01]  /*0310*/  LDG.E.CONSTANT R6, desc[UR10][R6.64] ;  /* 0x0000000a06067981 */ /* 0x000ea2000c1e9900 */
[----:B------:R-:W-:Y:S02]  /*0320*/  IMAD R13, R2, 0x4, R11 ;  /* 0x00000004020d7824 */ /* 0x000fe400078e020b */
[----:B------:R-:W-:Y:S02]  /*0330*/  VIADD R9, R9, 0x1 ;  /* 0x0000000109097836 */ /* 0x000fe40000000000 */
[----:B------:R-:W-:-:S03]  /*0340*/  IMAD.IADD R2, R3, 0x1, R2 ;  /* 0x0000000103027824 */ /* 0x000fc600078e0202 */
[----:B------:R-:W-:Y:S01]  /*0350*/  ISETP.NE.AND P0, PT, R9, R10, PT ;  /* 0x0000000a0900720c */ /* 0x000fe20003f05270 */
[----:B--2---:R0:W-:-:S12]  /*0360*/  STS [R13], R6 ;  /* 0x000000060d007388 */ /* 0x0041d80000000800 */
[----:B------:R-:W-:Y:S05]  /*0370*/  @P0 BRA `(.L_x_165) ;  /* 0xfffffffc00dc0947 */ /* 0x000fea000383ffff */
.L_x_164:
[----:B------:R-:W-:Y:S05]  /*0380*/  BSYNC.RECONVERGENT B1 ;  /* 0x0000000000017941 */ /* 0x000fea0003800200 */
.L_x_163:
[----:B------:R-:W-:Y:S05]  /*0390*/  @!P1 BRA `(.L_x_162) ;  /* 0x0000000000709947 */ /* 0x000fea0003800000 */
[----:B------:R-:W1:Y:S01]  /*03a0*/  S2R R9, SR_CgaCtaId ;  /* 0x0000000000097919 */ /* 0x000e620000008800 */
[----:B------:R-:W2:Y:S01]  /*03b0*/  LDC R7, c[0x0][0x398] ;  /* 0x0000e600ff077b82 */ /* 0x000ea20000000800 */
[----:B0-----:R-:W-:-:S07]  /*03c0*/  MOV R6, 0x400 ;  /* 0x0000040000067802 */ /* 0x001fce0000000f00 */
[----:B------:R-:W0:Y:S01]  /*03d0*/  LDC.64 R4, c[0x0][0x390] ;  /* 0x0000e400ff047b82 */ /* 0x000e220000000a00 */
[----:B-1----:R-:W-:-:S07]  /*03e0*/  LEA R21, R9, R6, 0x18 ;  /* 0x0000000609157211 */ /* 0x002fce00078ec0ff */
.L_x_166:
[----:B-12---:R-:W-:-:S04]  /*03f0*/  IMAD R16, R7, 0x100, R2 ;  /* 0x0000010007107824 */ /* 0x006fc800078e0202 */
[C---:B------:R-:W-:Y:S02]  /*0400*/  IMAD.IADD R10, R16.reuse, 0x1, R3 ;  /* 0x00000001100a7824 */ /* 0x040fe400078e0203 */
[----:B0-----:R-:W-:-:S04]  /*0410*/  IMAD.WIDE.U32 R16, R16, 0x4, R4 ;  /* 0x0000000410107825 */ /* 0x001fc800078e0004 */
[C---:B------:R-:W-:Y:S02]  /*0420*/  IMAD.IADD R12, R10.reuse, 0x1, R3 ;  /* 0x000000010a0c7824 */ /* 0x040fe400078e0203 */
[----:B------:R-:W-:Y:S01]  /*0430*/  IMAD.WIDE.U32 R10, R10, 0x4, R4 ;  /* 0x000000040a0a7825 */ /* 0x000fe200078e0004 */
[----:B------:R-:W2:Y:S03]  /*0440*/  LDG.E.CONSTANT R16, desc[UR10][R16.64] ;  /* 0x0000000a10107981 */ /* 0x000ea6000c1e9900 */
[C---:B------:R-:W-:Y:S02]  /*0450*/  IMAD.IADD R15, R12.reuse, 0x1, R3 ;  /* 0x000000010c0f7824 */ /* 0x040fe400078e0203 */
[--C-:B------:R-:W-:Y:S01]  /*0460*/  IMAD.WIDE.U32 R12, R12, 0x4, R4.reuse ;  /* 0x000000040c0c7825 */ /* 0x100fe200078e0004 */
[----:B------:R-:W3:Y:S03]  /*0470*/  LDG.E.CONSTANT R10, desc[UR10][R10.64] ;  /* 0x0000000a0a0a7981 */ /* 0x000ee6000c1e9900 */
[----:B------:R-:W-:-:S02]  /*0480*/  IMAD.WIDE.U32 R14, R15, 0x4, R4 ;  /* 0x000000040f0e7825 */ /* 0x000fc400078e0004 */
[----:B------:R-:W4:Y:S04]  /*0490*/  LDG.E.CONSTANT R12, desc[UR10][R12.64] ;  /* 0x0000000a0c0c7981 */ /* 0x000f28000c1e9900 */
[----:B------:R-:W5:Y:S01]  /*04a0*/  LDG.E.CONSTANT R14, desc[UR10][R14.64] ;  /* 0x0000000a0e0e7981 */ /* 0x000f62000c1e9900 */
[----:B------:R-:W-:-:S04]  /*04b0*/  IMAD R18, R2, 0x4, R21 ;  /* 0x0000000402127824 */ /* 0x000fc800078e0215 */
[----:B------:R-:W-:-:S04]  /*04c0*/  IMAD R6, R3, 0x4, R18 ;  /* 0x0000000403067824 */ /* 0x000fc800078e0212 */
[----:B------:R-:W-:-:S04]  /*04d0*/  IMAD R9, R3, 0x4, R6 ;  /* 0x0000000403097824 */ /* 0x000fc800078e0206 */
[C---:B------:R-:W-:Y:S02]  /*04e0*/  IMAD R19, R3.reuse, 0x4, R9 ;  /* 0x0000000403137824 */ /* 0x040fe400078e0209 */
[----:B------:R-:W-:-:S05]  /*04f0*/  IMAD R2, R3, 0x4, R2 ;  /* 0x0000000403027824 */ /* 0x000fca00078e0202 */
[----:B------:R-:W-:Y:S01]  /*0500*/  ISETP.GE.U32.AND P0, PT, R2, 0x100, PT ;  /* 0x000001000200780c */ /* 0x000fe20003f06070 */
[----:B--2---:R1:W-:Y:S04]  /*0510*/  STS [R18], R16 ;  /* 0x0000001012007388 */ /* 0x0043e80000000800 */
[----:B---3--:R1:W-:Y:S04]  /*0520*/  STS [R6], R10 ;  /* 0x0000000a06007388 */ /* 0x0083e80000000800 */
[----:B----4-:R1:W-:Y:S04]  /*0530*/  STS [R9], R12 ;  /* 0x0000000c09007388 */ /* 0x0103e80000000800 */
[----:B-----5:R1:W-:Y:S01]  /*0540*/  STS [R19], R14 ;  /* 0x0000000e13007388 */ /* 0x0203e20000000800 */
[----:B------:R-:W-:Y:S05]  /*0550*/  @!P0 BRA `(.L_x_166) ;  /* 0xfffffffc00a48947 */ /* 0x000fea000383ffff */
.L_x_162:
[----:B------:R-:W-:Y:S05]  /*0560*/  BSYNC.RECONVERGENT B0 ;  /* 0x0000000000007941 */ /* 0x000fea0003800200 */
.L_x_161:
[----:B------:R-:W-:Y:S01]  /*0570*/  BAR.SYNC.DEFER_BLOCKING 0x0 ;  /* 0x0000000000007b1d */ /* 0x000fe20000010000 */
[----:B------:R-:W-:-:S05]  /*0580*/  ISETP.NE.AND P0, PT, R0, RZ, PT ;  /* 0x000000ff0000720c */ /* 0x000fca0003f05270 */
[----:B------:R-:W-:Y:S08]  /*0590*/  BSSY.RECONVERGENT B0, `(.L_x_167) ;  /* 0x00000e3000007945 */ /* 0x000ff00003800200 */
[----:B------:R-:W-:Y:S05]  /*05a0*/  @P0 BRA `(.L_x_168) ;  /* 0x0000000c00840947 */ /* 0x000fea0003800000 */
[----:B------:R-:W-:Y:S01]  /*05b0*/  UMOV UR6, 0x80 ;  /* 0x0000008000067882 */ /* 0x000fe20000000000 */
[----:B------:R-:W-:-:S05]  /*05c0*/  UMOV UR4, URZ ;  /* 0x000000ff00047c82 */ /* 0x000fca0008000000 */
.L_x_174:
        /* <DEDUP_REMOVED lines=11> */
[----:B0-234-:R-:W-:-:S09]  /*0680*/  UMOV UR5, URZ ;  /* 0x000000ff00057c82 */ /* 0x01dfd20008000000 */
.L_x_173:
[----:B------:R-:W-:Y:S01]  /*0690*/  UMOV UR8, 0x4 ;  /* 0x0000000400087882 */ /* 0x000fe20000000000 */
[----:B------:R-:W-:Y:S02]  /*06a0*/  UIADD3 UR7, UPT, UPT, UR4, 0x1, URZ ;  /* 0x0000000104077890 */ /* 0x000fe4000fffe0ff */
[----:B------:R-:W-:Y:S02]  /*06b0*/  ULEA UR8, UR4, UR8, 0x2 ;  /* 0x0000000804087291 */ /* 0x000fe4000f8e10ff */
[----:B------:R-:W-:Y:S02]  /*06c0*/  UISETP.NE.AND UP3, UPT, UR17, URZ, UPT ;  /* 0x000000ff1100728c */ /* 0x000fe4000bf65270 */
[----:B------:R-:W-:-:S08]  /*06d0*/  UISETP.NE.AND UP1, UPT, UR7, UR9, UPT ;  /* 0x000000090700728c */ /* 0x000fd0000bf25270 */
[----:B--2---:R-:W2:Y:S01]  /*06e0*/  LDCU UR12, c[0x3][UR8] ;  /* 0x00c00000080c77ac */ /* 0x004ea20008000800 */
[----:B------:R-:W-:Y:S01]  /*06f0*/  UMOV UR8, UR5 ;  /* 0x0000000500087c82 */ /* 0x000fe20008000000 */
[----:B0--34-:R-:W-:Y:S05]  /*0700*/  BRA.U !UP0, `(.L_x_169) ;  /* 0x0000000508ac7547 */ /* 0x019fea000b800000 */
[----:B------:R-:W3:Y:S01]  /*0710*/  S2UR UR8, SR_CgaCtaId ;  /* 0x00000000000879c3 */ /* 0x000ee20000008800 */
[----:B------:R-:W-:Y:S02]  /*0720*/  UMOV UR4, 0x400 ;  /* 0x0000040000047882 */ /* 0x000fe40000000000 */
[----:B---3--:R-:W-:-:S03]  /*0730*/  ULEA UR13, UR8, UR4, 0x18 ;  /* 0x00000004080d7291 */ /* 0x008fc6000f8ec0ff */
[----:B------:R-:W-:Y:S01]  /*0740*/  UMOV UR4, URZ ;  /* 0x000000ff00047c82 */ /* 0x000fe20008000000 */
[----:B------:R-:W-:-:S08]  /*0750*/  UMOV UR8, UR5 ;  /* 0x0000000500087c82 */ /* 0x000fd00008000000 */
.L_x_170:
[----:B------:R-:W-:Y:S02]  /*0760*/  ULEA UR14, UR8, UR13, 0x2 ;  /* 0x0000000d080e7291 */ /* 0x000fe4000f8e10ff */
[----:B------:R-:W-:Y:S02]  /*0770*/  UIADD3 UR4, UPT, UPT, UR4, 0x4, URZ ;  /* 0x0000000404047890 */ /* 0x000fe4000fffe0ff */
[----:B------:R-:W-:Y:S02]  /*0780*/  ULEA UR15, UR6, UR14, 0x2 ;  /* 0x0000000e060f7291 */ /* 0x000fe4000f8e10ff */
[----:B------:R-:W-:Y:S02]  /*0790*/  UISETP.NE.AND UP2, UPT, UR4, UR18, UPT ;  /* 0x000000120400728c */ /* 0x000fe4000bf45270 */
[----:B------:R-:W-:Y:S01]  /*07a0*/  UIADD3 UR8, UPT, UPT, UR8, 0x4, URZ ;  /* 0x0000000408087890 */ /* 0x000fe2000fffe0ff */
[----:B------:R-:W-:Y:S04]  /*07b0*/  LDS R4, [UR14] ;  /* 0x0000000eff047984 */ /* 0x000fe80008000800 */
[----:B---3--:R-:W2:Y:S02]  /*07c0*/  LDS R2, [UR15] ;  /* 0x0000000fff027984 */ /* 0x008ea40008000800 */
[----:B--2---:R-:W-:-:S05]  /*07d0*/  IMAD.WIDE R2, R2, UR12, RZ ;  /* 0x0000000c02027c25 */ /* 0x004fca000f8e02ff */
[--C-:B01----:R-:W-:Y:S02]  /*07e0*/  SHF.R.S32.HI R6, RZ, 0x17, R3.reuse ;  /* 0x00000017ff067819 */ /* 0x103fe40000011403 */
        /* <DEDUP_REMOVED lines=12> */
[C-C-:B------:R-:W-:Y:S02]  /*08b0*/  IMAD.IADD R5, R4.reuse, 0x1, -R3.reuse ;  /* 0x0000000104057824 */ /* 0x140fe400078e0a03 */
[----:B------:R-:W-:-:S03]  /*08c0*/  IMAD.IADD R4, R4, 0x1, R3 ;  /* 0x0000000104047824 */ /* 0x000fc600078e0203 */
[----:B------:R-:W-:Y:S02]  /*08d0*/  ISETP.GE.AND P1, PT, R5, RZ, PT ;  /* 0x000000ff0500720c */ /* 0x000fe40003f26270 */
[----:B------:R-:W-:-:S11]  /*08e0*/  ISETP.GT.U32.AND P0, PT, R4, 0x7fe000, PT ;  /* 0x007fe0000400780c */ /* 0x000fd60003f04070 */
[----:B------:R-:W-:Y:S02]  /*08f0*/  @!P1 VIADD R5, R5, 0x7fe001 ;  /* 0x007fe00105059836 */ /* 0x000fe40000000000 */
[----:B------:R-:W-:-:S03]  /*0900*/  @P0 VIADD R4, R4, 0xff801fff ;  /* 0xff801fff04040836 */ /* 0x000fc60000000000 */
[----:B------:R-:W-:Y:S04]  /*0910*/  STS [UR15], R5 ;  /* 0x00000005ff007988 */ /* 0x000fe8000800080f */
[----:B------:R-:W-:Y:S04]  /*0920*/  STS [UR14], R4 ;  /* 0x00000004ff007988 */ /* 0x000fe8000800080e */
[----:B------:R-:W0:Y:S04]  /*0930*/  LDS R2, [UR15+0x4] ;  /* 0x0000040fff027984 */ /* 0x000e280008000800 */
[----:B------:R-:W1:Y:S01]  /*0940*/  LDS R9, [UR14+0x4] ;  /* 0x0000040eff097984 */ /* 0x000e620008000800 */
        /* <DEDUP_REMOVED lines=14> */
[----:B-1----:R-:W-:Y:S02]  /*0a30*/  IMAD.IADD R4, R9, 0x1, -R2 ;  /* 0x0000000109047824 */ /* 0x002fe400078e0a02 */
[----:B------:R-:W-:-:S03]  /*0a40*/  IMAD.IADD R5, R2, 0x1, R9 ;  /* 0x0000000102057824 */ /* 0x000fc600078e0209 */
[----:B------:R-:W-:Y:S02]  /*0a50*/  ISETP.GE.AND P1, PT, R4, RZ, PT ;  /* 0x000000ff0400720c */ /* 0x000fe40003f26270 */
[----:B------:R-:W-:-:S11]  /*0a60*/  ISETP.GT.U32.AND P0, PT, R5, 0x7fe000, PT ;  /* 0x007fe0000500780c */ /* 0x000fd60003f04070 */
[----:B------:R-:W-:Y:S02]  /*0a70*/  @!P1 VIADD R4, R4, 0x7fe001 ;  /* 0x007fe00104049836 */ /* 0x000fe40000000000 */
[----:B------:R-:W-:-:S03]  /*0a80*/  @P0 VIADD R5, R5, 0xff801fff ;  /* 0xff801fff05050836 */ /* 0x000fc60000000000 */
[----:B------:R-:W-:Y:S04]  /*0a90*/  STS [UR15+0x4], R4 ;  /* 0x00000404ff007988 */ /* 0x000fe8000800080f */
[----:B------:R-:W-:Y:S04]  /*0aa0*/  STS [UR14+0x4], R5 ;  /* 0x00000405ff007988 */ /* 0x000fe8000800080e */
        /* <DEDUP_REMOVED lines=16> */
[C-C-:B-1----:R-:W-:Y:S02]  /*0bb0*/  IMAD.IADD R4, R6.reuse, 0x1, -R3.reuse ;  /* 0x0000000106047824 */ /* 0x142fe400078e0a03 */
        /* <DEDUP_REMOVED lines=29> */
[----:B------:R3:W-:Y:S04]  /*0d90*/  STS [UR15+0xc], R3 ;  /* 0x00000c03ff007988 */ /* 0x0007e8000800080f */
[----:B------:R3:W-:Y:S01]  /*0da0*/  STS [UR14+0xc], R2 ;  /* 0x00000c02ff007988 */ /* 0x0007e2000800080e */
[----:B------:R-:W-:Y:S05]  /*0db0*/  BRA.U UP2, `(.L_x_170) ;  /* 0xfffffff902687547 */ /* 0x000fea000b83ffff */
.L_x_169:
[----:B------:R-:W-:Y:S01]  /*0dc0*/  UMOV UR4, UR7 ;  /* 0x0000000700047c82 */ /* 0x000fe20008000000 */
[----:B------:R-:W-:Y:S05]  /*0dd0*/  BRA.U !UP3, `(.L_x_171) ;  /* 0x000000050b5c7547 */ /* 0x000fea000b800000 */
[----:B------:R-:W-:Y:S02]  /*0de0*/  UISETP.NE.AND UP2, UPT, UR17, 0x1, UPT ;  /* 0x000000011100788c */ /* 0x000fe4000bf45270 */
[----:B------:R-:W-:-:S07]  /*0df0*/  ULOP3.LUT UP3, URZ, UR6, 0x1, URZ, 0xc0, !UPT ;  /* 0x0000000106ff7892 */ /* 0x000fce000f86c0ff */
[----:B------:R-:W-:Y:S05]  /*0e00*/  BRA.U !UP2, `(.L_x_172) ;  /* 0x000000010ad87547 */ /* 0x000fea000b800000 */
[----:B------:R-:W4:Y:S01]  /*0e10*/  S2UR UR13, SR_CgaCtaId ;  /* 0x00000000000d79c3 */ /* 0x000f220000008800 */
[----:B------:R-:W-:Y:S02]  /*0e20*/  UMOV UR7, 0x400 ;  /* 0x0000040000077882 */ /* 0x000fe40000000000 */
[----:B----4-:R-:W-:-:S04]  /*0e30*/  ULEA UR7, UR13, UR7, 0x18 ;  /* 0x000000070d077291 */ /* 0x010fc8000f8ec0ff */
[----:B------:R-:W-:Y:S02]  /*0e40*/  ULEA UR7, UR8, UR7, 0x2 ;  /* 0x0000000708077291 */ /* 0x000fe4000f8e10ff */
[----:B------:R-:W-:Y:S02]  /*0e50*/  UIADD3 UR8, UPT, UPT, UR8, 0x2, URZ ;  /* 0x0000000208087890 */ /* 0x000fe4000fffe0ff */
[----:B------:R-:W-:-:S05]  /*0e60*/  ULEA UR13, UR6, UR7, 0x2 ;  /* 0x00000007060d7291 */ /* 0x000fca000f8e10ff */
        /* <DEDUP_REMOVED lines=47> */
[----:B------:R4:W-:Y:S02]  /*1160*/  STS [UR7+0x4], R2 ;  /* 0x00000402ff007988 */ /* 0x0009e40008000807 */
.L_x_172:
[----:B------:R-:W-:Y:S05]  /*1170*/  BRA.U !UP3, `(.L_x_171) ;  /* 0x000000010b747547 */ /* 0x000fea000b800000 */
[----:B------:R-:W5:Y:S01]  /*1180*/  S2UR UR13, SR_CgaCtaId ;  /* 0x00000000000d79c3 */ /* 0x000f620000008800 */
[----:B------:R-:W-:Y:S02]  /*1190*/  UMOV UR7, 0x400 ;  /* 0x0000040000077882 */ /* 0x000fe40000000000 */
[----:B-----5:R-:W-:-:S04]  /*11a0*/  ULEA UR7, UR13, UR7, 0x18 ;  /* 0x000000070d077291 */ /* 0x020fc8000f8ec0ff */
[----:B------:R-:W-:-:S04]  /*11b0*/  ULEA UR7, UR8, UR7, 0x2 ;  /* 0x0000000708077291 */ /* 0x000fc8000f8e10ff */
[----:B------:R-:W-:-:S05]  /*11c0*/  ULEA UR8, UR6, UR7, 0x2 ;  /* 0x0000000706087291 */ /* 0x000fca000f8e10ff */
[----:B------:R-:W-:Y:S04]  /*11d0*/  LDS R4, [UR7] ;  /* 0x00000007ff047984 */ /* 0x000fe80008000800 */
[----:B---34-:R-:W2:Y:S02]  /*11e0*/  LDS R2, [UR8] ;  /* 0x00000008ff027984 */ /* 0x018ea40008000800 */
        /* <DEDUP_REMOVED lines=20> */
[----:B------:R0:W-:Y:S04]  /*1330*/  STS [UR8], R2 ;  /* 0x00000002ff007988 */ /* 0x0001e80008000808 */
[----:B------:R0:W-:Y:S02]  /*1340*/  STS [UR7], R4 ;  /* 0x00000004ff007988 */ /* 0x0001e40008000807 */
.L_x_171:
[----:B------:R-:W-:Y:S01]  /*1350*/  UIADD3 UR5, UPT, UPT, UR16, UR5, URZ ;  /* 0x0000000510057290 */ /* 0x000fe2000fffe0ff */
[----:B------:R-:W-:Y:S11]  /*1360*/  BRA.U UP1, `(.L_x_173) ;  /* 0xfffffff101c87547 */ /* 0x000ff6000b83ffff */
[----:B------:R-:W-:Y:S02]  /*1370*/  UISETP.GT.U32.AND UP0, UPT, UR6, 0x1, UPT ;  /* 0x000000010600788c */ /* 0x000fe4000bf04070 */
[----:B------:R-:W-:Y:S01]  /*1380*/  USHF.R.U32.HI UR5, URZ, 0x1, UR6 ;  /* 0x00000001ff057899 */ /* 0x000fe20008011606 */
[----:B------:R-:W-:-:S06]  /*1390*/  UMOV UR4, UR9 ;  /* 0x0000000900047c82 */ /* 0x000fcc0008000000 */
[----:B------:R-:W-:Y:S01]  /*13a0*/  UMOV UR6, UR5 ;  /* 0x0000000500067c82 */ /* 0x000fe20008000000 */
[----:B------:R-:W-:Y:S05]  /*13b0*/  BRA.U UP0, `(.L_x_174) ;  /* 0xfffffff100847547 */ /* 0x000fea000b83ffff */
.L_x_168:
[----:B--2---:R-:W-:Y:S05]  /*13c0*/  BSYNC.RECONVERGENT B0 ;  /* 0x0000000000007941 */ /* 0x004fea0003800200 */
.L_x_167:
[----:B------:R-:W-:Y:S01]  /*13d0*/  BAR.SYNC.DEFER_BLOCKING 0x0 ;  /* 0x0000000000007b1d */ /* 0x000fe20000010000 */
[----:B------:R-:W-:-:S05]  /*13e0*/  ISETP.GT.U32.AND P0, PT, R0, 0xff, PT ;  /* 0x000000ff0000780c */ /* 0x000fca0003f04070 */
[----:B------:R-:W-:Y:S08]  /*13f0*/  BSSY.RECONVERGENT B0, `(.L_x_175) ;  /* 0x000009f000007945 */ /* 0x000ff00003800200 */
[----:B------:R-:W-:Y:S05]  /*1400*/  @P0 BRA `(.L_x_176) ;  /* 0x0000000800740947 */ /* 0x000fea0003800000 */
[----:B-1----:R-:W1:Y:S01]  /*1410*/  LDC R9, c[0x0][0x360] ;  /* 0x0000d800ff097b82 */ /* 0x002e620000000800 */
[----:B------:R-:W-:Y:S01]  /*1420*/  BSSY.RECONVERGENT B1, `(.L_x_177) ;  /* 0x0000042000017945 */ /* 0x000fe20003800200 */
[----:B0-----:R-:W-:Y:S01]  /*1430*/  IMAD.MOV.U32 R13, RZ, RZ, R0 ;  /* 0x000000ffff0d7224 */ /* 0x001fe200078e0000 */
[----:B-1----:R-:W0:Y:S01]  /*1440*/  I2F.U32.RP R7, R9 ;  /* 0x0000000900077306 */ /* 0x002e220000209000 */
[----:B------:R-:W-:Y:S01]  /*1450*/  IMAD.IADD R4, R0, 0x1, R9 ;  /* 0x0000000100047824 */ /* 0x000fe200078e0209 */
[----:B------:R-:W-:-:S04]  /*1460*/  ISETP.NE.U32.AND P2, PT, R9, RZ, PT ;  /* 0x000000ff0900720c */ /* 0x000fc80003f45070 */
[C---:B------:R-:W-:Y:S02]  /*1470*/  ISETP.GE.U32.AND P0, PT, R4.reuse, 0x100, PT ;  /* 0x000001000400780c */ /* 0x040fe40003f06070 */
[----:B------:R-:W-:Y:S01]  /*1480*/  VIMNMX.U32 R5, PT, PT, R4, 0x100, !PT ;  /* 0x0000010004057848 */ /* 0x000fe20007fe0000 */
[----:B0-----:R-:W3:Y:S02]  /*1490*/  MUFU.RCP R7, R7 ;  /* 0x0000000700077308 */ /* 0x001ee40000001000 */
[----:B---34-:R-:W-:-:S06]  /*14a0*/  VIADD R2, R7, 0xffffffe ;  /* 0x0ffffffe07027836 */ /* 0x018fcc0000000000 */
[----:B------:R0:W1:Y:S02]  /*14b0*/  F2I.FTZ.U32.TRUNC.NTZ R3, R2 ;  /* 0x0000000200037305 */ /* 0x000064000021f000 */
[----:B0-----:R-:W-:Y:S02]  /*14c0*/  IMAD.MOV.U32 R2, RZ, RZ, RZ ;  /* 0x000000ffff027224 */ /* 0x001fe400078e00ff */
[----:B-1----:R-:W-:-:S04]  /*14d0*/  IMAD.MOV R6, RZ, RZ, -R3 ;  /* 0x000000ffff067224 */ /* 0x002fc800078e0a03 */
[----:B------:R-:W-:Y:S01]  /*14e0*/  IMAD R11, R6, R9, RZ ;  /* 0x00000009060b7224 */ /* 0x000fe200078e02ff */
[----:B------:R-:W-:-:S03]  /*14f0*/  SEL R6, RZ, 0x1, P0 ;  /* 0x00000001ff067807 */ /* 0x000fc60000000000 */
[----:B------:R-:W-:Y:S01]  /*1500*/  IMAD.HI.U32 R3, R3, R11, R2 ;  /* 0x0000000b03037227 */ /* 0x000fe200078e0002 */
[----:B------:R-:W-:Y:S02]  /*1510*/  IADD3 R4, PT, PT, R5, -R4, -R6 ;  /* 0x8000000405047210 */ /* 0x000fe40007ffe806 */
[----:B------:R-:W0:Y:S03]  /*1520*/  LDC R5, c[0x0][0x398] ;  /* 0x0000e600ff057b82 */ /* 0x000e260000000800 */
[----:B------:R-:W-:-:S04]  /*1530*/  IMAD.HI.U32 R3, R3, R4, RZ ;  /* 0x0000000403037227 */ /* 0x000fc800078e00ff */
[----:B------:R-:W-:-:S04]  /*1540*/  IMAD.MOV R2, RZ, RZ, -R3 ;  /* 0x000000ffff027224 */ /* 0x000fc800078e0a03 */
[----:B------:R-:W-:-:S05]  /*1550*/  IMAD R4, R9, R2, R4 ;  /* 0x0000000209047224 */ /* 0x000fca00078e0204 */
[----:B------:R-:W-:Y:S01]  /*1560*/  ISETP.GE.U32.AND P0, PT, R4, R9, PT ;  /* 0x000000090400720c */ /* 0x000fe20003f06070 */
[----:B0-----:R-:W-:-:S04]  /*1570*/  IMAD R12, R5, 0x6, R8 ;  /* 0x00000006050c7824 */ /* 0x001fc800078e0208 */
[----:B------:R-:W-:-:S08]  /*1580*/  IMAD.SHL.U32 R12, R12, 0x100, RZ ;  /* 0x000001000c0c7824 */ /* 0x000fd000078e00ff */
        /* <DEDUP_REMOVED lines=8> */
[----:B------:R-:W-:-:S13]  /*1610*/  ISETP.NE.AND P0, PT, R2, 0x3, PT ;  /* 0x000000030200780c */ /* 0x000fda0003f05270 */
[----:B------:R-:W-:Y:S05]  /*1620*/  @!P0 BRA `(.L_x_178) ;  /* 0x0000000000848947 */ /* 0x000fea0003800000 */
[----:B------:R-:W0:Y:S01]  /*1630*/  S2R R14, SR_CgaCtaId ;  /* 0x00000000000e7919 */ /* 0x000e220000008800 */
[----:B------:R-:W1:Y:S01]  /*1640*/  LDC.64 R2, c[0x0][0x388] ;  /* 0x0000e200ff027b82 */ /* 0x000e620000000a00 */
[----:B------:R-:W-:Y:S01]  /*1650*/  MOV R5, 0x400 ;  /* 0x0000040000057802 */ /* 0x000fe20000000f00 */
[----:B------:R-:W-:Y:S02]  /*1660*/  VIADD R4, R4, 0x1 ;  /* 0x0000000104047836 */ /* 0x000fe40000000000 */
[----:B------:R-:W-:Y:S02]  /*1670*/  IMAD.MOV.U32 R10, RZ, RZ, RZ ;  /* 0x000000ffff0a7224 */ /* 0x000fe400078e00ff */
[----:B------:R-:W-:Y:S01]  /*1680*/  VIADD R5, R5, 0x400 ;  /* 0x0000040005057836 */ /* 0x000fe20000000000 */
[----:B------:R-:W-:Y:S01]  /*1690*/  LOP3.LUT R17, R4, 0x3, RZ, 0xc0, !PT ;  /* 0x0000000304117812 */ /* 0x000fe200078ec0ff */
[----:B------:R-:W-:-:S03]  /*16a0*/  IMAD.MOV.U32 R13, RZ, RZ, R0 ;  /* 0x000000ffff0d7224 */ /* 0x000fc600078e0000 */
[----:B0-----:R-:W-:-:S07]  /*16b0*/  LEA R14, R14, R5, 0x18 ;  /* 0x000000050e0e7211 */ /* 0x001fce00078ec0ff */
.L_x_179:
[----:B------:R-:W-:-:S04]  /*16c0*/  IMAD.IADD R7, R12, 0x1, R13 ;  /* 0x000000010c077824 */ /* 0x000fc800078e020d */
[----:B-1----:R-:W-:-:S06]  /*16d0*/  IMAD.WIDE.U32 R6, R7, 0x4, R2 ;  /* 0x0000000407067825 */ /* 0x002fcc00078e0002 */
[----:B------:R-:W2:Y:S01]  /*16e0*/  LDG.E.CONSTANT R6, desc[UR10][R6.64] ;  /* 0x0000000a06067981 */ /* 0x000ea2000c1e9900 */
[----:B------:R-:W-:Y:S01]  /*16f0*/  VIADD R10, R10, 0x1 ;  /* 0x000000010a0a7836 */ /* 0x000fe20000000000 */
[----:B--2---:R-:W-:Y:S01]  /*1700*/  SHF.R.S32.HI R11, RZ, 0x1f, R6 ;  /* 0x0000001fff0b7819 */ /* 0x004fe20000011406 */
[----:B0-----:R-:W-:-:S03]  /*1710*/  IMAD.WIDE R4, R6, 0x2000, RZ ;  /* 0x0000200006047825 */ /* 0x001fc600078e02ff */
        /* <DEDUP_REMOVED lines=11> */
[----:B------:R-:W-:Y:S01]  /*17d0*/  SEL R5, R11, R4, P0 ;  /* 0x000000040b057207 */ /* 0x000fe20000000000 */
[----:B------:R-:W-:Y:S01]  /*17e0*/  IMAD R4, R13, 0x4, R14 ;  /* 0x000000040d047824 */ /* 0x000fe200078e020e */
[----:B------:R-:W-:Y:S01]  /*17f0*/  ISETP.NE.AND P0, PT, R10, R17, PT ;  /* 0x000000110a00720c */ /* 0x000fe20003f05270 */
[----:B------:R-:W-:-:S08]  /*1800*/  IMAD.IADD R13, R9, 0x1, R13 ;  /* 0x00000001090d7824 */ /* 0x000fd000078e020d */
[----:B------:R-:W-:-:S05]  /*1810*/  @!P1 VIADD R5, R5, 0x7fe001 ;  /* 0x007fe00105059836 */ /* 0x000fca0000000000 */
[----:B------:R0:W-:Y:S01]  /*1820*/  STS [R4], R5 ;  /* 0x0000000504007388 */ /* 0x0001e20000000800 */
[----:B------:R-:W-:Y:S05]  /*1830*/  @P0 BRA `(.L_x_179) ;  /* 0xfffffffc00a00947 */ /* 0x000fea000383ffff */
.L_x_178:
[----:B------:R-:W-:Y:S05]  /*1840*/  BSYNC.RECONVERGENT B1 ;  /* 0x0000000000017941 */ /* 0x000fea0003800200 */
.L_x_177:
[----:B------:R-:W-:Y:S05]  /*1850*/  @!P2 BRA `(.L_x_176) ;  /* 0x000000040060a947 */ /* 0x000fea0003800000 */
[----:B0-----:R-:W0:Y:S01]  /*1860*/  S2R R5, SR_CgaCtaId ;  /* 0x0000000000057919 */ /* 0x001e220000008800 */
[----:B------:R-:W1:Y:S01]  /*1870*/  LDC.64 R2, c[0x0][0x388] ;  /* 0x0000e200ff027b82 */ /* 0x000e620000000a00 */
[----:B------:R-:W-:-:S05]  /*1880*/  MOV R4, 0x400 ;  /* 0x0000040000047802 */ /* 0x000fca0000000f00 */
[----:B------:R-:W-:-:S05]  /*1890*/  VIADD R4, R4, 0x400 ;  /* 0x0000040004047836 */ /* 0x000fca0000000000 */
[----:B0-----:R-:W-:-:S07]  /*18a0*/  LEA R14, R5, R4, 0x18 ;  /* 0x00000004050e7211 */ /* 0x001fce00078ec0ff */
.L_x_180:
[----:B------:R-:W-:-:S04]  /*18b0*/  IMAD.IADD R6, R12, 0x1, R13 ;  /* 0x000000010c067824 */ /* 0x000fc800078e020d */
[----:B-12---:R-:W-:-:S05]  /*18c0*/  IMAD.WIDE.U32 R4, R6, 0x4, R2 ;  /* 0x0000000406047825 */ /* 0x006fca00078e0002 */
[----:B------:R-:W2:Y:S01]  /*18d0*/  LDG.E.CONSTANT R15, desc[UR10][R4.64] ;  /* 0x0000000a040f7981 */ /* 0x000ea2000c1e9900 */
[----:B------:R-:W-:-:S04]  /*18e0*/  IMAD.IADD R6, R6, 0x1, R9 ;  /* 0x0000000106067824 */ /* 0x000fc800078e0209 */
[C---:B------:R-:W-:Y:S02]  /*18f0*/  IMAD.IADD R10, R6.reuse, 0x1, R9 ;  /* 0x00000001060a7824 */ /* 0x040fe400078e0209 */
[----:B------:R-:W-:-:S04]  /*1900*/  IMAD.WIDE.U32 R6, R6, 0x4, R2 ;  /* 0x0000000406067825 */ /* 0x000fc800078e0002 */
[C---:B------:R-:W-:Y:S01]  /*1910*/  IMAD.IADD R21, R10.reuse, 0x1, R9 ;  /* 0x000000010a157824 */ /* 0x040fe200078e0209 */
[----:B------:R-:W3:Y:S01]  /*1920*/  LDG.E.CONSTANT R17, desc[UR10][R6.64] ;  /* 0x0000000a06117981 */ /* 0x000ee2000c1e9900 */
[----:B------:R-:W-:-:S04]  /*1930*/  IMAD.WIDE.U32 R10, R10, 0x4, R2 ;  /* 0x000000040a0a7825 */ /* 0x000fc800078e0002 */
[----:B------:R-:W-:Y:S01]  /*1940*/  IMAD.WIDE.U32 R20, R21, 0x4, R2 ;  /* 0x0000000415147825 */ /* 0x000fe200078e0002 */
[----:B------:R3:W4:Y:S05]  /*1950*/  LDG.E.CONSTANT R19, desc[UR10][R10.64] ;  /* 0x0000000a0a137981 */ /* 0x00072a000c1e9900 */
[----:B------:R0:W5:Y:S01]  /*1960*/  LDG.E.CONSTANT R21, desc[UR10][R20.64] ;  /* 0x0000000a14157981 */ /* 0x000162000c1e9900 */
[----:B--2---:R-:W-:Y:S01]  /*1970*/  SHF.R.S32.HI R16, RZ, 0x1f, R15 ;  /* 0x0000001fff107819 */ /* 0x004fe2000001140f */
[----:B------:R-:W-:-:S03]  /*1980*/  IMAD.WIDE R4, R15, 0x2000, RZ ;  /* 0x000020000f047825 */ /* 0x000fc600078e02ff */
[--C-:B------:R-:W-:Y:S02]  /*1990*/  SHF.R.S32.HI R18, RZ, 0xa, R16.reuse ;  /* 0x0000000aff127819 */ /* 0x100fe40000011410 */
[----:B------:R-:W-:-:S03]  /*19a0*/  SHF.R.S64 R15, R15, 0xa, R16 ;  /* 0x0000000a0f0f7819 */ /* 0x000fc60000001010 */
[----:B------:R-:W-:Y:S02]  /*19b0*/  IMAD R18, R18, -0x7fe001, RZ ;  /* 0xff801fff12127824 */ /* 0x000fe400078e02ff */
[----:B------:R-:W-:Y:S01]  /*19c0*/  IMAD.WIDE.U32 R4, R15, -0x7fe001, R4 ;  /* 0xff801fff0f047825 */ /* 0x000fe200078e0004 */
[----:B---3--:R-:W-:-:S03]  /*19d0*/  SHF.R.S32.HI R10, RZ, 0x1f, R17 ;  /* 0x0000001fff0a7819 */ /* 0x008fc60000011411 */
[----:B------:R-:W-:Y:S01]  /*19e0*/  IMAD.WIDE R6, R17, 0x2000, RZ ;  /* 0x0000200011067825 */ /* 0x000fe200078e02ff */
[----:B------:R-:W-:Y:S02]  /*19f0*/  IADD3 R18, PT, PT, R5, -R15, R18 ;  /* 0x8000000f05127210 */ /* 0x000fe40007ffe012 */
[C---:B------:R-:W-:Y:S02]  /*1a00*/  ISETP.GT.U32.AND P0, PT, R4.reuse, 0x7fe000, PT ;  /* 0x007fe0000400780c */ /* 0x040fe40003f04070 */
[----:B------:R-:W-:Y:S02]  /*1a10*/  IADD3 R15, P1, PT, R4, -0x7fe001, RZ ;  /* 0xff801fff040f7810 */ /* 0x000fe40007f3e0ff */
[C---:B------:R-:W-:Y:S02]  /*1a20*/  ISETP.GT.AND.EX P0, PT, R18.reuse, RZ, PT, P0 ;  /* 0x000000ff1200720c */ /* 0x040fe40003f04300 */
[----:B------:R-:W-:Y:S02]  /*1a30*/  IADD3.X R5, PT, PT, R18, -0x1, RZ, P1, !PT ;  /* 0xffffffff12057810 */ /* 0x000fe40000ffe4ff */
[----:B------:R-:W-:-:S02]  /*1a40*/  SEL R15, R15, R4, P0 ;  /* 0x000000040f0f7207 */ /* 0x000fc40000000000 */
[----:B------:R-:W-:Y:S02]  /*1a50*/  SEL R5, R5, R18, P0 ;  /* 0x0000001205057207 */ /* 0x000fe40000000000 */
[----:B----4-:R-:W-:Y:S02]  /*1a60*/  SHF.R.S32.HI R4, RZ, 0x1f, R19 ;  /* 0x0000001fff047819 */ /* 0x010fe40000011413 */
[--C-:B------:R-:W-:Y:S02]  /*1a70*/  SHF.R.S64 R17, R17, 0xa, R10.reuse ;  /* 0x0000000a11117819 */ /* 0x100fe4000000100a */
[----:B0-----:R-:W-:Y:S01]  /*1a80*/  SHF.R.S32.HI R20, RZ, 0xa, R10 ;  /* 0x0000000aff147819 */ /* 0x001fe2000001140a */
[----:B------:R-:W-:Y:S01]  /*1a90*/  IMAD.WIDE R10, R19, 0x2000, RZ ;  /* 0x00002000130a7825 */ /* 0x000fe200078e02ff */
[----:B-----5:R-:W-:Y:S02]  /*1aa0*/  SHF.R.S32.HI R16, RZ, 0x1f, R21 ;  /* 0x0000001fff107819 */ /* 0x020fe40000011415 */
[----:B------:R-:W-:Y:S01]  /*1ab0*/  ISETP.GE.AND P3, PT, R5, RZ, PT ;  /* 0x000000ff0500720c */ /* 0x000fe20003f66270 */
[----:B------:R-:W-:Y:S01]  /*1ac0*/  IMAD R20, R20, -0x7fe001, RZ ;  /* 0xff801fff14147824 */ /* 0x000fe200078e02ff */
[----:B------:R-:W-:Y:S01]  /*1ad0*/  SHF.R.S64 R19, R19, 0xa, R4 ;  /* 0x0000000a13137819 */ /* 0x000fe20000001004 */
[----:B------:R-:W-:Y:S01]  /*1ae0*/  IMAD.WIDE.U32 R6, R17, -0x7fe001, R6 ;  /* 0xff801fff11067825 */ /* 0x000fe200078e0006 */
[----:B------:R-:W-:-:S03]  /*1af0*/  SHF.R.S32.HI R18, RZ, 0xa, R4 ;  /* 0x0000000aff127819 */ /* 0x000fc60000011404 */
[C---:B------:R-:W-:Y:S01]  /*1b00*/  IMAD.WIDE R4, R21.reuse, 0x2000, RZ ;  /* 0x0000200015047825 */ /* 0x040fe200078e02ff */
[--C-:B------:R-:W-:Y:S02]  /*1b10*/  SHF.R.S64 R21, R21, 0xa, R16.reuse ;  /* 0x0000000a15157819 */ /* 0x100fe40000001010 */
[----:B------:R-:W-:Y:S01]  /*1b20*/  SHF.R.S32.HI R16, RZ, 0xa, R16 ;  /* 0x0000000aff107819 */ /* 0x000fe20000011410 */
[----:B------:R-:W-:Y:S01]  /*1b30*/  IMAD R18, R18, -0x7fe001, RZ ;  /* 0xff801fff12127824 */ /* 0x000fe200078e02ff */
[----:B------:R-:W-:Y:S01]  /*1b40*/  IADD3 R20, PT, PT, R7, -R17, R20 ;  /* 0x8000001107147210 */ /* 0x000fe20007ffe014 */
[----:B------:R-:W-:Y:S01]  /*1b50*/  IMAD.WIDE.U32 R10, R19, -0x7fe001, R10 ;  /* 0xff801fff130a7825 */ /* 0x000fe200078e000a */
[C---:B------:R-:W-:Y:S02]  /*1b60*/  IADD3 R7, P1, PT, R6.reuse, -0x7fe001, RZ ;  /* 0xff801fff06077810 */ /* 0x040fe40007f3e0ff */
[----:B------:R-:W-:Y:S01]  /*1b70*/  ISETP.GT.U32.AND P0, PT, R6, 0x7fe000, PT ;  /* 0x007fe0000600780c */ /* 0x000fe20003f04070 */
[----:B------:R-:W-:Y:S01]  /*1b80*/  IMAD R16, R16, -0x7fe001, RZ ;  /* 0xff801fff10107824 */ /* 0x000fe200078e02ff */
[----:B------:R-:W-:Y:S01]  /*1b90*/  IADD3 R18, PT, PT, R11, -R19, R18 ;  /* 0x800000130b127210 */ /* 0x000fe20007ffe012 */
[----:B------:R-:W-:Y:S01]  /*1ba0*/  IMAD.WIDE.U32 R4, R21, -0x7fe001, R4 ;  /* 0xff801fff15047825 */ /* 0x000fe200078e0004 */
[----:B------:R-:W-:-:S02]  /*1bb0*/  IADD3.X R19, PT, PT, R20, -0x1, RZ, P1, !PT ;  /* 0xffffffff14137810 */ /* 0x000fc40000ffe4ff */
[C---:B------:R-:W-:Y:S01]  /*1bc0*/  ISETP.GT.U32.AND P1, PT, R10.reuse, 0x7fe000, PT ;  /* 0x007fe0000a00780c */ /* 0x040fe20003f24070 */
[----:B------:R-:W-:Y:S01]  /*1bd0*/  @!P3 VIADD R15, R15, 0x7fe001 ;  /* 0x007fe0010f0fb836 */ /* 0x000fe20000000000 */
[----:B------:R-:W-:Y:S02]  /*1be0*/  IADD3 R21, PT, PT, R5, -R21, R16 ;  /* 0x8000001505157210 */ /* 0x000fe40007ffe010 */
[----:B------:R-:W-:Y:S02]  /*1bf0*/  IADD3 R11, P5, PT, R10, -0x7fe001, RZ ;  /* 0xff801fff0a0b7810 */ /* 0x000fe40007fbe0ff */
[C---:B------:R-:W-:Y:S02]  /*1c00*/  ISETP.GT.U32.AND P2, PT, R4.reuse, 0x7fe000, PT ;  /* 0x007fe0000400780c */ /* 0x040fe40003f44070 */
[----:B------:R-:W-:Y:S02]  /*1c10*/  IADD3 R5, P4, PT, R4, -0x7fe001, RZ ;  /* 0xff801fff04057810 */ /* 0x000fe40007f9e0ff */
[----:B------:R-:W-:-:S02]  /*1c20*/  ISETP.GT.AND.EX P0, PT, R20, RZ, PT, P0 ;  /* 0x000000ff1400720c */ /* 0x000fc40003f04300 */
[C---:B------:R-:W-:Y:S02]  /*1c30*/  ISETP.GT.AND.EX P1, PT, R18.reuse, RZ, PT, P1 ;  /* 0x000000ff1200720c */ /* 0x040fe40003f24310 */
[----:B------:R-:W-:Y:S02]  /*1c40*/  IADD3.X R17, PT, PT, R18, -0x1, RZ, P5, !PT ;  /* 0xffffffff12117810 */ /* 0x000fe40002ffe4ff */
[C---:B------:R-:W-:Y:S02]  /*1c50*/  ISETP.GT.AND.EX P2, PT, R21.reuse, RZ, PT, P2 ;  /* 0x000000ff1500720c */ /* 0x040fe40003f44320 */
[----:B------:R-:W-:Y:S02]  /*1c60*/  IADD3.X R16, PT, PT, R21, -0x1, RZ, P4, !PT ;  /* 0xffffffff15107810 */ /* 0x000fe400027fe4ff */
[----:B------:R-:W-:Y:S01]  /*1c70*/  SEL R19, R19, R20, P0 ;  /* 0x0000001413137207 */ /* 0x000fe20000000000 */
[----:B------:R-:W-:Y:S01]  /*1c80*/  IMAD R20, R13, 0x4, R14 ;  /* 0x000000040d147824 */ /* 0x000fe200078e020e */
[----:B------:R-:W-:Y:S01]  /*1c90*/  SEL R17, R17, R18, P1 ;  /* 0x0000001211117207 */ /* 0x000fe20000800000 */
[----:B------:R-:W-:Y:S01]  /*1ca0*/  IMAD R13, R9, 0x4, R13 ;  /* 0x00000004090d7824 */ /* 0x000fe200078e020d */
[----:B------:R-:W-:-:S02]  /*1cb0*/  SEL R16, R16, R21, P2 ;  /* 0x0000001510107207 */ /* 0x000fc40001000000 */
[----:B------:R-:W-:Y:S01]  /*1cc0*/  ISETP.GE.AND P4, PT, R19, RZ, PT ;  /* 0x000000ff1300720c */ /* 0x000fe20003f86270 */
[----:B------:R2:W-:Y:S01]  /*1cd0*/  STS [R20], R15 ;  /* 0x0000000f14007388 */ /* 0x0005e20000000800 */
[----:B------:R-:W-:Y:S02]  /*1ce0*/  ISETP.GE.AND P5, PT, R17, RZ, PT ;  /* 0x000000ff1100720c */ /* 0x000fe40003fa6270 */
[----:B------:R-:W-:Y:S01]  /*1cf0*/  ISETP.GE.AND P6, PT, R16, RZ, PT ;  /* 0x000000ff1000720c */ /* 0x000fe20003fc6270 */
[----:B------:R-:W-:Y:S01]  /*1d00*/  IMAD R16, R9, 0x4, R20 ;  /* 0x0000000409107824 */ /* 0x000fe200078e0214 */
[----:B------:R-:W-:Y:S02]  /*1d10*/  SEL R7, R7, R6, P0 ;  /* 0x0000000607077207 */ /* 0x000fe40000000000 */
[----:B------:R-:W-:Y:S01]  /*1d20*/  SEL R11, R11, R10, P1 ;  /* 0x0000000a0b0b7207 */ /* 0x000fe20000800000 */
[----:B------:R-:W-:Y:S01]  /*1d30*/  IMAD R18, R9, 0x4, R16 ;  /* 0x0000000409127824 */ /* 0x000fe200078e0210 */
[----:B------:R-:W-:-:S02]  /*1d40*/  SEL R5, R5, R4, P2 ;  /* 0x0000000405057207 */ /* 0x000fc40001000000 */
[----:B------:R-:W-:Y:S01]  /*1d50*/  ISETP.GE.U32.AND P0, PT, R13, 0x100, PT ;  /* 0x000001000d00780c */ /* 0x000fe20003f06070 */
[----:B------:R-:W-:Y:S02]  /*1d60*/  @!P4 VIADD R7, R7, 0x7fe001 ;  /* 0x007fe0010707c836 */ /* 0x000fe40000000000 */
[----:B------:R-:W-:Y:S02]  /*1d70*/  @!P5 VIADD R11, R11, 0x7fe001 ;  /* 0x007fe0010b0bd836 */ /* 0x000fe40000000000 */
[----:B------:R-:W-:Y:S01]  /*1d80*/  IMAD R4, R9, 0x4, R18 ;  /* 0x0000000409047824 */ /* 0x000fe200078e0212 */
[----:B------:R2:W-:Y:S01]  /*1d90*/  STS [R16], R7 ;  /* 0x0000000710007388 */ /* 0x0005e20000000800 */
[----:B------:R-:W-:-:S03]  /*1da0*/  @!P6 VIADD R5, R5, 0x7fe001 ;  /* 0x007fe0010505e836 */ /* 0x000fc60000000000 */
[----:B------:R2:W-:Y:S04]  /*1db0*/  STS [R18], R11 ;  /* 0x0000000b12007388 */ /* 0x0005e80000000800 */
[----:B------:R2:W-:Y:S01]  /*1dc0*/  STS [R4], R5 ;  /* 0x0000000504007388 */ /* 0x0005e20000000800 */
[----:B------:R-:W-:Y:S05]  /*1dd0*/  @!P0 BRA `(.L_x_180) ;  /* 0xfffffff800b48947 */ /* 0x000fea000383ffff */
.L_x_176:
[----:B------:R-:W-:Y:S05]  /*1de0*/  BSYNC.RECONVERGENT B0 ;  /* 0x0000000000007941 */ /* 0x000fea0003800200 */
.L_x_175:
[----:B------:R-:W-:Y:S01]  /*1df0*/  BAR.SYNC.DEFER_BLOCKING 0x0 ;  /* 0x0000000000007b1d */ /* 0x000fe20000010000 */
[----:B------:R-:W-:-:S05]  /*1e00*/  ISETP.NE.AND P0, PT, R0, RZ, PT ;  /* 0x000000ff0000720c */ /* 0x000fca0003f05270 */
[----:B------:R-:W-:Y:S08]  /*1e10*/  BSSY.RECONVERGENT B0, `(.L_x_181) ;  /* 0x00000e6000007945 */ /* 0x000ff00003800200 */
[----:B------:R-:W-:Y:S05]  /*1e20*/  @P0 BRA `(.L_x_182) ;  /* 0x0000000c00900947 */ /* 0x000fea0003800000 */
[----:B------:R-:W-:Y:S01]  /*1e30*/  UMOV UR6, 0x80 ;  /* 0x0000008000067882 */ /* 0x000fe20000000000 */
[----:B------:R-:W-:-:S05]  /*1e40*/  UMOV UR4, URZ ;  /* 0x000000ff00047c82 */ /* 0x000fca0008000000 */
.L_x_188:
        /* <DEDUP_REMOVED lines=11> */
[----:B0-----:R-:W-:-:S09]  /*1f00*/  UMOV UR5, URZ ;  /* 0x000000ff00057c82 */ /* 0x001fd20008000000 */
.L_x_187:
[----:B------:R-:W-:Y:S01]  /*1f10*/  UMOV UR8, 0x4 ;  /* 0x0000000400087882 */ /* 0x000fe20000000000 */
[----:B------:R-:W-:Y:S02]  /*1f20*/  UIADD3 UR7, UPT, UPT, UR4, 0x1, URZ ;  /* 0x0000000104077890 */ /* 0x000fe4000fffe0ff */
[----:B------:R-:W-:Y:S02]  /*1f30*/  ULEA UR8, UR4, UR8, 0x2 ;  /* 0x0000000804087291 */ /* 0x000fe4000f8e10ff */
[----:B------:R-:W-:Y:S02]  /*1f40*/  UISETP.NE.AND UP3, UPT, UR17, URZ, UPT ;  /* 0x000000ff1100728c */ /* 0x000fe4000bf65270 */
[----:B------:R-:W-:-:S08]  /*1f50*/  UISETP.NE.AND UP1, UPT, UR7, UR9, UPT ;  /* 0x000000090700728c */ /* 0x000fd0000bf25270 */
[----:B0-----:R-:W0:Y:S01]  /*1f60*/  LDCU UR12, c[0x3][UR8] ;  /* 0x00c00000080c77ac */ /* 0x001e220008000800 */
[----:B------:R-:W-:Y:S01]  /*1f70*/  UMOV UR8, UR5 ;  /* 0x0000000500087c82 */ /* 0x000fe20008000000 */
[----:B------:R-:W-:Y:S05]  /*1f80*/  BRA.U !UP0, `(.L_x_183) ;  /* 0x0000000508b07547 */ /* 0x000fea000b800000 */
[----:B------:R-:W5:Y:S01]  /*1f90*/  S2UR UR8, SR_CgaCtaId ;  /* 0x00000000000879c3 */ /* 0x000f620000008800 */
[----:B------:R-:W-:Y:S02]  /*1fa0*/  UMOV UR4, 0x400 ;  /* 0x0000040000047882 */ /* 0x000fe40000000000 */
[----:B------:R-:W-:-:S04]  /*1fb0*/  UIADD3 UR4, UPT, UPT, UR4, 0x400, URZ ;  /* 0x0000040004047890 */ /* 0x000fc8000fffe0ff */
[----:B-----5:R-:W-:-:S03]  /*1fc0*/  ULEA UR13, UR8, UR4, 0x18 ;  /* 0x00000004080d7291 */ /* 0x020fc6000f8ec0ff */
[----:B------:R-:W-:Y:S01]  /*1fd0*/  UMOV UR4, URZ ;  /* 0x000000ff00047c82 */ /* 0x000fe20008000000 */
[----:B------:R-:W-:-:S08]  /*1fe0*/  UMOV UR8, UR5 ;  /* 0x0000000500087c82 */ /* 0x000fd00008000000 */
.L_x_184:
[----:B------:R-:W-:Y:S02]  /*1ff0*/  ULEA UR14, UR8, UR13, 0x2 ;  /* 0x0000000d080e7291 */ /* 0x000fe4000f8e10ff */
[----:B------:R-:W-:Y:S02]  /*2000*/  UIADD3 UR4, UPT, UPT, UR4, 0x4, URZ ;  /* 0x0000000404047890 */ /* 0x000fe4000fffe0ff */
[----:B------:R-:W-:Y:S02]  /*2010*/  ULEA UR15, UR6, UR14, 0x2 ;  /* 0x0000000e060f7291 */ /* 0x000fe4000f8e10ff */
[----:B------:R-:W-:Y:S02]  /*2020*/  UISETP.NE.AND UP2, UPT, UR4, UR18, UPT ;  /* 0x000000120400728c */ /* 0x000fe4000bf45270 */
[----:B------:R-:W-:Y:S01]  /*2030*/  UIADD3 UR8, UPT, UPT, UR8, 0x4, URZ ;  /* 0x0000000408087890 */ /* 0x000fe2000fffe0ff */
[----:B0-2---:R-:W-:Y:S04]  /*2040*/  LDS R4, [UR14] ;  /* 0x0000000eff047984 */ /* 0x005fe80008000800 */
[----:B---34-:R-:W0:Y:S02]  /*2050*/  LDS R2, [UR15] ;  /* 0x0000000fff027984 */ /* 0x018e240008000800 */
[----:B0-----:R-:W-:-:S05]  /*2060*/  IMAD.WIDE R2, R2, UR12, RZ ;  /* 0x0000000c02027c25 */ /* 0x001fca000f8e02ff */
[--C-:B-1----:R-:W-:Y:S02]  /*2070*/  SHF.R.S32.HI R6, RZ, 0x17, R3.reuse ;  /* 0x00000017ff067819 */ /* 0x102fe40000011403 */
        /* <DEDUP_REMOVED lines=93> */
.L_x_183:
[----:B------:R-:W-:Y:S01]  /*2650*/  UMOV UR4, UR7 ;  /* 0x0000000700047c82 */ /* 0x000fe20008000000 */
[----:B------:R-:W-:Y:S05]  /*2660*/  BRA.U !UP3, `(.L_x_185) ;  /* 0x000000050b647547 */ /* 0x000fea000b800000 */
[----:B------:R-:W-:Y:S02]  /*2670*/  UISETP.NE.AND UP2, UPT, UR17, 0x1, UPT ;  /* 0x000000011100788c */ /* 0x000fe4000bf45270 */
[----:B------:R-:W-:-:S07]  /*2680*/  ULOP3.LUT UP3, URZ, UR6, 0x1, URZ, 0xc0, !UPT ;  /* 0x0000000106ff7892 */ /* 0x000fce000f86c0ff */
[----:B------:R-:W-:Y:S05]  /*2690*/  BRA.U !UP2, `(.L_x_186) ;  /* 0x000000010adc7547 */ /* 0x000fea000b800000 */
[----:B------:R-:W5:Y:S01]  /*26a0*/  S2UR UR13, SR_CgaCtaId ;  /* 0x00000000000d79c3 */ /* 0x000f620000008800 */
[----:B------:R-:W-:Y:S02]  /*26b0*/  UMOV UR7, 0x400 ;  /* 0x0000040000077882 */ /* 0x000fe40000000000 */
[----:B------:R-:W-:-:S04]  /*26c0*/  UIADD3 UR7, UPT, UPT, UR7, 0x400, URZ ;  /* 0x0000040007077890 */ /* 0x000fc8000fffe0ff */
[----:B-----5:R-:W-:-:S04]  /*26d0*/  ULEA UR7, UR13, UR7, 0x18 ;  /* 0x000000070d077291 */ /* 0x020fc8000f8ec0ff */
[----:B------:R-:W-:Y:S02]  /*26e0*/  ULEA UR7, UR8, UR7, 0x2 ;  /* 0x0000000708077291 */ /* 0x000fe4000f8e10ff */
[----:B------:R-:W-:Y:S02]  /*26f0*/  UIADD3 UR8, UPT, UPT, UR8, 0x2, URZ ;  /* 0x0000000208087890 */ /* 0x000fe4000fffe0ff */
[----:B------:R-:W-:-:S05]  /*2700*/  ULEA UR13, UR6, UR7, 0x2 ;  /* 0x00000007060d7291 */ /* 0x000fca000f8e10ff */
        /* <DEDUP_REMOVED lines=48> */
.L_x_186:
[----:B------:R-:W-:Y:S05]  /*2a10*/  BRA.U !UP3, `(.L_x_185) ;  /* 0x000000010b787547 */ /* 0x000fea000b800000 */
[----:B------:R-:W5:Y:S01]  /*2a20*/  S2UR UR13, SR_CgaCtaId ;  /* 0x00000000000d79c3 */ /* 0x000f620000008800 */
[----:B------:R-:W-:Y:S02]  /*2a30*/  UMOV UR7, 0x400 ;  /* 0x0000040000077882 */ /* 0x000fe40000000000 */
[----:B------:R-:W-:-:S04]  /*2a40*/  UIADD3 UR7, UPT, UPT, UR7, 0x400, URZ ;  /* 0x0000040007077890 */ /* 0x000fc8000fffe0ff */
[----:B-----5:R-:W-:-:S04]  /*2a50*/  ULEA UR7, UR13, UR7, 0x18 ;  /* 0x000000070d077291 */ /* 0x020fc8000f8ec0ff */
[----:B------:R-:W-:-:S04]  /*2a60*/  ULEA UR7, UR8, UR7, 0x2 ;  /* 0x0000000708077291 */ /* 0x000fc8000f8e10ff */
        /* <DEDUP_REMOVED lines=25> */
.L_x_185:
[----:B------:R-:W-:Y:S01]  /*2c00*/  UIADD3 UR5, UPT, UPT, UR16, UR5, URZ ;  /* 0x0000000510057290 */ /* 0x000fe2000fffe0ff */
[----:B------:R-:W-:Y:S11]  /*2c10*/  BRA.U UP1, `(.L_x_187) ;  /* 0xfffffff101bc7547 */ /* 0x000ff6000b83ffff */
[----:B------:R-:W-:Y:S02]  /*2c20*/  UISETP.GT.U32.AND UP0, UPT, UR6, 0x1, UPT ;  /* 0x000000010600788c */ /* 0x000fe4000bf04070 */
[----:B------:R-:W-:Y:S01]  /*2c30*/  USHF.R.U32.HI UR5, URZ, 0x1, UR6 ;  /* 0x00000001ff057899 */ /* 0x000fe20008011606 */
[----:B------:R-:W-:-:S06]  /*2c40*/  UMOV UR4, UR9 ;  /* 0x0000000900047c82 */ /* 0x000fcc0008000000 */
[----:B------:R-:W-:Y:S01]  /*2c50*/  UMOV UR6, UR5 ;  /* 0x0000000500067c82 */ /* 0x000fe20008000000 */
[----:B------:R-:W-:Y:S05]  /*2c60*/  BRA.U UP0, `(.L_x_188) ;  /* 0xfffffff100787547 */ /* 0x000fea000b83ffff */
.L_x_182:
[----:B0-----:R-:W-:Y:S05]  /*2c70*/  BSYNC.RECONVERGENT B0 ;  /* 0x0000000000007941 */ /* 0x001fea0003800200 */
.L_x_181:
[----:B------:R-:W-:Y:S01]  /*2c80*/  BAR.SYNC.DEFER_BLOCKING 0x0 ;  /* 0x0000000000007b1d */ /* 0x000fe20000010000 */
[----:B------:R-:W-:-:S05]  /*2c90*/  ISETP.GT.U32.AND P0, PT, R0, 0xff, PT ;  /* 0x000000ff0000780c */ /* 0x000fca0003f04070 */
[----:B------:R-:W-:Y:S08]  /*2ca0*/  BSSY.RECONVERGENT B0, `(.L_x_189) ;  /* 0x00000a0000007945 */ /* 0x000ff00003800200 */
[----:B------:R-:W-:Y:S05]  /*2cb0*/  @P0 BRA `(.L_x_190) ;  /* 0x0000000800780947 */ /* 0x000fea0003800000 */
[----:B---34-:R-:W1:Y:S01]  /*2cc0*/  LDC R3, c[0x0][0x360] ;  /* 0x0000d800ff037b82 */ /* 0x018e620000000800 */
[----:B------:R-:W-:Y:S01]  /*2cd0*/  BSSY.RECONVERGENT B1, `(.L_x_191) ;  /* 0x0000041000017945 */ /* 0x000fe20003800200 */
[----:B-1----:R-:W0:Y:S01]  /*2ce0*/  I2F.U32.RP R9, R3 ;  /* 0x0000000300097306 */ /* 0x002e220000209000 */
[----:B------:R-:W-:Y:S01]  /*2cf0*/  IMAD.IADD R2, R0, 0x1, R3 ;  /* 0x0000000100027824 */ /* 0x000fe200078e0203 */
[----:B------:R-:W-:-:S04]  /*2d00*/  ISETP.NE.U32.AND P2, PT, R3, RZ, PT ;  /* 0x000000ff0300720c */ /* 0x000fc80003f45070 */
[C---:B------:R-:W-:Y:S02]  /*2d10*/  ISETP.GE.U32.AND P0, PT, R2.reuse, 0x100, PT ;  /* 0x000001000200780c */ /* 0x040fe40003f06070 */
[----:B--2---:R-:W-:Y:S01]  /*2d20*/  VIMNMX.U32 R7, PT, PT, R2, 0x100, !PT ;  /* 0x0000010002077848 */ /* 0x004fe20007fe0000 */
        /* <DEDUP_REMOVED lines=25> */
[----:B------:R-:W-:Y:S01]  /*2ec0*/  MOV R7, 0x400 ;  /* 0x0000040000077802 */ /* 0x000fe20000000f00 */
[----:B------:R-:W-:-:S04]  /*2ed0*/  VIADD R4, R4, 0x1 ;  /* 0x0000000104047836 */ /* 0x000fc80000000000 */
[C---:B------:R-:W-:Y:S01]  /*2ee0*/  VIADD R6, R7.reuse, 0x400 ;  /* 0x0000040007067836 */ /* 0x040fe20000000000 */
[----:B------:R-:W-:Y:S01]  /*2ef0*/  LOP3.LUT R15, R4, 0x3, RZ, 0xc0, !PT ;  /* 0x00000003040f7812 */ /* 0x000fe200078ec0ff */
[----:B------:R-:W-:Y:S01]  /*2f00*/  VIADD R2, R7, 0x800 ;  /* 0x0000080007027836 */ /* 0x000fe20000000000 */
[C---:B0-----:R-:W-:Y:S02]  /*2f10*/  LEA R7, R11.reuse, R7, 0x18 ;  /* 0x000000070b077211 */ /* 0x041fe400078ec0ff */
[C---:B------:R-:W-:Y:S01]  /*2f20*/  LEA R17, R11.reuse, R6, 0x18 ;  /* 0x000000060b117211 */ /* 0x040fe200078ec0ff */
[----:B------:R-:W-:Y:S01]  /*2f30*/  IMAD.MOV.U32 R6, RZ, RZ, RZ ;  /* 0x000000ffff067224 */ /* 0x000fe200078e00ff */
[----:B------:R-:W-:Y:S01]  /*2f40*/  LEA R11, R11, R2, 0x18 ;  /* 0x000000020b0b7211 */ /* 0x000fe200078ec0ff */
[----:B------:R-:W-:-:S07]  /*2f50*/  IMAD.MOV.U32 R2, RZ, RZ, R0 ;  /* 0x000000ffff027224 */ /* 0x000fce00078e0000 */
.L_x_193:
[C---:B------:R-:W-:Y:S02]  /*2f60*/  IMAD R9, R2.reuse, 0x4, R7 ;  /* 0x0000000402097824 */ /* 0x040fe400078e0207 */
[----:B------:R-:W-:Y:S02]  /*2f70*/  IMAD R10, R2, 0x4, R17 ;  /* 0x00000004020a7824 */ /* 0x000fe400078e0211 */
[----:B------:R-:W-:Y:S01]  /*2f80*/  VIADD R6, R6, 0x1 ;  /* 0x0000000106067836 */ /* 0x000fe20000000000 */
[----:B0-----:R-:W-:Y:S04]  /*2f90*/  LDS R4, [R9] ;  /* 0x0000000009047984 */ /* 0x001fe80000000800 */
[----:B------:R-:W0:Y:S02]  /*2fa0*/  LDS R5, [R10] ;  /* 0x000000000a057984 */ /* 0x000e240000000800 */
        /* <DEDUP_REMOVED lines=19> */
.L_x_192:
[----:B------:R-:W-:Y:S05]  /*30e0*/  BSYNC.RECONVERGENT B1 ;  /* 0x0000000000017941 */ /* 0x000fea0003800200 */
.L_x_191:
[----:B------:R-:W-:Y:S05]  /*30f0*/  @!P2 BRA `(.L_x_190) ;  /* 0x000000040068a947 */ /* 0x000fea0003800000 */
[----:B0-----:R-:W0:Y:S01]  /*3100*/  S2R R4, SR_CgaCtaId ;  /* 0x0000000000047919 */ /* 0x001e220000008800 */
[----:B------:R-:W-:-:S05]  /*3110*/  MOV R7, 0x400 ;  /* 0x0000040000077802 */ /* 0x000fca0000000f00 */
[C---:B------:R-:W-:Y:S02]  /*3120*/  VIADD R9, R7.reuse, 0x400 ;  /* 0x0000040007097836 */ /* 0x040fe40000000000 */
[----:B------:R-:W-:Y:S01]  /*3130*/  VIADD R5, R7, 0x800 ;  /* 0x0000080007057836 */ /* 0x000fe20000000000 */
[C---:B0-----:R-:W-:Y:S02]  /*3140*/  LEA R7, R4.reuse, R7, 0x18 ;  /* 0x0000000704077211 */ /* 0x041fe400078ec0ff */
[C---:B------:R-:W-:Y:S02]  /*3150*/  LEA R9, R4.reuse, R9, 0x18 ;  /* 0x0000000904097211 */ /* 0x040fe400078ec0ff */
[----:B------:R-:W-:-:S07]  /*3160*/  LEA R5, R4, R5, 0x18 ;  /* 0x0000000504057211 */ /* 0x000fce00078ec0ff */
.L_x_194:
[C---:B------:R-:W-:Y:S02]  /*3170*/  IMAD R6, R2.reuse, 0x4, R7 ;  /* 0x0000000402067824 */ /* 0x040fe400078e0207 */
[C---:B0-----:R-:W-:Y:S02]  /*3180*/  IMAD R12, R2.reuse, 0x4, R9 ;  /* 0x00000004020c7824 */ /* 0x041fe400078e0209 */
[----:B------:R-:W-:Y:S01]  /*3190*/  IMAD R15, R2, 0x4, R5 ;  /* 0x00000004020f7824 */ /* 0x000fe200078e0205 */
[----:B------:R-:W-:Y:S01]  /*31a0*/  LDS R10, [R6] ;  /* 0x00000000060a7984 */ /* 0x000fe20000000800 */
[----:B------:R-:W-:-:S03]  /*31b0*/  IMAD R2, R3, 0x4, R2 ;  /* 0x0000000403027824 */ /* 0x000fc600078e0202 */
        /* <DEDUP_REMOVED lines=13> */
[----:B------:R-:W-:Y:S01]  /*3290*/  ISETP.GE.AND P1, PT, R4, RZ, PT ;  /* 0x000000ff0400720c */ /* 0x000fe20003f26270 */
[C---:B------:R-:W-:Y:S02]  /*32a0*/  IMAD R4, R3.reuse, 0x4, R6 ;  /* 0x0000000403047824 */ /* 0x040fe400078e0206 */
[----:B------:R-:W-:-:S10]  /*32b0*/  IMAD R6, R3, 0x4, R12 ;  /* 0x0000000403067824 */ /* 0x000fd400078e020c */
[----:B------:R-:W-:-:S05]  /*32c0*/  @!P1 VIADD R14, R14, 0x7fe001 ;  /* 0x007fe0010e0e9836 */ /* 0x000fca0000000000 */
[----:B------:R-:W-:Y:S04]  /*32d0*/  STS [R15], R14 ;  /* 0x0000000e0f007388 */ /* 0x000fe80000000800 */
[----:B------:R0:W-:Y:S04]  /*32e0*/  LDS R10, [R4] ;  /* 0x00000000040a7984 */ /* 0x0001e80000000800 */
[----:B------:R1:W2:Y:S01]  /*32f0*/  LDS R11, [R6] ;  /* 0x00000000060b7984 */ /* 0x0002a20000000800 */
[C---:B0-----:R-:W-:Y:S02]  /*3300*/  IMAD R4, R3.reuse, 0x4, R4 ;  /* 0x0000000403047824 */ /* 0x041fe400078e0204 */
[----:B-1----:R-:W-:-:S02]  /*3310*/  IMAD R6, R3, 0x4, R6 ;  /* 0x0000000403067824 */ /* 0x002fc400078e0206 */
        /* <DEDUP_REMOVED lines=11> */
[----:B------:R-:W-:Y:S01]  /*33d0*/  SEL R11, R11, R12, P0 ;  /* 0x0000000c0b0b7207 */ /* 0x000fe20000000000 */
[----:B------:R-:W-:-:S03]  /*33e0*/  IMAD R12, R3, 0x4, R15 ;  /* 0x00000004030c7824 */ /* 0x000fc600078e020f */
[----:B------:R-:W-:-:S13]  /*33f0*/  ISETP.GE.AND P1, PT, R11, RZ, PT ;  /* 0x000000ff0b00720c */ /* 0x000fda0003f26270 */
[----:B------:R-:W-:-:S05]  /*3400*/  @!P1 VIADD R17, R17, 0x7fe001 ;  /* 0x007fe00111119836 */ /* 0x000fca0000000000 */
[----:B------:R0:W-:Y:S04]  /*3410*/  STS [R12], R17 ;  /* 0x000000110c007388 */ /* 0x0001e80000000800 */
[----:B------:R1:W-:Y:S04]  /*3420*/  LDS R10, [R4] ;  /* 0x00000000040a7984 */ /* 0x0003e80000000800 */
[----:B------:R2:W3:Y:S01]  /*3430*/  LDS R11, [R6] ;  /* 0x00000000060b7984 */ /* 0x0004e20000000800 */
[C---:B0-----:R-:W-:Y:S02]  /*3440*/  IMAD R12, R3.reuse, 0x4, R12 ;  /* 0x00000004030c7824 */ /* 0x041fe400078e020c */
[----:B-1----:R-:W-:-:S02]  /*3450*/  IMAD R4, R3, 0x4, R4 ;  /* 0x0000000403047824 */ /* 0x002fc400078e0204 */
[----:B--2---:R-:W-:Y:S02]  /*3460*/  IMAD R6, R3, 0x4, R6 ;  /* 0x0000000403067824 */ /* 0x004fe400078e0206 */
[----:B---3--:R-:W-:-:S05]  /*3470*/  IMAD.WIDE R10, R11, R10, RZ ;  /* 0x0000000a0b0a7225 */ /* 0x008fca00078e02ff */
        /* <DEDUP_REMOVED lines=12> */
[----:B------:R-:W-:-:S05]  /*3540*/  @!P1 VIADD R15, R15, 0x7fe001 ;  /* 0x007fe0010f0f9836 */ /* 0x000fca0000000000 */
[----:B------:R0:W-:Y:S04]  /*3550*/  STS [R12], R15 ;  /* 0x0000000f0c007388 */ /* 0x0001e80000000800 */
[----:B------:R-:W-:Y:S04]  /*3560*/  LDS R4, [R4] ;  /* 0x0000000004047984 */ /* 0x000fe80000000800 */
[----:B------:R-:W1:Y:S01]  /*3570*/  LDS R11, [R6] ;  /* 0x00000000060b7984 */ /* 0x000e620000000800 */
[----:B0-----:R-:W-:Y:S02]  /*3580*/  IMAD R12, R3, 0x4, R12 ;  /* 0x00000004030c7824 */ /* 0x001fe400078e020c */
[----:B-1----:R-:W-:-:S05]  /*3590*/  IMAD.WIDE R10, R11, R4, RZ ;  /* 0x000000040b0a7225 */ /* 0x002fca00078e02ff */
        /* <DEDUP_REMOVED lines=10> */
[----:B------:R-:W-:Y:S02]  /*3640*/  SEL R4, R4, R13, P0 ;  /* 0x0000000d04047207 */ /* 0x000fe40000000000 */
[----:B------:R-:W-:Y:S02]  /*3650*/  ISETP.GE.U32.AND P0, PT, R2, 0x100, PT ;  /* 0x000001000200780c */ /* 0x000fe40003f06070 */
[----:B------:R-:W-:-:S13]  /*3660*/  ISETP.GE.AND P1, PT, R4, RZ, PT ;  /* 0x000000ff0400720c */ /* 0x000fda0003f26270 */
[----:B------:R-:W-:-:S05]  /*3670*/  @!P1 VIADD R11, R11, 0x7fe001 ;  /* 0x007fe0010b0b9836 */ /* 0x000fca0000000000 */
[----:B------:R0:W-:Y:S01]  /*3680*/  STS [R12], R11 ;  /* 0x0000000b0c007388 */ /* 0x0001e20000000800 */
[----:B------:R-:W-:Y:S05]  /*3690*/  @!P0 BRA `(.L_x_194) ;  /* 0xfffffff800b48947 */ /* 0x000fea000383ffff */
.L_x_190:
[----:B------:R-:W-:Y:S05]  /*36a0*/  BSYNC.RECONVERGENT B0 ;  /* 0x0000000000007941 */ /* 0x000fea0003800200 */
.L_x_189:
[----:B------:R-:W-:Y:S01]  /*36b0*/  BAR.SYNC.DEFER_BLOCKING 0x0 ;  /* 0x0000000000007b1d */ /* 0x000fe20000010000 */
[----:B------:R-:W-:-:S05]  /*36c0*/  ISETP.NE.AND P0, PT, R0, RZ, PT ;  /* 0x000000ff0000720c */ /* 0x000fca0003f05270 */
[----:B------:R-:W-:Y:S08]  /*36d0*/  BSSY.RECONVERGENT B0, `(.L_x_195) ;  /* 0x0000173000007945 */ /* 0x000ff00003800200 */
[----:B------:R-:W-:Y:S05]  /*36e0*/  @P0 BRA `(.L_x_196) ;  /* 0x0000001400c40947 */ /* 0x000fea0003800000 */
[----:B---34-:R-:W-:Y:S01]  /*36f0*/  IMAD.MOV.U32 R2, RZ, RZ, 0x1 ;  /* 0x00000001ff027424 */ /* 0x018fe200078e00ff */
[----:B------:R-:W-:-:S06]  /*3700*/  UMOV UR5, 0x100 ;  /* 0x0000010000057882 */ /* 0x000fcc0000000000 */
.L_x_202:
[----:B------:R-:W-:Y:S01]  /*3710*/  IMAD.SHL.U32 R3, R2, 0x2, RZ ;  /* 0x0000000202037824 */ /* 0x000fe200078e00ff */
[----:B0-2---:R-:W-:Y:S01]  /*3720*/  PRMT R4, RZ, 0x7610, R4 ;  /* 0x00007610ff047816 */ /* 0x005fe20000000004 */
[----:B-1----:R-:W-:Y:S01]  /*3730*/  IMAD.MOV.U32 R6, RZ, RZ, RZ ;  /* 0x000000ffff067224 */ /* 0x002fe200078e00ff */
[----:B------:R-:W-:Y:S02]  /*3740*/  UMOV UR4, URZ ;  /* 0x000000ff00047c82 */ /* 0x000fe40008000000 */
[----:B------:R-:W-:-:S07]  /*3750*/  PRMT R5, R3, 0x9910, RZ ;  /* 0x0000991003057816 */ /* 0x000fce00000000ff */
.L_x_201:
[C---:B------:R-:W-:Y:S01]  /*3760*/  IMAD.IADD R7, R6.reuse, 0x1, R2 ;  /* 0x0000000106077824 */ /* 0x040fe200078e0202 */
[----:B0-----:R-:W-:Y:S01]  /*3770*/  UMOV UR6, 0x400 ;  /* 0x0000040000067882 */ /* 0x001fe20000000000 */
[----:B------:R-:W-:Y:S01]  /*3780*/  IMAD.MOV R10, RZ, RZ, -R3 ;  /* 0x000000ffff0a7224 */ /* 0x000fe200078e0a03 */
[----:B------:R-:W-:Y:S02]  /*3790*/  ULEA UR6, UR5, UR6, 0x2 ;  /* 0x0000000605067291 */ /* 0x000fe4000f8e10ff */
[----:B--2---:R-:W-:Y:S01]  /*37a0*/  VIADDMNMX R9, R6, 0x1, R7, !PT ;  /* 0x0000000106097846 */ /* 0x004fe20007800107 */
[----:B------:R-:W-:-:S04]  /*37b0*/  UIADD3 UR5, UPT, UPT, UR5, -0x1, URZ ;  /* 0xffffffff05057890 */ /* 0x000fc8000fffe0ff */
[----:B------:R-:W-:-:S04]  /*37c0*/  IMAD R10, R10, UR4, R9 ;  /* 0x000000040a0a7c24 */ /* 0x000fc8000f8e0209 */
[C---:B------:R-:W-:Y:S01]  /*37d0*/  VIADD R11, R10.reuse, 0xffffffff ;  /* 0xffffffff0a0b7836 */ /* 0x040fe20000000000 */
[----:B------:R-:W0:Y:S01]  /*37e0*/  LDCU UR6, c[0x3][UR6+-0x4] ;  /* 0x00ffff80060677ac */ /* 0x000e220008000800 */
[----:B------:R-:W-:-:S03]  /*37f0*/  LOP3.LUT P1, RZ, R10, 0x3, RZ, 0xc0, !PT ;  /* 0x000000030aff7812 */ /* 0x000fc6000782c0ff */
[----:B------:R-:W-:-:S13]  /*3800*/  ISETP.GE.U32.AND P0, PT, R11, 0x3, PT ;  /* 0x000000030b00780c */ /* 0x000fda0003f06070 */
[----:B-1----:R-:W-:Y:S05]  /*3810*/  @!P0 BRA `(.L_x_197) ;  /* 0x0000000400bc8947 */ /* 0x002fea0003800000 */
[----:B------:R-:W1:Y:S01]  /*3820*/  S2R R12, SR_CgaCtaId ;  /* 0x00000000000c7919 */ /* 0x000e620000008800 */
[----:B------:R-:W-:Y:S02]  /*3830*/  MOV R11, 0x400 ;  /* 0x00000400000b7802 */ /* 0x000fe40000000f00 */
[----:B------:R-:W-:-:S03]  /*3840*/  LOP3.LUT R10, R10, 0xfffffffc, RZ, 0xc0, !PT ;  /* 0xfffffffc0a0a7812 */ /* 0x000fc600078ec0ff */
[----:B------:R-:W-:-:S05]  /*3850*/  VIADD R11, R11, 0x800 ;  /* 0x000008000b0b7836 */ /* 0x000fca0000000000 */
[----:B-1----:R-:W-:Y:S01]  /*3860*/  LEA R13, R12, R11, 0x18 ;  /* 0x0000000b0c0d7211 */ /* 0x002fe200078ec0ff */
[----:B------:R-:W-:-:S04]  /*3870*/  IMAD R11, R3, UR4, R10 ;  /* 0x00000004030b7c24 */ /* 0x000fc8000f8e020a */
[----:B------:R-:W-:Y:S02]  /*3880*/  IMAD R12, R6, 0x4, R13 ;  /* 0x00000004060c7824 */ /* 0x000fe400078e020d */
[----:B------:R-:W-:Y:S02]  /*3890*/  IMAD.IADD R10, R11, 0x1, -R6 ;  /* 0x000000010b0a7824 */ /* 0x000fe400078e0a06 */
[----:B------:R-:W-:-:S07]  /*38a0*/  VIADD R11, R12, 0x8 ;  /* 0x000000080c0b7836 */ /* 0x000fce0000000000 */
.L_x_198:
[----:B-1----:R-:W-:Y:S01]  /*38b0*/  IMAD R12, R2, 0x4, R11 ;  /* 0x00000004020c7824 */ /* 0x002fe200078e020b */
[----:B------:R-:W-:Y:S01]  /*38c0*/  LDS R13, [R11+-0x8] ;  /* 0xfffff8000b0d7984 */ /* 0x000fe20000000800 */
[----:B------:R-:W-:Y:S02]  /*38d0*/  VIADD R10, R10, 0xfffffffc ;  /* 0xfffffffc0a0a7836 */ /* 0x000fe40000000000 */
[----:B------:R-:W-:Y:S01]  /*38e0*/  VIADD R6, R6, 0x4 ;  /* 0x0000000406067836 */ /* 0x000fe20000000000 */
[----:B------:R-:W1:Y:S02]  /*38f0*/  LDS R16, [R12+-0x8] ;  /* 0xfffff8000c107984 */ /* 0x000e640000000800 */
        /* <DEDUP_REMOVED lines=19> */
[----:B------:R-:W-:Y:S01]  /*3a30*/  STS [R11+-0x8], R16 ;  /* 0xfffff8100b007388 */ /* 0x000fe20000000800 */
[----:B------:R-:W-:-:S03]  /*3a40*/  @!P3 VIADD R21, R21, 0x7fe001 ;  /* 0x007fe0011515b836 */ /* 0x000fc60000000000 */
[----:B------:R-:W-:Y:S04]  /*3a50*/  LDS R18, [R12+-0x4] ;  /* 0xfffffc000c127984 */ /* 0x000fe80000000800 */
[----:B------:R-:W-:Y:S04]  /*3a60*/  STS [R12+-0x8], R21 ;  /* 0xfffff8150c007388 */ /* 0x000fe80000000800 */
[----:B------:R-:W0:Y:S02]  /*3a70*/  LDS R13, [R11+-0x4] ;  /* 0xfffffc000b0d7984 */ /* 0x000e240000000800 */
        /* <DEDUP_REMOVED lines=21> */
[----:B------:R-:W-:Y:S04]  /*3bd0*/  LDS R16, [R12] ;  /* 0x000000000c107984 */ /* 0x000fe80000000800 */
[----:B------:R-:W-:Y:S04]  /*3be0*/  STS [R12+-0x4], R21 ;  /* 0xfffffc150c007388 */ /* 0x000fe80000000800 */
[----:B------:R-:W0:Y:S02]  /*3bf0*/  LDS R13, [R11] ;  /* 0x000000000b0d7984 */ /* 0x000e240000000800 */
        /* <DEDUP_REMOVED lines=41> */
[----:B------:R-:W-:Y:S02]  /*3e90*/  ISETP.GE.AND P3, PT, R13, RZ, PT ;  /* 0x000000ff0d00720c */ /* 0x000fe40003f66270 */
[----:B------:R-:W-:-:S05]  /*3ea0*/  ISETP.NE.AND P0, PT, R10, RZ, PT ;  /* 0x000000ff0a00720c */ /* 0x000fca0003f05270 */
[----:B------:R-:W-:-:S05]  /*3eb0*/  @P2 VIADD R18, R18, 0xff801fff ;  /* 0xff801fff12122836 */ /* 0x000fca0000000000 */
[----:B------:R0:W-:Y:S01]  /*3ec0*/  STS [R11+0x4], R18 ;  /* 0x000004120b007388 */ /* 0x0001e20000000800 */
[----:B------:R-:W-:-:S05]  /*3ed0*/  @!P3 VIADD R15, R15, 0x7fe001 ;  /* 0x007fe0010f0fb836 */ /* 0x000fca0000000000 */
[----:B------:R1:W-:Y:S01]  /*3ee0*/  STS [R12+0x4], R15 ;  /* 0x0000040f0c007388 */ /* 0x0003e20000000800 */
[----:B0-----:R-:W-:Y:S01]  /*3ef0*/  VIADD R11, R11, 0x10 ;  /* 0x000000100b0b7836 */ /* 0x001fe20000000000 */
[----:B------:R-:W-:Y:S06]  /*3f00*/  @P0 BRA `(.L_x_198) ;  /* 0xfffffff800680947 */ /* 0x000fec000383ffff */
.L_x_197:
[----:B------:R-:W-:Y:S05]  /*3f10*/  @!P1 BRA `(.L_x_199) ;  /* 0x0000000400789947 */ /* 0x000fea0003800000 */
[C---:B------:R-:W-:Y:S02]  /*3f20*/  PRMT R10, R9.reuse, 0x9910, RZ ;  /* 0x00009910090a7816 */ /* 0x040fe400000000ff */
[----:B------:R-:W-:Y:S02]  /*3f30*/  PRMT R11, R4, 0x9910, RZ ;  /* 0x00009910040b7816 */ /* 0x000fe400000000ff */
[----:B------:R-:W-:-:S03]  /*3f40*/  LOP3.LUT R9, R9, 0x1, RZ, 0xc0, !PT ;  /* 0x0000000109097812 */ /* 0x000fc600078ec0ff */
[----:B------:R-:W-:Y:S01]  /*3f50*/  IMAD R10, R11, R5, R10 ;  /* 0x000000050b0a7224 */ /* 0x000fe200078e020a */
[----:B------:R-:W-:-:S04]  /*3f60*/  ISETP.NE.U32.AND P1, PT, R9, 0x1, PT ;  /* 0x000000010900780c */ /* 0x000fc80003f25070 */
[----:B------:R-:W-:-:S04]  /*3f70*/  LOP3.LUT R10, R10, 0x3, RZ, 0xc0, !PT ;  /* 0x000000030a0a7812 */ /* 0x000fc800078ec0ff */
[----:B------:R-:W-:-:S13]  /*3f80*/  ISETP.NE.AND P0, PT, R10, 0x1, PT ;  /* 0x000000010a00780c */ /* 0x000fda0003f05270 */
[----:B------:R-:W-:Y:S05]  /*3f90*/  @!P0 BRA `(.L_x_200) ;  /* 0x0000000000dc8947 */ /* 0x000fea0003800000 */
[----:B------:R-:W2:Y:S01]  /*3fa0*/  S2R R10, SR_CgaCtaId ;  /* 0x00000000000a7919 */ /* 0x000ea20000008800 */
[----:B------:R-:W-:-:S05]  /*3fb0*/  MOV R9, 0x400 ;  /* 0x0000040000097802 */ /* 0x000fca0000000f00 */
[----:B------:R-:W-:-:S05]  /*3fc0*/  VIADD R9, R9, 0x800 ;  /* 0x0000080009097836 */ /* 0x000fca0000000000 */
[----:B--2---:R-:W-:-:S05]  /*3fd0*/  LEA R9, R10, R9, 0x18 ;  /* 0x000000090a097211 */ /* 0x004fca00078ec0ff */
[C---:B------:R-:W-:Y:S02]  /*3fe0*/  IMAD R9, R6.reuse, 0x4, R9 ;  /* 0x0000000406097824 */ /* 0x040fe400078e0209 */
[----:B------:R-:W-:Y:S02]  /*3ff0*/  VIADD R6, R6, 0x2 ;  /* 0x0000000206067836 */ /* 0x000fe40000000000 */
[----:B-1----:R-:W-:Y:S01]  /*4000*/  IMAD R12, R2, 0x4, R9 ;  /* 0x00000004020c7824 */ /* 0x002fe200078e0209 */
        /* <DEDUP_REMOVED lines=48> */
.L_x_200:
[----:B------:R-:W-:Y:S05]  /*4310*/  @P1 BRA `(.L_x_199) ;  /* 0x0000000000781947 */ /* 0x000fea0003800000 */
[----:B------:R-:W3:Y:S01]  /*4320*/  S2R R10, SR_CgaCtaId ;  /* 0x00000000000a7919 */ /* 0x000ee20000008800 */
[----:B--2---:R-:W-:-:S05]  /*4330*/  MOV R9, 0x400 ;  /* 0x0000040000097802 */ /* 0x004fca0000000f00 */
[----:B------:R-:W-:-:S05]  /*4340*/  VIADD R9, R9, 0x800 ;  /* 0x0000080009097836 */ /* 0x000fca0000000000 */
[----:B---3--:R-:W-:-:S05]  /*4350*/  LEA R9, R10, R9, 0x18 ;  /* 0x000000090a097211 */ /* 0x008fca00078ec0ff */
[----:B------:R-:W-:-:S04]  /*4360*/  IMAD R9, R6, 0x4, R9 ;  /* 0x0000000406097824 */ /* 0x000fc800078e0209 */
[----:B------:R-:W-:Y:S01]  /*4370*/  IMAD R6, R2, 0x4, R9 ;  /* 0x0000000402067824 */ /* 0x000fe200078e0209 */
[----:B-1----:R-:W-:Y:S04]  /*4380*/  LDS R12, [R9] ;  /* 0x00000000090c7984 */ /* 0x002fe80000000800 */
        /* <DEDUP_REMOVED lines=23> */
.L_x_199:
        /* <DEDUP_REMOVED lines=8> */
[----:B------:R-:W3:Y:S01]  /*4580*/  S2UR UR5, SR_CgaCtaId ;  /* 0x00000000000579c3 */ /* 0x000ee20000008800 */
[----:B------:R-:W-:Y:S01]  /*4590*/  UMOV UR4, 0x400 ;  /* 0x0000040000047882 */ /* 0x000fe20000000000 */
[----:B--2---:R-:W-:Y:S01]  /*45a0*/  IMAD.MOV.U32 R9, RZ, RZ, 0x10 ;  /* 0x00000010ff097424 */ /* 0x004fe200078e00ff */
[----:B------:R-:W-:-:S04]  /*45b0*/  UIADD3 UR4, UPT, UPT, UR4, 0x800, URZ ;  /* 0x0000080004047890 */ /* 0x000fc8000fffe0ff */
[----:B---3--:R-:W-:-:S12]  /*45c0*/  ULEA UR4, UR5, UR4, 0x18 ;  /* 0x0000000405047291 */ /* 0x008fd8000f8ec0ff */
.L_x_203:
[----:B------:R-:W2:Y:S04]  /*45d0*/  LDS R14, [R9+UR4+-0x10] ;  /* 0xfffff004090e7984 */ /* 0x000ea80008000800 */
[----:B-1----:R-:W1:Y:S04]  /*45e0*/  LDS R12, [R9+UR4+-0xc] ;  /* 0xfffff404090c7984 */ /* 0x002e680008000800 */
[----:B------:R-:W3:Y:S04]  /*45f0*/  LDS R18, [R9+UR4+-0x8] ;  /* 0xfffff80409127984 */ /* 0x000ee80008000800 */
[----:B------:R-:W4:Y:S04]  /*4600*/  LDS R16, [R9+UR4+-0x4] ;  /* 0xfffffc0409107984 */ /* 0x000f280008000800 */
[----:B------:R-:W5:Y:S04]  /*4610*/  LDS R4, [R9+UR4] ;  /* 0x0000000409047984 */ /* 0x000f680008000800 */
[----:B------:R-:W-:Y:S01]  /*4620*/  LDS R6, [R9+UR4+0x8] ;  /* 0x0000080409067984 */ /* 0x000fe20008000800 */
[----:B--2---:R-:W-:-:S04]  /*4630*/  IMAD.WIDE R14, R14, 0x7f6021, RZ ;  /* 0x007f60210e0e7825 */ /* 0x004fc800078e02ff */
[----:B-1----:R-:W-:Y:S01]  /*4640*/  IMAD.WIDE R12, R12, 0x7f6021, RZ ;  /* 0x007f60210c0c7825 */ /* 0x002fe200078e02ff */
[--C-:B------:R-:W-:Y:S02]  /*4650*/  SHF.R.S32.HI R2, RZ, 0x17, R15.reuse ;  /* 0x00000017ff027819 */ /* 0x100fe4000001140f */
[----:B------:R-:W-:Y:S01]  /*4660*/  SHF.R.S64 R5, R14, 0x17, R15 ;  /* 0x000000170e057819 */ /* 0x000fe2000000100f */
[----:B---3--:R-:W-:Y:S01]  /*4670*/  IMAD.WIDE R18, R18, 0x7f6021, RZ ;  /* 0x007f602112127825 */ /* 0x008fe200078e02ff */
[----:B------:R-:W-:-:S03]  /*4680*/  SHF.R.S64 R3, R12, 0x17, R13 ;  /* 0x000000170c037819 */ /* 0x000fc6000000100d */
[----:B------:R-:W-:Y:S01]  /*4690*/  IMAD R20, R2, -0x7fe001, RZ ;  /* 0xff801fff02147824 */ /* 0x000fe200078e02ff */
[--C-:B------:R-:W-:Y:S01]  /*46a0*/  SHF.R.S32.HI R2, RZ, 0x17, R13.reuse ;  /* 0x00000017ff027819 */ /* 0x100fe2000001140d */
[----:B------:R-:W-:-:S04]  /*46b0*/  IMAD.WIDE.U32 R12, R3, -0x7fe001, R12 ;  /* 0xff801fff030c7825 */ /* 0x000fc800078e000c */
[----:B------:R-:W-:Y:S01]  /*46c0*/  IMAD R2, R2, -0x7fe001, RZ ;  /* 0xff801fff02027824 */ /* 0x000fe200078e02ff */
[C---:B------:R-:W-:Y:S01]  /*46d0*/  ISETP.GT.U32.AND P1, PT, R12.reuse, 0x7fe000, PT ;  /* 0x007fe0000c00780c */ /* 0x040fe20003f24070 */
[----:B------:R-:W-:Y:S01]  /*46e0*/  IMAD.WIDE.U32 R14, R5, -0x7fe001, R14 ;  /* 0xff801fff050e7825 */ /* 0x000fe200078e000e */
[----:B------:R-:W-:Y:S02]  /*46f0*/  IADD3 R11, P3, PT, R12, -0x7fe001, RZ ;  /* 0xff801fff0c0b7810 */ /* 0x000fe40007f7e0ff */
[----:B------:R-:W-:Y:S01]  /*4700*/  IADD3 R10, PT, PT, R13, -R3, R2 ;  /* 0x800000030d0a7210 */ /* 0x000fe20007ffe002 */
[----:B----4-:R-:W-:Y:S01]  /*4710*/  IMAD.WIDE R16, R16, 0x7f6021, RZ ;  /* 0x007f602110107825 */ /* 0x010fe200078e02ff */
[----:B------:R-:W1:Y:S01]  /*4720*/  LDS R2, [R9+UR4+0x4] ;  /* 0x0000040409027984 */ /* 0x000e620008000800 */
[----:B------:R-:W-:Y:S02]  /*4730*/  IADD3 R20, PT, PT, R15, -R5, R20 ;  /* 0x800000050f147210 */ /* 0x000fe40007ffe014 */
[----:B------:R-:W-:-:S02]  /*4740*/  ISETP.GT.U32.AND P0, PT, R14, 0x7fe000, PT ;  /* 0x007fe0000e00780c */ /* 0x000fc40003f04070 */
[C---:B------:R-:W-:Y:S02]  /*4750*/  ISETP.GT.AND.EX P1, PT, R10.reuse, RZ, PT, P1 ;  /* 0x000000ff0a00720c */ /* 0x040fe40003f24310 */
[----:B------:R-:W-:Y:S02]  /*4760*/  IADD3.X R7, PT, PT, R10, -0x1, RZ, P3, !PT ;  /* 0xffffffff0a077810 */ /* 0x000fe40001ffe4ff */
[----:B------:R-:W-:Y:S02]  /*4770*/  IADD3 R5, P2, PT, R14, -0x7fe001, RZ ;  /* 0xff801fff0e057810 */ /* 0x000fe40007f5e0ff */
[----:B------:R-:W-:Y:S02]  /*4780*/  ISETP.GT.AND.EX P0, PT, R20, RZ, PT, P0 ;  /* 0x000000ff1400720c */ /* 0x000fe40003f04300 */
[----:B------:R-:W-:Y:S02]  /*4790*/  SEL R7, R7, R10, P1 ;  /* 0x0000000a07077207 */ /* 0x000fe40000800000 */
[----:B------:R-:W2:Y:S01]  /*47a0*/  LDS R10, [R9+UR4+0xc] ;  /* 0x00000c04090a7984 */ /* 0x000ea20008000800 */
[----:B------:R-:W-:-:S02]  /*47b0*/  SEL R14, R5, R14, P0 ;  /* 0x0000000e050e7207 */ /* 0x000fc40000000000 */
[--C-:B------:R-:W-:Y:S02]  /*47c0*/  SHF.R.S32.HI R5, RZ, 0x17, R19.reuse ;  /* 0x00000017ff057819 */ /* 0x100fe40000011413 */
[--C-:B------:R-:W-:Y:S02]  /*47d0*/  SHF.R.S64 R3, R18, 0x17, R19.reuse ;  /* 0x0000001712037819 */ /* 0x100fe40000001013 */
[----:B------:R-:W-:Y:S01]  /*47e0*/  IADD3.X R13, PT, PT, R20, -0x1, RZ, P2, !PT ;  /* 0xffffffff140d7810 */ /* 0x000fe200017fe4ff */
[----:B------:R-:W-:Y:S01]  /*47f0*/  IMAD R5, R5, -0x7fe001, RZ ;  /* 0xff801fff05057824 */ /* 0x000fe200078e02ff */
[----:B------:R-:W-:Y:S01]  /*4800*/  SEL R12, R11, R12, P1 ;  /* 0x0000000c0b0c7207 */ /* 0x000fe20000800000 */
[----:B------:R-:W-:Y:S01]  /*4810*/  IMAD.WIDE.U32 R18, R3, -0x7fe001, R18 ;  /* 0xff801fff03127825 */ /* 0x000fe200078e0012 */
[----:B------:R-:W-:Y:S02]  /*4820*/  SEL R13, R13, R20, P0 ;  /* 0x000000140d0d7207 */ /* 0x000fe40000000000 */
[----:B------:R-:W-:-:S02]  /*4830*/  ISETP.GE.AND P3, PT, R7, RZ, PT ;  /* 0x000000ff0700720c */ /* 0x000fc40003f66270 */
[----:B------:R-:W-:Y:S01]  /*4840*/  IADD3 R20, PT, PT, R19, -R3, R5 ;  /* 0x8000000313147210 */ /* 0x000fe20007ffe005 */
[----:B-----5:R-:W-:Y:S01]  /*4850*/  IMAD.WIDE R4, R4, 0x7f6021, RZ ;  /* 0x007f602104047825 */ /* 0x020fe200078e02ff */
[----:B------:R-:W-:Y:S02]  /*4860*/  ISETP.GT.U32.AND P0, PT, R18, 0x7fe000, PT ;  /* 0x007fe0001200780c */ /* 0x000fe40003f04070 */
[--C-:B------:R-:W-:Y:S02]  /*4870*/  SHF.R.S32.HI R3, RZ, 0x17, R17.reuse ;  /* 0x00000017ff037819 */ /* 0x100fe40000011411 */
[--C-:B------:R-:W-:Y:S02]  /*4880*/  SHF.R.S64 R11, R16, 0x17, R17.reuse ;  /* 0x00000017100b7819 */ /* 0x100fe40000001011 */
[----:B------:R-:W-:Y:S02]  /*4890*/  IADD3 R7, P1, PT, R18, -0x7fe001, RZ ;  /* 0xff801fff12077810 */ /* 0x000fe40007f3e0ff */
[----:B------:R-:W-:Y:S01]  /*48a0*/  ISETP.GT.AND.EX P0, PT, R20, RZ, PT, P0 ;  /* 0x000000ff1400720c */ /* 0x000fe20003f04300 */
[----:B------:R-:W-:Y:S01]  /*48b0*/  IMAD.WIDE.U32 R16, R11, -0x7fe001, R16 ;  /* 0xff801fff0b107825 */ /* 0x000fe200078e0010 */
[----:B------:R-:W-:-:S02]  /*48c0*/  ISETP.GE.AND P4, PT, R13, RZ, PT ;  /* 0x000000ff0d00720c */ /* 0x000fc40003f86270 */
[----:B------:R-:W-:Y:S01]  /*48d0*/  IADD3.X R15, PT, PT, R20, -0x1, RZ, P1, !PT ;  /* 0xffffffff140f7810 */ /* 0x000fe20000ffe4ff */
[----:B------:R-:W-:Y:S01]  /*48e0*/  IMAD R13, R3, -0x7fe001, RZ ;  /* 0xff801fff030d7824 */ /* 0x000fe200078e02ff */
[----:B------:R-:W-:Y:S01]  /*48f0*/  SEL R18, R7, R18, P0 ;  /* 0x0000001207127207 */ /* 0x000fe20000000000 */
[----:B------:R-:W-:Y:S01]  /*4900*/  @!P3 VIADD R12, R12, 0x7fe001 ;  /* 0x007fe0010c0cb836 */ /* 0x000fe20000000000 */
[--C-:B------:R-:W-:Y:S02]  /*4910*/  SHF.R.S32.HI R3, RZ, 0x17, R5.reuse ;  /* 0x00000017ff037819 */ /* 0x100fe40000011405 */
[----:B------:R-:W-:Y:S02]  /*4920*/  SHF.R.S64 R7, R4, 0x17, R5 ;  /* 0x0000001704077819 */ /* 0x000fe40000001005 */
[----:B------:R-:W-:Y:S01]  /*4930*/  SEL R15, R15, R20, P0 ;  /* 0x000000140f0f7207 */ /* 0x000fe20000000000 */
[----:B------:R-:W-:Y:S01]  /*4940*/  STS [R9+UR4+-0xc], R12 ;  /* 0xfffff40c09007988 */ /* 0x000fe20008000804 */
[----:B------:R-:W-:Y:S01]  /*4950*/  IADD3 R20, PT, PT, R17, -R11, R13 ;  /* 0x8000000b11147210 */ /* 0x000fe20007ffe00d */
[----:B------:R-:W-:Y:S01]  /*4960*/  IMAD R17, R3, -0x7fe001, RZ ;  /* 0xff801fff03117824 */ /* 0x000fe200078e02ff */
[C---:B------:R-:W-:Y:S01]  /*4970*/  ISETP.GT.U32.AND P0, PT, R16.reuse, 0x7fe000, PT ;  /* 0x007fe0001000780c */ /* 0x040fe20003f04070 */
[----:B------:R-:W-:Y:S01]  /*4980*/  IMAD.WIDE.U32 R4, R7, -0x7fe001, R4 ;  /* 0xff801fff07047825 */ /* 0x000fe200078e0004 */
[----:B------:R-:W-:-:S02]  /*4990*/  IADD3 R11, P1, PT, R16, -0x7fe001, RZ ;  /* 0xff801fff100b7810 */ /* 0x000fc40007f3e0ff */
[----:B------:R-:W-:Y:S01]  /*49a0*/  ISETP.GT.AND.EX P0, PT, R20, RZ, PT, P0 ;  /* 0x000000ff1400720c */ /* 0x000fe20003f04300 */
[----:B-1----:R-:W-:Y:S01]  /*49b0*/  IMAD.WIDE R2, R2, 0x7f6021, RZ ;  /* 0x007f602102027825 */ /* 0x002fe200078e02ff */
[----:B------:R-:W-:Y:S02]  /*49c0*/  IADD3.X R13, PT, PT, R20, -0x1, RZ, P1, !PT ;  /* 0xffffffff140d7810 */ /* 0x000fe40000ffe4ff */
[----:B------:R-:W-:Y:S01]  /*49d0*/  SEL R16, R11, R16, P0 ;  /* 0x000000100b107207 */ /* 0x000fe20000000000 */
[----:B------:R-:W-:Y:S01]  /*49e0*/  @!P4 VIADD R14, R14, 0x7fe001 ;  /* 0x007fe0010e0ec836 */ /* 0x000fe20000000000 */
[----:B------:R-:W-:Y:S01]  /*49f0*/  IADD3 R5, PT, PT, R5, -R7, R17 ;  /* 0x8000000705057210 */ /* 0x000fe20007ffe011 */
[----:B------:R-:W-:Y:S01]  /*4a00*/  IMAD.WIDE R6, R6, 0x7f6021, RZ ;  /* 0x007f602106067825 */ /* 0x000fe200078e02ff */
[--C-:B------:R-:W-:Y:S02]  /*4a10*/  SHF.R.S32.HI R11, RZ, 0x17, R3.reuse ;  /* 0x00000017ff0b7819 */ /* 0x100fe40000011403 */
[--C-:B------:R-:W-:Y:S01]  /*4a20*/  SHF.R.S64 R17, R2, 0x17, R3.reuse ;  /* 0x0000001702117819 */ /* 0x100fe20000001003 */
[----:B------:R-:W-:Y:S01]  /*4a30*/  STS [R9+UR4+-0x10], R14 ;  /* 0xfffff00e09007988 */ /* 0x000fe20008000804 */
[----:B------:R-:W-:Y:S01]  /*4a40*/  SEL R13, R13, R20, P0 ;  /* 0x000000140d0d7207 */ /* 0x000fe20000000000 */
[----:B------:R-:W-:Y:S01]  /*4a50*/  IMAD R20, R11, -0x7fe001, RZ ;  /* 0xff801fff0b147824 */ /* 0x000fe200078e02ff */
[----:B------:R-:W-:Y:S01]  /*4a60*/  ISETP.GT.U32.AND P0, PT, R4, 0x7fe000, PT ;  /* 0x007fe0000400780c */ /* 0x000fe20003f04070 */
[----:B------:R-:W-:Y:S01]  /*4a70*/  IMAD.WIDE.U32 R2, R17, -0x7fe001, R2 ;  /* 0xff801fff11027825 */ /* 0x000fe200078e0002 */
[----:B------:R-:W-:-:S02]  /*4a80*/  ISETP.GE.AND P2, PT, R15, RZ, PT ;  /* 0x000000ff0f00720c */ /* 0x000fc40003f46270 */
[----:B------:R-:W-:Y:S01]  /*4a90*/  IADD3 R15, P1, PT, R4, -0x7fe001, RZ ;  /* 0xff801fff040f7810 */ /* 0x000fe20007f3e0ff */
[----:B--2---:R-:W-:Y:S01]  /*4aa0*/  IMAD.WIDE R10, R10, 0x7f6021, RZ ;  /* 0x007f60210a0a7825 */ /* 0x004fe200078e02ff */
[----:B------:R-:W-:Y:S02]  /*4ab0*/  ISETP.GT.AND.EX P0, PT, R5, RZ, PT, P0 ;  /* 0x000000ff0500720c */ /* 0x000fe40003f04300 */
[----:B------:R-:W-:Y:S02]  /*4ac0*/  IADD3 R17, PT, PT, R3, -R17, R20 ;  /* 0x8000001103117210 */ /* 0x000fe40007ffe014 */
        /* <DEDUP_REMOVED lines=8> */
[C---:B------:R-:W-:Y:S01]  /*4b50*/  ISETP.GT.U32.AND P6, PT, R2.reuse, 0x7fe000, PT ;  /* 0x007fe0000200780c */ /* 0x040fe20003fc4070 */
[----:B------:R-:W-:Y:S01]  /*4b60*/  STS [R9+UR4+-0x8], R18 ;  /* 0xfffff81209007988 */ /* 0x000fe20008000804 */
[----:B------:R-:W-:Y:S01]  /*4b70*/  IADD3 R21, P5, PT, R2, -0x7fe001, RZ ;  /* 0xff801fff02157810 */ /* 0x000fe20007fbe0ff */
[----:B------:R-:W-:Y:S01]  /*4b80*/  IMAD R20, R20, -0x7fe001, RZ ;  /* 0xff801fff14147824 */ /* 0x000fe200078e02ff */
[----:B------:R-:W-:Y:S01]  /*4b90*/  IADD3.X R24, PT, PT, R5, -0x1, RZ, P1, !PT ;  /* 0xffffffff05187810 */ /* 0x000fe20000ffe4ff */
[----:B------:R-:W-:Y:S01]  /*4ba0*/  IMAD.WIDE.U32 R10, R3, -0x7fe001, R10 ;  /* 0xff801fff030a7825 */ /* 0x000fe200078e000a */
[----:B------:R-:W-:-:S02]  /*4bb0*/  ISETP.GT.AND.EX P1, PT, R17, RZ, PT, P6 ;  /* 0x000000ff1100720c */ /* 0x000fc40003f24360 */
[----:B------:R-:W-:Y:S02]  /*4bc0*/  IADD3.X R22, PT, PT, R17, -0x1, RZ, P5, !PT ;  /* 0xffffffff11167810 */ /* 0x000fe40002ffe4ff */
[----:B------:R-:W-:Y:S02]  /*4bd0*/  SEL R5, R24, R5, P0 ;  /* 0x0000000518057207 */ /* 0x000fe40000000000 */
[----:B------:R-:W-:Y:S02]  /*4be0*/  SEL R17, R22, R17, P1 ;  /* 0x0000001116117207 */ /* 0x000fe40000800000 */
[----:B------:R-:W-:Y:S02]  /*4bf0*/  SEL R2, R21, R2, P1 ;  /* 0x0000000215027207 */ /* 0x000fe40000800000 */
[----:B------:R-:W-:Y:S02]  /*4c00*/  IADD3 R22, PT, PT, R7, -R15, R19 ;  /* 0x8000000f07167210 */ /* 0x000fe40007ffe013 */
[----:B------:R-:W-:-:S02]  /*4c10*/  IADD3 R20, PT, PT, R11, -R3, R20 ;  /* 0x800000030b147210 */ /* 0x000fc40007ffe014 */
[C---:B------:R-:W-:Y:S02]  /*4c20*/  IADD3 R11, P5, PT, R6.reuse, -0x7fe001, RZ ;  /* 0xff801fff060b7810 */ /* 0x040fe40007fbe0ff */
[----:B------:R-:W-:Y:S02]  /*4c30*/  ISETP.GT.U32.AND P0, PT, R6, 0x7fe000, PT ;  /* 0x007fe0000600780c */ /* 0x000fe40003f04070 */
[C---:B------:R-:W-:Y:S02]  /*4c40*/  ISETP.GT.U32.AND P1, PT, R10.reuse, 0x7fe000, PT ;  /* 0x007fe0000a00780c */ /* 0x040fe40003f24070 */
[----:B------:R-:W-:Y:S02]  /*4c50*/  IADD3 R7, P6, PT, R10, -0x7fe001, RZ ;  /* 0xff801fff0a077810 */ /* 0x000fe40007fde0ff */
[C---:B------:R-:W-:Y:S02]  /*4c60*/  IADD3.X R15, PT, PT, R22.reuse, -0x1, RZ, P5, !PT ;  /* 0xffffffff160f7810 */ /* 0x040fe40002ffe4ff */
[----:B------:R-:W-:-:S02]  /*4c70*/  ISETP.GT.AND.EX P0, PT, R22, RZ, PT, P0 ;  /* 0x000000ff1600720c */ /* 0x000fc40003f04300 */
[C---:B------:R-:W-:Y:S02]  /*4c80*/  ISETP.GT.AND.EX P1, PT, R20.reuse, RZ, PT, P1 ;  /* 0x000000ff1400720c */ /* 0x040fe40003f24310 */
[----:B------:R-:W-:Y:S02]  /*4c90*/  IADD3.X R3, PT, PT, R20, -0x1, RZ, P6, !PT ;  /* 0xffffffff14037810 */ /* 0x000fe400037fe4ff */
[----:B------:R-:W-:Y:S02]  /*4ca0*/  ISETP.GE.AND P4, PT, R5, RZ, PT ;  /* 0x000000ff0500720c */ /* 0x000fe40003f86270 */
[----:B------:R-:W-:Y:S02]  /*4cb0*/  SEL R5, R15, R22, P0 ;  /* 0x000000160f057207 */ /* 0x000fe40000000000 */
[----:B------:R-:W-:Y:S02]  /*4cc0*/  SEL R3, R3, R20, P1 ;  /* 0x0000001403037207 */ /* 0x000fe40000800000 */
[----:B------:R-:W-:-:S02]  /*4cd0*/  ISETP.GE.AND P5, PT, R13, RZ, PT ;  /* 0x000000ff0d00720c */ /* 0x000fc40003fa6270 */
[----:B------:R-:W-:Y:S02]  /*4ce0*/  ISETP.GE.AND P3, PT, R17, RZ, PT ;  /* 0x000000ff1100720c */ /* 0x000fe40003f66270 */
[----:B------:R-:W-:Y:S02]  /*4cf0*/  ISETP.GE.AND P2, PT, R5, RZ, PT ;  /* 0x000000ff0500720c */ /* 0x000fe40003f46270 */
[----:B------:R-:W-:Y:S01]  /*4d00*/  ISETP.GE.AND P6, PT, R3, RZ, PT ;  /* 0x000000ff0300720c */ /* 0x000fe20003fc6270 */
[----:B------:R-:W-:Y:S01]  /*4d10*/  @!P4 VIADD R4, R4, 0x7fe001 ;  /* 0x007fe0010404c836 */ /* 0x000fe20000000000 */
[----:B------:R-:W-:Y:S02]  /*4d20*/  SEL R6, R11, R6, P0 ;  /* 0x000000060b067207 */ /* 0x000fe40000000000 */
[----:B------:R-:W-:Y:S02]  /*4d30*/  SEL R10, R7, R10, P1 ;  /* 0x0000000a070a7207 */ /* 0x000fe40000800000 */
[----:B------:R-:W-:Y:S01]  /*4d40*/  STS [R9+UR4], R4 ;  /* 0x0000000409007988 */ /* 0x000fe20008000804 */
[----:B------:R-:W-:-:S02]  /*4d50*/  @!P5 VIADD R16, R16, 0x7fe001 ;  /* 0x007fe0011010d836 */ /* 0x000fc40000000000 */
[----:B------:R-:W-:Y:S02]  /*4d60*/  @!P3 VIADD R2, R2, 0x7fe001 ;  /* 0x007fe0010202b836 */ /* 0x000fe40000000000 */
[----:B------:R-:W-:Y:S01]  /*4d70*/  @!P2 VIADD R6, R6, 0x7fe001 ;  /* 0x007fe0010606a836 */ /* 0x000fe20000000000 */
[----:B------:R-:W-:Y:S01]  /*4d80*/  STS [R9+UR4+-0x4], R16 ;  /* 0xfffffc1009007988 */ /* 0x000fe20008000804 */
[----:B------:R-:W-:-:S03]  /*4d90*/  @!P6 VIADD R10, R10, 0x7fe001 ;  /* 0x007fe0010a0ae836 */ /* 0x000fc60000000000 */
[----:B------:R-:W-:Y:S04]  /*4da0*/  STS [R9+UR4+0x4], R2 ;  /* 0x0000040209007988 */ /* 0x000fe80008000804 */
[----:B------:R-:W-:Y:S04]  /*4db0*/  STS [R9+UR4+0x8], R6 ;  /* 0x0000080609007988 */ /* 0x000fe80008000804 */
[----:B------:R1:W-:Y:S02]  /*4dc0*/  STS [R9+UR4+0xc], R10 ;  /* 0x00000c0a09007988 */ /* 0x0003e40008000804 */
[----:B-1----:R-:W-:-:S05]  /*4dd0*/  VIADD R9, R9, 0x20 ;  /* 0x0000002009097836 */ /* 0x002fca0000000000 */
[----:B------:R-:W-:-:S13]  /*4de0*/  ISETP.NE.AND P0, PT, R9, 0x410, PT ;  /* 0x000004100900780c */ /* 0x000fda0003f05270 */
[----:B------:R-:W-:Y:S05]  /*4df0*/  @P0 BRA `(.L_x_203) ;  /* 0xfffffff400f40947 */ /* 0x000fea000383ffff */
.L_x_196:
[----:B0-----:R-:W-:Y:S05]  /*4e00*/  BSYNC.RECONVERGENT B0 ;  /* 0x0000000000007941 */ /* 0x001fea0003800200 */
.L_x_195:
[----:B------:R-:W-:Y:S01]  /*4e10*/  BAR.SYNC.DEFER_BLOCKING 0x0 ;  /* 0x0000000000007b1d */ /* 0x000fe20000010000 */
[----:B------:R-:W-:-:S13]  /*4e20*/  ISETP.GT.U32.AND P0, PT, R0, 0xff, PT ;  /* 0x000000ff0000780c */ /* 0x000fda0003f04070 */
[----:B------:R-:W-:Y:S05]  /*4e30*/  @P0 EXIT ;  /* 0x000000000000094d */ /* 0x000fea0003800000 */
        /* <DEDUP_REMOVED lines=30> */
[----:B------:R-:W0:Y:S01]  /*5020*/  S2UR UR5, SR_CgaCtaId ;  /* 0x00000000000579c3 */ /* 0x000e220000008800 */
[----:B------:R-:W-:Y:S01]  /*5030*/  UMOV UR4, 0x400 ;  /* 0x0000040000047882 */ /* 0x000fe20000000000 */
[----:B------:R-:W-:Y:S01]  /*5040*/  VIADD R2, R2, 0x1 ;  /* 0x0000000102027836 */ /* 0x000fe20000000000 */
[----:B------:R-:W-:-:S04]  /*5050*/  UIADD3 UR4, UPT, UPT, UR4, 0x800, URZ ;  /* 0x0000080004047890 */ /* 0x000fc8000fffe0ff */
[----:B------:R-:W-:Y:S01]  /*5060*/  LOP3.LUT R2, R2, 0x3, RZ, 0xc0, !PT ;  /* 0x0000000302027812 */ /* 0x000fe200078ec0ff */
[----:B------:R-:W1:Y:S04]  /*5070*/  LDC R5, c[0x0][0x398] ;  /* 0x0000e600ff057b82 */ /* 0x000e680000000800 */
[----:B------:R-:W-:-:S04]  /*5080*/  IMAD.MOV R9, RZ, RZ, -R2 ;  /* 0x000000ffff097224 */ /* 0x000fc800078e0a02 */
[----:B------:R-:W2:Y:S01]  /*5090*/  LDC.64 R6, c[0x0][0x380] ;  /* 0x0000e000ff067b82 */ /* 0x000ea20000000a00 */
[----:B0-----:R-:W-:-:S06]  /*50a0*/  ULEA UR4, UR5, UR4, 0x18 ;  /* 0x0000000405047291 */ /* 0x001fcc000f8ec0ff */
[----:B------:R-:W-:Y:S01]  /*50b0*/  LEA R10, R0, UR4, 0x2 ;  /* 0x00000004000a7c11 */ /* 0x000fe2000f8e10ff */
[--C-:B-1----:R-:W-:Y:S02]  /*50c0*/  IMAD R5, R5, 0x600, R0.reuse ;  /* 0x0000060005057824 */ /* 0x102fe400078e0200 */
[----:B------:R-:W-:Y:S02]  /*50d0*/  IMAD R0, R2, R3, R0 ;  /* 0x0000000302007224 */ /* 0x000fe400078e0200 */
[----:B------:R-:W-:-:S07]  /*50e0*/  IMAD R2, R8, 0x100, R5 ;  /* 0x0000010008027824 */ /* 0x000fce00078e0205 */
.L_x_206:
[----:B0-----:R0:W1:Y:S01]  /*50f0*/  LDS R11, [R10] ;  /* 0x000000000a0b7984 */ /* 0x0010620000000800 */
[----:B--2---:R-:W-:-:S04]  /*5100*/  IMAD.WIDE.U32 R4, R2, 0x4, R6 ;  /* 0x0000000402047825 */ /* 0x004fc800078e0006 */
[----:B------:R-:W-:Y:S02]  /*5110*/  VIADD R9, R9, 0x1 ;  /* 0x0000000109097836 */ /* 0x000fe40000000000 */
[C---:B------:R-:W-:Y:S02]  /*5120*/  IMAD.IADD R2, R3.reuse, 0x1, R2 ;  /* 0x0000000103027824 */ /* 0x040fe400078e0202 */
[----:B0-----:R-:W-:Y:S01]  /*5130*/  IMAD R10, R3, 0x4, R10 ;  /* 0x00000004030a7824 */ /* 0x001fe200078e020a */
[----:B------:R-:W-:Y:S01]  /*5140*/  ISETP.NE.AND P0, PT, R9, RZ, PT ;  /* 0x000000ff0900720c */ /* 0x000fe20003f05270 */
[----:B-1----:R0:W-:-:S12]  /*5150*/  STG.E desc[UR10][R4.64], R11 ;  /* 0x0000000b04007986 */ /* 0x0021d8000c10190a */
[----:B------:R-:W-:Y:S05]  /*5160*/  @P0 BRA `(.L_x_206) ;  /* 0xfffffffc00e00947 */ /* 0x000fea000383ffff */
.L_x_205:
[----:B------:R-:W-:Y:S05]  /*5170*/  BSYNC.RECONVERGENT B0 ;  /* 0x0000000000007941 */ /* 0x000fea0003800200 */
.L_x_204:
[----:B------:R-:W-:Y:S05]  /*5180*/  @!P1 EXIT ;  /* 0x000000000000994d */ /* 0x000fea0003800000 */
[----:B------:R-:W1:Y:S01]  /*5190*/  LDC R7, c[0x0][0x398] ;  /* 0x0000e600ff077b82 */ /* 0x000e620000000800 */
[----:B------:R-:W-:Y:S02]  /*51a0*/  UMOV UR4, 0x400 ;  /* 0x0000040000047882 */ /* 0x000fe40000000000 */
[----:B------:R-:W-:-:S05]  /*51b0*/  UIADD3 UR4, UPT, UPT, UR4, 0x800, URZ ;  /* 0x0000080004047890 */ /* 0x000fca000fffe0ff */
[----:B------:R-:W2:Y:S08]  /*51c0*/  S2UR UR5, SR_CgaCtaId ;  /* 0x00000000000579c3 */ /* 0x000eb00000008800 */
[----:B0-----:R-:W0:Y:S01]  /*51d0*/  LDC.64 R4, c[0x0][0x380] ;  /* 0x0000e000ff047b82 */ /* 0x001e220000000a00 */
[----:B-1----:R-:W-:-:S04]  /*51e0*/  IMAD R7, R7, 0x600, R0 ;  /* 0x0000060007077824 */ /* 0x002fc800078e0200 */
[----:B------:R-:W-:Y:S01]  /*51f0*/  IMAD R2, R8, 0x100, R7 ;  /* 0x0000010008027824 */ /* 0x000fe200078e0207 */
[----:B--2---:R-:W-:-:S03]  /*5200*/  ULEA UR4, UR5, UR4, 0x18 ;  /* 0x0000000405047291 */ /* 0x004fc6000f8ec0ff */
[----:B------:R-:W-:Y:S02]  /*5210*/  IMAD.IADD R14, R2, 0x1, R3 ;  /* 0x00000001020e7824 */ /* 0x000fe400078e0203 */
[C-C-:B------:R-:W-:Y:S02]  /*5220*/  IMAD R15, R3.reuse, 0x2, R2.reuse ;  /* 0x00000002030f7824 */ /* 0x140fe400078e0202 */
[----:B------:R-:W-:Y:S01]  /*5230*/  IMAD R16, R3, 0x3, R2 ;  /* 0x0000000303107824 */ /* 0x000fe200078e0202 */
[----:B------:R-:W-:-:S07]  /*5240*/  LEA R18, R0, UR4, 0x2 ;  /* 0x0000000400127c11 */ /* 0x000fce000f8e10ff */
.L_x_207:
[C-C-:B-1----:R-:W-:Y:S01]  /*5250*/  IMAD R19, R3.reuse, 0x4, R18.reuse ;  /* 0x0000000403137824 */ /* 0x142fe200078e0212 */
[----:B------:R1:W2:Y:S01]  /*5260*/  LDS R17, [R18] ;  /* 0x0000000012117984 */ /* 0x0002a20000000800 */
[C-C-:B------:R-:W-:Y:S02]  /*5270*/  IMAD R20, R3.reuse, 0x8, R18.reuse ;  /* 0x0000000803147824 */ /* 0x140fe400078e0212 */
[----:B------:R-:W-:Y:S02]  /*5280*/  IMAD R22, R3, 0xc, R18 ;  /* 0x0000000c03167824 */ /* 0x000fe400078e0212 */
[----:B------:R-:W3:Y:S01]  /*5290*/  LDS R19, [R19] ;  /* 0x0000000013137984 */ /* 0x000ee20000000800 */
[----:B0-----:R-:W-:-:S03]  /*52a0*/  IMAD.WIDE.U32 R6, R2, 0x4, R4 ;  /* 0x0000000402067825 */ /* 0x001fc600078e0004 */
[----:B------:R-:W0:Y:S01]  /*52b0*/  LDS R21, [R20] ;  /* 0x0000000014157984 */ /* 0x000e220000000800 */
[----:B------:R-:W-:-:S03]  /*52c0*/  IMAD.WIDE.U32 R8, R14, 0x4, R4 ;  /* 0x000000040e087825 */ /* 0x000fc600078e0004 */
[----:B------:R-:W4:Y:S01]  /*52d0*/  LDS R23, [R22] ;  /* 0x0000000016177984 */ /* 0x000f220000000800 */
[----:B------:R-:W-:-:S04]  /*52e0*/  IMAD.WIDE.U32 R10, R15, 0x4, R4 ;  /* 0x000000040f0a7825 */ /* 0x000fc800078e0004 */
[----:B------:R-:W-:-:S04]  /*52f0*/  IMAD.WIDE.U32 R12, R16, 0x4, R4 ;  /* 0x00000004100c7825 */ /* 0x000fc800078e0004 */
[C---:B------:R-:W-:Y:S02]  /*5300*/  IMAD R0, R3.reuse, 0x4, R0 ;  /* 0x0000000403007824 */ /* 0x040fe400078e0200 */
[C---:B------:R-:W-:Y:S02]  /*5310*/  IMAD R14, R3.reuse, 0x4, R14 ;  /* 0x00000004030e7824 */ /* 0x040fe400078e020e */
[C---:B------:R-:W-:Y:S01]  /*5320*/  IMAD R15, R3.reuse, 0x4, R15 ;  /* 0x00000004030f7824 */ /* 0x040fe200078e020f */
[----:B------:R-:W-:Y:S01]  /*5330*/  ISETP.GE.U32.AND P0, PT, R0, 0x100, PT ;  /* 0x000001000000780c */ /* 0x000fe20003f06070 */
[C---:B------:R-:W-:Y:S02]  /*5340*/  IMAD R16, R3.reuse, 0x4, R16 ;  /* 0x0000000403107824 */ /* 0x040fe400078e0210 */
[C---:B------:R-:W-:Y:S02]  /*5350*/  IMAD R2, R3.reuse, 0x4, R2 ;  /* 0x0000000403027824 */ /* 0x040fe400078e0202 */
[----:B-1----:R-:W-:Y:S01]  /*5360*/  IMAD R18, R3, 0x10, R18 ;  /* 0x0000001003127824 */ /* 0x002fe200078e0212 */
[----:B--2---:R1:W-:Y:S04]  /*5370*/  STG.E desc[UR10][R6.64], R17 ;  /* 0x0000001106007986 */ /* 0x0043e8000c10190a */
[----:B---3--:R1:W-:Y:S04]  /*5380*/  STG.E desc[UR10][R8.64], R19 ;  /* 0x0000001308007986 */ /* 0x0083e8000c10190a */
[----:B0-----:R1:W-:Y:S04]  /*5390*/  STG.E desc[UR10][R10.64], R21 ;  /* 0x000000150a007986 */ /* 0x0013e8000c10190a */
[----:B----4-:R1:W-:Y:S01]  /*53a0*/  STG.E desc[UR10][R12.64], R23 ;  /* 0x000000170c007986 */ /* 0x0103e2000c10190a */
[----:B------:R-:W-:Y:S05]  /*53b0*/  @!P0 BRA `(.L_x_207) ;  /* 0xfffffffc00a48947 */ /* 0x000fea000383ffff */
[----:B------:R-:W-:Y:S05]  /*53c0*/  EXIT ;  /* 0x000000000000794d */ /* 0x000fea0003800000 */
.L_x_208:
        /* <DEDUP_REMOVED lines=11> */
.L_x_261:


//--------------------- .text.mldsa_matrix_vector_mul --------------------------
	.section	.text.mldsa_matrix_vector_mul,"ax",@progbits
	.align	128
        .global         mldsa_matrix_vector_mul
        .type           mldsa_matrix_vector_mul,@function
        .size           mldsa_matrix_vector_mul,(.L_x_262 - mldsa_matrix_vector_mul)
        .other          mldsa_matrix_vector_mul,@"STO_CUDA_ENTRY STV_DEFAULT"
mldsa_matrix_vector_mul:
.text.mldsa_matrix_vector_mul:
[----:B------:R-:W0:Y:S01]  /*0000*/  LDC R1, c[0x0][0x37c] ;  /* 0x0000df00ff017b82 */ /* 0x000e220000000800 */
[----:B------:R-:W1:Y:S01]  /*0010*/  S2R R0, SR_TID.X ;  /* 0x0000000000007919 */ /* 0x000e620000002100 */
[----:B0-----:R-:W-:Y:S01]  /*0020*/  VIADD R1, R1, 0xfffffc30 ;  /* 0xfffffc3001017836 */ /* 0x001fe20000000000 */
[----:B------:R-:W0:Y:S01]  /*0030*/  LDCU.64 UR14, c[0x0][0x358] ;  /* 0x00006b00ff0e77ac */ /* 0x000e220008000a00 */
[----:B------:R-:W-:Y:S03]  /*0040*/  BSSY.RECONVERGENT B0, `(.L_x_209) ;  /* 0x00005b0000007945 */ /* 0x000fe60003800200 */
[----:B------:R-:W-:Y:S02]  /*0050*/  R2UR UR13, R1 ;  /* 0x00000000010d72ca */ /* 0x000fe400000e0000 */
[----:B-1----:R-:W-:-:S13]  /*0060*/  ISETP.NE.AND P0, PT, R0, RZ, PT ;  /* 0x000000ff0000720c */ /* 0x002fda0003f05270 */
[----:B0-----:R-:W-:Y:S05]  /*0070*/  @P0 BRA `(.L_x_210) ;  /* 0x0000005800b00947 */ /* 0x001fea0003800000 */
[----:B------:R-:W0:Y:S01]  /*0080*/  LDCU UR4, c[0x0][0x398] ;  /* 0x00007300ff0477ac */ /* 0x000e220008000800 */
[----:B------:R-:W1:Y:S01]  /*0090*/  LDC.64 R56, c[0x3][0x928] ;  /* 0x00c24a00ff387b82 */ /* 0x000e620000000a00 */
[----:B------:R-:W0:Y:S07]  /*00a0*/  LDCU.64 UR6, c[0x0][0x388] ;  /* 0x00007100ff0677ac */ /* 0x000e2e0008000a00 */
[----:B------:R-:W2:Y:S01]  /*00b0*/  LDC.64 R54, c[0x3][0x930] ;  /* 0x00c24c00ff367b82 */ /* 0x000ea20000000a00 */
[----:B------:R3:W-:Y:S07]  /*00c0*/  STL.128 [R1], RZ ;  /* 0x000000ff01007387 */ /* 0x0007ee0000100c00 */
[----:B------:R-:W4:Y:S01]  /*00d0*/  LDC.64 R84, c[0x3][0x938] ;  /* 0x00c24e00ff547b82 */ /* 0x000f220000000a00 */
[----:B------:R3:W-:Y:S07]  /*00e0*/  STL.128 [R1+0x10], RZ ;  /* 0x000010ff01007387 */ /* 0x0007ee0000100c00 */
[----:B------:R-:W5:Y:S01]  /*00f0*/  LDC.64 R44, c[0x3][0x950] ;  /* 0x00c25400ff2c7b82 */ /* 0x000f620000000a00 */
[----:B0-----:R-:W-:Y:S01]  /*0100*/  ULEA UR4, UP0, UR4, UR6, 0x5 ;  /* 0x0000000604047291 */ /* 0x001fe2000f8028ff */
[----:B------:R3:W-:Y:S01]  /*0110*/  STL.64 [R1+0x28], RZ ;  /* 0x000028ff01007387 */ /* 0x0007e20000100a00 */
[----:B------:R-:W0:Y:S02]  /*0120*/  LDCU UR6, c[0x3][0x8c0] ;  /* 0x00c11800ff0677ac */ /* 0x000e240008000800 */
[----:B------:R-:W-:-:S02]  /*0130*/  UIADD3.X UR5, UPT, UPT, URZ, UR7, URZ, UP0, !UPT ;  /* 0x00000007ff057290 */ /* 0x000fc400087fe4ff */
[----:B------:R-:W-:Y:S01]  /*0140*/  IMAD.U32 R8, RZ, RZ, UR4 ;  /* 0x00000004ff087e24 */ /* 0x000fe2000f8e00ff */
[----:B------:R-:W3:Y:S01]  /*0150*/  LDC.64 R46, c[0x3][0x958] ;  /* 0x00c25600ff2e7b82 */ /* 0x000ee20000000a00 */
[----:B------:R0:W-:Y:S07]  /*0160*/  STL.64 [R1+0x30], RZ ;  /* 0x000030ff01007387 */ /* 0x0001ee0000100a00 */
[----:B------:R-:W3:Y:S01]  /*0170*/  LDC.64 R48, c[0x3][0x968] ;  /* 0x00c25a00ff307b82 */ /* 0x000ee20000000a00 */
[----:B------:R-:W-:Y:S01]  /*0180*/  IMAD.U32 R9, RZ, RZ, UR5 ;  /* 0x00000005ff097e24 */ /* 0x000fe2000f8e00ff */
[----:B------:R0:W-:Y:S06]  /*0190*/  STL.64 [R1+0x50], RZ ;  /* 0x000050ff01007387 */ /* 0x0001ec0000100a00 */
[----:B------:R-:W3:Y:S01]  /*01a0*/  LDC.64 R50, c[0x3][0x970] ;  /* 0x00c25c00ff327b82 */ /* 0x000ee20000000a00 */
[----:B------:R-:W3:Y:S07]  /*01b0*/  LDG.E.U8.CONSTANT R10, desc[UR14][R8.64+0x1] ;  /* 0x0000010e080a7981 */ /* 0x000eee000c1e9100 */
[----:B------:R-:W3:Y:S01]  /*01c0*/  LDC.64 R52, c[0x3][0x978] ;  /* 0x00c25e00ff347b82 */ /* 0x000ee20000000a00 */
[----:B------:R-:W3:Y:S01]  /*01d0*/  LDG.E.U8.CONSTANT R12, desc[UR14][R8.64+0x2] ;  /* 0x0000020e080c7981 */ /* 0x000ee2000c1e9100 */
[----:B------:R-:W-:-:S02]  /*01e0*/  CS2R R86, SRZ ;  /* 0x0000000000567805 */ /* 0x000fc4000001ff00 */
[----:B------:R-:W-:Y:S02]  /*01f0*/  CS2R R88, SRZ ;  /* 0x0000000000587805 */ /* 0x000fe4000001ff00 */
[----:B------:R-:W-:Y:S01]  /*0200*/  CS2R R70, SRZ ;  /* 0x0000000000467805 */ /* 0x000fe2000001ff00 */
[----:B------:R-:W3:Y:S01]  /*0210*/  LDG.E.U8.CONSTANT R78, desc[UR14][R8.64+0x3] ;  /* 0x0000030e084e7981 */ /* 0x000ee2000c1e9100 */
[----:B------:R-:W-:Y:S02]  /*0220*/  CS2R R64, SRZ ;  /* 0x0000000000407805 */ /* 0x000fe4000001ff00 */
[----:B------:R-:W-:Y:S01]  /*0230*/  CS2R R66, SRZ ;  /* 0x0000000000427805 */ /* 0x000fe2000001ff00 */
[----:B------:R-:W-:Y:S01]  /*0240*/  IMAD.MOV.U32 R72, RZ, RZ, RZ ;  /* 0x000000ffff487224 */ /* 0x000fe200078e00ff */
[----:B------:R-:W3:Y:S01]  /*0250*/  LDG.E.U8.CONSTANT R14, desc[UR14][R8.64+0x9] ;  /* 0x0000090e080e7981 */ /* 0x000ee2000c1e9100 */
[----:B------:R-:W-:Y:S01]  /*0260*/  CS2R R62, SRZ ;  /* 0x00000000003e7805 */ /* 0x000fe2000001ff00 */
[----:B------:R-:W0:Y:S02]  /*0270*/  LDCU UR12, c[0x3][0x8c4] ;  /* 0x00c11880ff0c77ac */ /* 0x000e240008000800 */
[----:B------:R-:W3:Y:S01]  /*0280*/  LDG.E.U8.CONSTANT R16, desc[UR14][R8.64+0xa] ;  /* 0x00000a0e08107981 */ /* 0x000ee2000c1e9100 */
[----:B------:R-:W0:Y:S03]  /*0290*/  LDCU.64 UR10, c[0x3][0x8c8] ;  /* 0x00c11900ff0a77ac */ /* 0x000e260008000a00 */
[----:B------:R-:W3:Y:S01]  /*02a0*/  LDG.E.U8.CONSTANT R74, desc[UR14][R8.64+0xb] ;  /* 0x00000b0e084a7981 */ /* 0x000ee2000c1e9100 */
[----:B------:R-:W0:Y:S03]  /*02b0*/  LDCU.128 UR16, c[0x3][0x8d0] ;  /* 0x00c11a00ff1077ac */ /* 0x000e260008000c00 */
        /* <DEDUP_REMOVED lines=30> */
[----:B------:R-:W4:Y:S08]  /*04a0*/  S2UR UR4, SR_CTAID.X ;  /* 0x00000000000479c3 */ /* 0x000f300000002500 */
[----:B------:R-:W5:Y:S01]  /*04b0*/  S2UR UR5, SR_CTAID.Y ;  /* 0x00000000000579c3 */ /* 0x000f620000002600 */
[----:B-1----:R-:W-:-:S02]  /*04c0*/  IMAD R58, R56, 0x8, R1 ;  /* 0x00000008383a7824 */ /* 0x002fc400078e0201 */
[----:B--2---:R-:W-:Y:S01]  /*04d0*/  IMAD R56, R54, 0x8, R1 ;  /* 0x0000000836387824 */ /* 0x004fe200078e0201 */
[----:B----4-:R-:W-:-:S04]  /*04e0*/  USHF.L.U32 UR4, UR4, 0x8, URZ ;  /* 0x0000000804047899 */ /* 0x010fc800080006ff */
[----:B------:R-:W-:-:S04]  /*04f0*/  ULOP3.LUT UR4, UR4, 0xff00, URZ, 0xc0, !UPT ;  /* 0x0000ff0004047892 */ /* 0x000fc8000f8ec0ff */
[----:B-----5:R-:W-:Y:S01]  /*0500*/  ULOP3.LUT UR4, UR4, 0xff, UR5, 0xf8, !UPT ;  /* 0x000000ff04047892 */ /* 0x020fe2000f8ef805 */
[----:B------:R-:W-:-:S03]  /*0510*/  IMAD R54, R84, 0x8, R1 ;  /* 0x0000000854367824 */ /* 0x000fc600078e0201 */
[----:B------:R-:W-:Y:S01]  /*0520*/  ULOP3.LUT UR4, UR4, 0x1f0000, URZ, 0xfc, !UPT ;  /* 0x001f000004047892 */ /* 0x000fe2000f8efcff */
[----:B------:R-:W-:Y:S01]  /*0530*/  UMOV UR5, URZ ;  /* 0x000000ff00057c82 */ /* 0x000fe20008000000 */
[----:B0-----:R-:W-:Y:S01]  /*0540*/  UIADD3 UR7, UPT, UPT, -UR6, URZ, URZ ;  /* 0x000000ff06077290 */ /* 0x001fe2000fffe1ff */
[--C-:B------:R-:W-:Y:S01]  /*0550*/  IMAD R57, R57, 0x8, R1.reuse ;  /* 0x0000000839397824 */ /* 0x100fe200078e0201 */
[----:B------:R-:W-:Y:S01]  /*0560*/  CS2R R68, SRZ ;  /* 0x0000000000447805 */ /* 0x000fe2000001ff00 */
[--C-:B------:R-:W-:Y:S01]  /*0570*/  IMAD R55, R55, 0x8, R1.reuse ;  /* 0x0000000837377824 */ /* 0x100fe200078e0201 */
[----:B------:R-:W-:Y:S01]  /*0580*/  CS2R R60, SRZ ;  /* 0x00000000003c7805 */ /* 0x000fe2000001ff00 */
[--C-:B------:R-:W-:Y:S02]  /*0590*/  IMAD R85, R85, 0x8, R1.reuse ;  /* 0x0000000855557824 */ /* 0x100fe400078e0201 */
[--C-:B------:R-:W-:Y:S02]  /*05a0*/  IMAD R44, R44, 0x8, R1.reuse ;  /* 0x000000082c2c7824 */ /* 0x100fe400078e0201 */
[----:B------:R-:W-:-:S02]  /*05b0*/  IMAD R45, R45, 0x8, R1 ;  /* 0x000000082d2d7824 */ /* 0x000fc400078e0201 */
[--C-:B---3--:R-:W-:Y:S02]  /*05c0*/  IMAD R46, R46, 0x8, R1.reuse ;  /* 0x000000082e2e7824 */ /* 0x108fe400078e0201 */
[--C-:B------:R-:W-:Y:S02]  /*05d0*/  IMAD R47, R47, 0x8, R1.reuse ;  /* 0x000000082f2f7824 */ /* 0x100fe400078e0201 */
[--C-:B------:R-:W-:Y:S02]  /*05e0*/  IMAD R48, R48, 0x8, R1.reuse ;  /* 0x0000000830307824 */ /* 0x100fe400078e0201 */
[--C-:B------:R-:W-:Y:S02]  /*05f0*/  IMAD R49, R49, 0x8, R1.reuse ;  /* 0x0000000831317824 */ /* 0x100fe400078e0201 */
[--C-:B------:R-:W-:Y:S02]  /*0600*/  IMAD R50, R50, 0x8, R1.reuse ;  /* 0x0000000832327824 */ /* 0x100fe400078e0201 */
[----:B------:R-:W-:-:S02]  /*0610*/  IMAD R51, R51, 0x8, R1 ;  /* 0x0000000833337824 */ /* 0x000fc400078e0201 */
[--C-:B------:R-:W-:Y:S02]  /*0620*/  IMAD R52, R52, 0x8, R1.reuse ;  /* 0x0000000834347824 */ /* 0x100fe400078e0201 */
[----:B------:R-:W-:Y:S02]  /*0630*/  IMAD R53, R53, 0x8, R1 ;  /* 0x0000000835357824 */ /* 0x000fe400078e0201 */
[----:B------:R-:W-:Y:S01]  /*0640*/  IMAD.U32 R41, RZ, RZ, UR5 ;  /* 0x00000005ff297e24 */ /* 0x000fe2000f8e00ff */
[----:B------:R-:W-:Y:S01]  /*0650*/  ULOP3.LUT UR6, UR6, 0x3f, URZ, 0xc0, !UPT ;  /* 0x0000003f06067892 */ /* 0x000fe2000f8ec0ff */
[----:B------:R-:W-:Y:S01]  /*0660*/  IMAD.U32 R40, RZ, RZ, UR4 ;  /* 0x00000004ff287e24 */ /* 0x000fe2000f8e00ff */
[----:B------:R-:W-:Y:S01]  /*0670*/  ULOP3.LUT UR7, UR7, 0x3f, URZ, 0xc0, !UPT ;  /* 0x0000003f07077892 */ /* 0x000fe2000f8ec0ff */
        /* <DEDUP_REMOVED lines=18> */
[----:B------:R-:W-:Y:S01]  /*07a0*/  LOP3.LUT R8, R77, R11, R9, 0xfe, !PT ;  /* 0x0000000b4d087212 */ /* 0x000fe200078efe09 */
[----:B------:R-:W-:Y:S01]  /*07b0*/  IMAD.SHL.U32 R28, R28, 0x100, RZ ;  /* 0x000001001c1c7824 */ /* 0x000fe200078e00ff */
[----:B------:R-:W0:Y:S01]  /*07c0*/  LDC.64 R10, c[0x3][0x940] ;  /* 0x00c25000ff0a7b82 */ /* 0x000e220000000a00 */
[----:B------:R-:W-:Y:S02]  /*07d0*/  LOP3.LUT R29, R14, R12, R29, 0xfe, !PT ;  /* 0x0000000c0e1d7212 */ /* 0x000fe400078efe1d */
[----:B------:R-:W-:Y:S01]  /*07e0*/  LOP3.LUT R12, R81, R15, R13, 0xfe, !PT ;  /* 0x0000000f510c7212 */ /* 0x000fe200078efe0d */
[----:B------:R-:W-:Y:S02]  /*07f0*/  IMAD.SHL.U32 R33, R33, 0x100, RZ ;  /* 0x0000010021217824 */ /* 0x000fe400078e00ff */
[----:B------:R-:W-:-:S02]  /*0800*/  IMAD.U32 R4, R4, 0x10000, RZ ;  /* 0x0001000004047824 */ /* 0x000fc400078e00ff */
[----:B------:R-:W-:Y:S01]  /*0810*/  IMAD.SHL.U32 R3, R3, 0x1000000, RZ ;  /* 0x0100000003037824 */ /* 0x000fe200078e00ff */
[----:B------:R-:W-:Y:S02]  /*0820*/  LOP3.LUT R27, R28, R27, R8, 0xfe, !PT ;  /* 0x0000001b1c1b7212 */ /* 0x000fe400078efe08 */
[----:B------:R-:W1:Y:S01]  /*0830*/  LDC.64 R8, c[0x3][0x960] ;  /* 0x00c25800ff087b82 */ /* 0x000e620000000a00 */
[----:B------:R-:W-:Y:S02]  /*0840*/  LOP3.LUT R32, R33, R32, R12, 0xfe, !PT ;  /* 0x0000002021207212 */ /* 0x000fe400078efe0c */
[----:B------:R-:W-:-:S05]  /*0850*/  LOP3.LUT R79, R3, R4, R27, 0xfe, !PT ;  /* 0x00000004034f7212 */ /* 0x000fca00078efe1b */
[----:B------:R-:W2:Y:S08]  /*0860*/  LDC.64 R12, c[0x3][0x948] ;  /* 0x00c25200ff0c7b82 */ /* 0x000eb00000000a00 */
[----:B------:R-:W3:Y:S01]  /*0870*/  LDC R4, c[0x3][0x924] ;  /* 0x00c24900ff047b82 */ /* 0x000ee20000000800 */
[----:B------:R-:W-:Y:S02]  /*0880*/  IMAD.SHL.U32 R19, R19, 0x100, RZ ;  /* 0x0000010013137824 */ /* 0x000fe400078e00ff */
[----:B------:R-:W-:-:S02]  /*0890*/  IMAD.SHL.U32 R23, R23, 0x100, RZ ;  /* 0x0000010017177824 */ /* 0x000fc400078e00ff */
[----:B------:R-:W-:Y:S02]  /*08a0*/  IMAD.U32 R0, R0, 0x10000, RZ ;  /* 0x0001000000007824 */ /* 0x000fe400078e00ff */
[----:B------:R-:W-:Y:S02]  /*08b0*/  IMAD.SHL.U32 R81, R2, 0x1000000, RZ ;  /* 0x0100000002517824 */ /* 0x000fe400078e00ff */
[----:B------:R-:W-:Y:S02]  /*08c0*/  IMAD.U32 R20, R20, 0x10000, RZ ;  /* 0x0001000014147824 */ /* 0x000fe400078e00ff */
[----:B------:R-:W-:Y:S02]  /*08d0*/  IMAD.SHL.U32 R77, R34, 0x1000000, RZ ;  /* 0x01000000224d7824 */ /* 0x000fe400078e00ff */
[----:B------:R-:W-:Y:S02]  /*08e0*/  IMAD.U32 R6, R6, 0x10000, RZ ;  /* 0x0001000006067824 */ /* 0x000fe400078e00ff */
[----:B------:R-:W-:Y:S01]  /*08f0*/  IMAD.SHL.U32 R5, R5, 0x1000000, RZ ;  /* 0x0100000005057824 */ /* 0x000fe200078e00ff */
[----:B------:R-:W-:-:S02]  /*0900*/  LOP3.LUT R81, R81, R0, R32, 0xfe, !PT ;  /* 0x0000000051517212 */ /* 0x000fc400078efe20 */
[----:B------:R-:W-:Y:S02]  /*0910*/  LOP3.LUT R18, R19, R18, R7, 0xfe, !PT ;  /* 0x0000001213127212 */ /* 0x000fe400078efe07 */
[----:B------:R-:W-:Y:S01]  /*0920*/  LOP3.LUT R22, R23, R22, R16, 0xfe, !PT ;  /* 0x0000001617167212 */ /* 0x000fe200078efe10 */
[--C-:B0-----:R-:W-:Y:S01]  /*0930*/  IMAD R0, R10, 0x8, R1.reuse ;  /* 0x000000080a007824 */ /* 0x101fe200078e0201 */
[----:B------:R-:W-:Y:S01]  /*0940*/  LOP3.LUT R74, R74, R21, RZ, 0xfc, !PT ;  /* 0x000000154a4a7212 */ /* 0x000fe200078efcff */
[--C-:B------:R-:W-:Y:S01]  /*0950*/  IMAD R84, R11, 0x8, R1.reuse ;  /* 0x000000080b547824 */ /* 0x100fe200078e0201 */
[----:B------:R-:W-:Y:S01]  /*0960*/  LOP3.LUT R76, R76, R25, RZ, 0xfc, !PT ;  /* 0x000000194c4c7212 */ /* 0x000fe200078efcff */
[--C-:B--2---:R-:W-:Y:S01]  /*0970*/  IMAD R2, R12, 0x8, R1.reuse ;  /* 0x000000080c027824 */ /* 0x104fe200078e0201 */
[----:B------:R-:W-:Y:S01]  /*0980*/  LOP3.LUT R80, R80, R29, RZ, 0xfc, !PT ;  /* 0x0000001d50507212 */ /* 0x000fe200078efcff */
[--C-:B------:R-:W-:Y:S01]  /*0990*/  IMAD R3, R13, 0x8, R1.reuse ;  /* 0x000000080d037824 */ /* 0x100fe200078e0201 */
[----:B------:R-:W-:Y:S01]  /*09a0*/  LOP3.LUT R77, R77, R20, R18, 0xfe, !PT ;  /* 0x000000144d4d7212 */ /* 0x000fe200078efe12 */
[--C-:B-1----:R-:W-:Y:S01]  /*09b0*/  IMAD R83, R8, 0x8, R1.reuse ;  /* 0x0000000808537824 */ /* 0x102fe200078e0201 */
[----:B------:R-:W-:Y:S01]  /*09c0*/  LOP3.LUT R73, R5, R6, R22, 0xfe, !PT ;  /* 0x0000000605497212 */ /* 0x000fe200078efe16 */
[----:B------:R-:W-:Y:S01]  /*09d0*/  IMAD R82, R9, 0x8, R1 ;  /* 0x0000000809527824 */ /* 0x000fe200078e0201 */
[----:B------:R-:W-:-:S02]  /*09e0*/  LOP3.LUT R78, R78, R35, RZ, 0xfc, !PT ;  /* 0x000000234e4e7212 */ /* 0x000fc400078efcff */
[----:B------:R-:W-:Y:S01]  /*09f0*/  CS2R R28, SRZ ;  /* 0x00000000001c7805 */ /* 0x000fe2000001ff00 */
[----:B------:R-:W-:Y:S01]  /*0a00*/  IMAD.MOV.U32 R17, RZ, RZ, RZ ;  /* 0x000000ffff117224 */ /* 0x000fe200078e00ff */
[----:B------:R-:W-:Y:S01]  /*0a10*/  CS2R R20, SRZ ;  /* 0x0000000000147805 */ /* 0x000fe2000001ff00 */
[----:B------:R-:W-:Y:S01]  /*0a20*/  IMAD.MOV.U32 R16, RZ, RZ, -0x80000000 ;  /* 0x80000000ff107424 */ /* 0x000fe200078e00ff */
[----:B------:R-:W-:Y:S02]  /*0a30*/  CS2R R12, SRZ ;  /* 0x00000000000c7805 */ /* 0x000fe4000001ff00 */
[----:B------:R-:W-:Y:S02]  /*0a40*/  CS2R R8, SRZ ;  /* 0x0000000000087805 */ /* 0x000fe4000001ff00 */
[----:B------:R-:W-:Y:S02]  /*0a50*/  CS2R R18, SRZ ;  /* 0x0000000000127805 */ /* 0x000fe4000001ff00 */
[----:B------:R-:W-:Y:S01]  /*0a60*/  CS2R R22, SRZ ;  /* 0x0000000000167805 */ /* 0x000fe2000001ff00 */
[----:B------:R-:W-:Y:S01]  /*0a70*/  IMAD.MOV.U32 R75, RZ, RZ, RZ ;  /* 0x000000ffff4b7224 */ /* 0x000fe200078e00ff */
[----:B------:R-:W-:-:S02]  /*0a80*/  CS2R R24, SRZ ;  /* 0x0000000000187805 */ /* 0x000fc4000001ff00 */
[----:B------:R-:W-:Y:S02]  /*0a90*/  CS2R R10, SRZ ;  /* 0x00000000000a7805 */ /* 0x000fe4000001ff00 */
[----:B------:R-:W-:Y:S02]  /*0aa0*/  CS2R R26, SRZ ;  /* 0x00000000001a7805 */ /* 0x000fe4000001ff00 */
[----:B------:R-:W-:Y:S01]  /*0ab0*/  CS2R R14, SRZ ;  /* 0x00000000000e7805 */ /* 0x000fe2000001ff00 */
[----:B---3--:R-:W-:-:S07]  /*0ac0*/  IMAD R59, R4, 0x8, R1 ;  /* 0x00000008043b7824 */ /* 0x008fce00078e0201 */
.L_x_211:
[----:B------:R-:W-:Y:S02]  /*0ad0*/  LOP3.LUT R35, R11, R64, R74, 0x96, !PT ;  /* 0x000000400b237212 */ /* 0x000fe400078e964a */
[----:B------:R-:W-:Y:S02]  /*0ae0*/  LOP3.LUT R30, R10, R63, R73, 0x96, !PT ;  /* 0x0000003f0a1e7212 */ /* 0x000fe400078e9649 */
[----:B-1----:R-:W-:Y:S02]  /*0af0*/  LOP3.LUT R5, R12, R8, R40, 0x96, !PT ;  /* 0x000000080c057212 */ /* 0x002fe400078e9628 */
        /* <DEDUP_REMOVED lines=11> */
[----:B------:R-:W-:Y:S02]  /*0bb0*/  LOP3.LUT R6, R69, R60, R78, 0x96, !PT ;  /* 0x0000003c45067212 */ /* 0x000fe400078e964e */
[----:B------:R-:W-:Y:S02]  /*0bc0*/  LOP3.LUT R43, R68, R61, R77, 0x96, !PT ;  /* 0x0000003d442b7212 */ /* 0x000fe400078e964d */
[----:B------:R-:W-:Y:S02]  /*0bd0*/  LOP3.LUT R31, R31, R4, RZ, 0x3c, !PT ;  /* 0x000000041f1f7212 */ /* 0x000fe400078e3cff */
[----:B------:R-:W-:-:S02]  /*0be0*/  SHF.L.W.U32.HI R34, R4, 0x1, R5 ;  /* 0x0000000104227819 */ /* 0x000fc40000010e05 */
[----:B------:R-:W-:Y:S02]  /*0bf0*/  SHF.L.W.U32.HI R33, R5, 0x1, R4 ;  /* 0x0000000105217819 */ /* 0x000fe40000010e04 */
[----:B------:R-:W-:Y:S02]  /*0c00*/  LOP3.LUT R42, R42, R5, RZ, 0x3c, !PT ;  /* 0x000000052a2a7212 */ /* 0x000fe400078e3cff */
[----:B------:R-:W-:Y:S02]  /*0c10*/  SHF.L.W.U32.HI R4, R32, 0x1, R37 ;  /* 0x0000000120047819 */ /* 0x000fe40000010e25 */
[----:B------:R-:W-:Y:S02]  /*0c20*/  LOP3.LUT R5, R71, R62, R76, 0x96, !PT ;  /* 0x0000003e47057212 */ /* 0x000fe400078e964c */
[----:B------:R-:W-:Y:S02]  /*0c30*/  LOP3.LUT R7, R72, R67, R79, 0x96, !PT ;  /* 0x0000004348077212 */ /* 0x000fe400078e964f */
[----:B------:R-:W-:-:S02]  /*0c40*/  LOP3.LUT R6, R27, R6, R14, 0x96, !PT ;  /* 0x000000061b067212 */ /* 0x000fc400078e960e */
[----:B------:R-:W-:Y:S02]  /*0c50*/  LOP3.LUT R43, R26, R43, R15, 0x96, !PT ;  /* 0x0000002b1a2b7212 */ /* 0x000fe400078e960f */
[----:B------:R-:W-:Y:S02]  /*0c60*/  LOP3.LUT R35, R4, R35, RZ, 0x3c, !PT ;  /* 0x0000002304237212 */ /* 0x000fe400078e3cff */
[----:B------:R-:W-:Y:S02]  /*0c70*/  LOP3.LUT R4, R87, R5, R18, 0x96, !PT ;  /* 0x0000000557047212 */ /* 0x000fe400078e9612 */
[----:B------:R-:W-:Y:S02]  /*0c80*/  LOP3.LUT R7, R88, R7, R23, 0x96, !PT ;  /* 0x0000000758077212 */ /* 0x000fe400078e9617 */
[----:B------:R-:W-:Y:S02]  /*0c90*/  SHF.L.W.U32.HI R5, R6, 0x1, R43 ;  /* 0x0000000106057819 */ /* 0x000fe40000010e2b */
[----:B------:R-:W-:-:S02]  /*0ca0*/  SHF.L.W.U32.HI R36, R37, 0x1, R32 ;  /* 0x0000000125247819 */ /* 0x000fc40000010e20 */
[----:B------:R-:W-:Y:S02]  /*0cb0*/  SHF.L.W.U32.HI R39, R7, 0x1, R4 ;  /* 0x0000000107277819 */ /* 0x000fe40000010e04 */
[----:B------:R-:W-:Y:S02]  /*0cc0*/  SHF.L.W.U32.HI R38, R4, 0x1, R7 ;  /* 0x0000000104267819 */ /* 0x000fe40000010e07 */
[----:B------:R-:W-:Y:S02]  /*0cd0*/  LOP3.LUT R33, R33, R4, RZ, 0x3c, !PT ;  /* 0x0000000421217212 */ /* 0x000fe400078e3cff */
[----:B------:R-:W-:Y:S02]  /*0ce0*/  LOP3.LUT R32, R5, R32, RZ, 0x3c, !PT ;  /* 0x0000002005207212 */ /* 0x000fe400078e3cff */
[----:B------:R-:W-:Y:S02]  /*0cf0*/  LOP3.LUT R4, R78, R31, RZ, 0x3c, !PT ;  /* 0x0000001f4e047212 */ /* 0x000fe400078e3cff */
[----:B------:R-:W-:-:S02]  /*0d00*/  LOP3.LUT R5, R77, R42, RZ, 0x3c, !PT ;  /* 0x0000002a4d057212 */ /* 0x000fc400078e3cff */
[----:B------:R-:W-:Y:S02]  /*0d10*/  LOP3.LUT R39, R39, R6, RZ, 0x3c, !PT ;  /* 0x0000000627277212 */ /* 0x000fe400078e3cff */
[----:B------:R-:W-:Y:S01]  /*0d20*/  SHF.L.W.U32.HI R6, R43, 0x1, R6 ;  /* 0x000000012b067819 */ /* 0x000fe20000010e06 */
[----:B------:R0:W-:Y:S01]  /*0d30*/  STL.64 [R1], R4 ;  /* 0x0000000401007387 */ /* 0x0001e20000100a00 */
[----:B------:R-:W-:Y:S02]  /*0d40*/  LOP3.LUT R38, R38, R43, RZ, 0x3c, !PT ;  /* 0x0000002b26267212 */ /* 0x000fe400078e3cff */
[----:B------:R-:W-:Y:S02]  /*0d50*/  LOP3.LUT R36, R36, R30, RZ, 0x3c, !PT ;  /* 0x0000001e24247212 */ /* 0x000fe400078e3cff */
[----:B------:R-:W-:Y:S02]  /*0d60*/  LOP3.LUT R37, R6, R37, RZ, 0x3c, !PT ;  /* 0x0000002506257212 */ /* 0x000fe400078e3cff */
[----:B------:R-:W-:-:S02]  /*0d70*/  LOP3.LUT R34, R34, R7, RZ, 0x3c, !PT ;  /* 0x0000000722227212 */ /* 0x000fc400078e3cff */
[-C--:B------:R-:W-:Y:S02]  /*0d80*/  LOP3.LUT R60, R60, R31.reuse, RZ, 0x3c, !PT ;  /* 0x0000001f3c3c7212 */ /* 0x080fe400078e3cff */
[-C--:B------:R-:W-:Y:S01]  /*0d90*/  LOP3.LUT R6, R69, R31.reuse, RZ, 0x3c, !PT ;  /* 0x0000001f45067212 */ /* 0x080fe200078e3cff */
[----:B0-----:R-:W0:Y:S01]  /*0da0*/  LDC R4, c[0x3][0x920] ;  /* 0x00c24800ff047b82 */ /* 0x001e220000000800 */
[-C--:B------:R-:W-:Y:S02]  /*0db0*/  LOP3.LUT R14, R14, R31.reuse, RZ, 0x3c, !PT ;  /* 0x0000001f0e0e7212 */ /* 0x080fe400078e3cff */
[----:B------:R-:W-:Y:S02]  /*0dc0*/  LOP3.LUT R30, R27, R31, RZ, 0x3c, !PT ;  /* 0x0000001f1b1e7212 */ /* 0x000fe400078e3cff */
[-C--:B------:R-:W-:Y:S02]  /*0dd0*/  LOP3.LUT R61, R61, R42.reuse, RZ, 0x3c, !PT ;  /* 0x0000002a3d3d7212 */ /* 0x080fe400078e3cff */
[----:B------:R-:W-:-:S02]  /*0de0*/  LOP3.LUT R7, R68, R42, RZ, 0x3c, !PT ;  /* 0x0000002a44077212 */ /* 0x000fc400078e3cff */
[-C--:B------:R-:W-:Y:S01]  /*0df0*/  LOP3.LUT R15, R15, R42.reuse, RZ, 0x3c, !PT ;  /* 0x0000002a0f0f7212 */ /* 0x080fe200078e3cff */
[----:B------:R-:W-:Y:S01]  /*0e00*/  STL.64 [R1+0x28], R60 ;  /* 0x0000283c01007387 */ /* 0x000fe20000100a00 */
[----:B------:R-:W-:Y:S02]  /*0e10*/  LOP3.LUT R31, R26, R42, RZ, 0x3c, !PT ;  /* 0x0000002a1a1f7212 */ /* 0x000fe400078e3cff */
[----:B------:R-:W-:Y:S01]  /*0e20*/  LOP3.LUT R91, R16, R38, RZ, 0x3c, !PT ;  /* 0x00000026105b7212 */ /* 0x000fe200078e3cff */
[----:B------:R1:W-:Y:S01]  /*0e30*/  STL.64 [R1+0x50], R6 ;  /* 0x0000500601007387 */ /* 0x0003e20000100a00 */
[-C--:B------:R-:W-:Y:S02]  /*0e40*/  LOP3.LUT R42, R64, R39.reuse, RZ, 0x3c, !PT ;  /* 0x00000027402a7212 */ /* 0x080fe400078e3cff */
[----:B------:R-:W-:Y:S01]  /*0e50*/  LOP3.LUT R90, R17, R39, RZ, 0x3c, !PT ;  /* 0x00000027115a7212 */ /* 0x000fe200078e3cff */
[----:B------:R-:W-:Y:S01]  /*0e60*/  STL.64 [R1+0x78], R14 ;  /* 0x0000780e01007387 */ /* 0x000fe20000100a00 */
[----:B------:R-:W-:-:S02]  /*0e70*/  LOP3.LUT R16, R18, R35, RZ, 0x3c, !PT ;  /* 0x0000002312107212 */ /* 0x000fc400078e3cff */
[-C--:B------:R-:W-:Y:S01]  /*0e80*/  LOP3.LUT R43, R63, R38.reuse, RZ, 0x3c, !PT ;  /* 0x000000263f2b7212 */ /* 0x080fe200078e3cff */
[----:B------:R-:W-:Y:S01]  /*0e90*/  STL.64 [R1+0xa0], R30 ;  /* 0x0000a01e01007387 */ /* 0x000fe20000100a00 */
[-C--:B------:R-:W-:Y:S01]  /*0ea0*/  LOP3.LUT R27, R73, R38.reuse, RZ, 0x3c, !PT ;  /* 0x00000026491b7212 */ /* 0x080fe200078e3cff */
[----:B0-----:R-:W-:Y:S01]  /*0eb0*/  IMAD R4, R4, 0x8, R1 ;  /* 0x0000000804047824 */ /* 0x001fe200078e0201 */
[-C--:B------:R-:W-:Y:S01]  /*0ec0*/  LOP3.LUT R69, R10, R38.reuse, RZ, 0x3c, !PT ;  /* 0x000000260a457212 */ /* 0x080fe200078e3cff */
[----:B------:R-:W-:Y:S01]  /*0ed0*/  STL.64 [R1+0x30], R42 ;  /* 0x0000302a01007387 */ /* 0x000fe20000100a00 */
[----:B------:R-:W-:Y:S02]  /*0ee0*/  LOP3.LUT R25, R25, R38, RZ, 0x3c, !PT ;  /* 0x0000002619197212 */ /* 0x000fe400078e3cff */
[----:B------:R-:W-:Y:S01]  /*0ef0*/  LOP3.LUT R17, R23, R36, RZ, 0x3c, !PT ;  /* 0x0000002417117212 */ /* 0x000fe200078e3cff */
[----:B------:R-:W-:Y:S01]  /*0f00*/  STL.64 [R1+0x80], R90 ;  /* 0x0000805a01007387 */ /* 0x000fe20000100a00 */
[----:B------:R-:W-:-:S02]  /*0f10*/  LOP3.LUT R80, R80, R33, RZ, 0x3c, !PT ;  /* 0x0000002150507212 */ /* 0x000fc400078e3cff */
[-C--:B------:R-:W-:Y:S01]  /*0f20*/  LOP3.LUT R18, R65, R33.reuse, RZ, 0x3c, !PT ;  /* 0x0000002141127212 */ /* 0x080fe200078e3cff */
[----:B------:R-:W-:Y:S01]  /*0f30*/  STL.64 [R1+0x88], R16 ;  /* 0x0000881001007387 */ /* 0x000fe20000100a00 */
[-C--:B------:R-:W-:Y:S02]  /*0f40*/  LOP3.LUT R70, R70, R33.reuse, RZ, 0x3c, !PT ;  /* 0x0000002146467212 */ /* 0x080fe400078e3cff */
[-C--:B------:R-:W-:Y:S02]  /*0f50*/  LOP3.LUT R64, R19, R33.reuse, RZ, 0x3c, !PT ;  /* 0x0000002113407212 */ /* 0x080fe400078e3cff */
[----:B------:R-:W-:Y:S02]  /*0f60*/  LOP3.LUT R86, R86, R33, RZ, 0x3c, !PT ;  /* 0x0000002156567212 */ /* 0x000fe400078e3cff */
[-C--:B------:R-:W-:Y:S02]  /*0f70*/  LOP3.LUT R26, R74, R39.reuse, RZ, 0x3c, !PT ;  /* 0x000000274a1a7212 */ /* 0x080fe400078e3cff */
[----:B------:R-:W-:-:S02]  /*0f80*/  LOP3.LUT R68, R11, R39, RZ, 0x3c, !PT ;  /* 0x000000270b447212 */ /* 0x000fc400078e3cff */
[----:B------:R-:W-:Y:S01]  /*0f90*/  LOP3.LUT R24, R24, R39, RZ, 0x3c, !PT ;  /* 0x0000002718187212 */ /* 0x000fe200078e3cff */
        /* <DEDUP_REMOVED lines=9> */
[----:B------:R-:W-:Y:S01]  /*1030*/  STL.64 [R1+0x90], R64 ;  /* 0x0000904001007387 */ /* 0x000fe20000100a00 */
[-C--:B------:R-:W-:Y:S02]  /*1040*/  LOP3.LUT R23, R29, R32.reuse, RZ, 0x3c, !PT ;  /* 0x000000201d177212 */ /* 0x080fe400078e3cff */
[----:B------:R-:W-:Y:S02]  /*1050*/  LOP3.LUT R33, R41, R32, RZ, 0x3c, !PT ;  /* 0x0000002029217212 */ /* 0x000fe400078e3cff */
[-C--:B------:R-:W-:Y:S02]  /*1060*/  LOP3.LUT R76, R76, R35.reuse, RZ, 0x3c, !PT ;  /* 0x000000234c4c7212 */ /* 0x080fe400078e3cff */
[----:B------:R-:W-:Y:S02]  /*1070*/  LOP3.LUT R62, R62, R35, RZ, 0x3c, !PT ;  /* 0x000000233e3e7212 */ /* 0x000fe400078e3cff */
[----:B------:R-:W-:-:S02]  /*1080*/  LOP3.LUT R77, R79, R36, RZ, 0x3c, !PT ;  /* 0x000000244f4d7212 */ /* 0x000fc400078e3cff */
[-C--:B------:R-:W-:Y:S02]  /*1090*/  LOP3.LUT R63, R67, R36.reuse, RZ, 0x3c, !PT ;  /* 0x00000024433f7212 */ /* 0x080fe400078e3cff */
[-C--:B------:R-:W-:Y:S01]  /*10a0*/  LOP3.LUT R11, R72, R36.reuse, RZ, 0x3c, !PT ;  /* 0x00000024480b7212 */ /* 0x080fe200078e3cff */
[----:B------:R-:W-:Y:S01]  /*10b0*/  STL.64 [R1+0x10], R76 ;  /* 0x0000104c01007387 */ /* 0x000fe20000100a00 */
[----:B------:R-:W-:Y:S02]  /*10c0*/  LOP3.LUT R39, R88, R36, RZ, 0x3c, !PT ;  /* 0x0000002458277212 */ /* 0x000fe400078e3cff */
        /* <DEDUP_REMOVED lines=16> */
[----:B------:R2:W-:Y:S04]  /*11d0*/  STL.64 [R1+0x48], R8 ;  /* 0x0000480801007387 */ /* 0x0005e80000100a00 */
[----:B------:R3:W-:Y:S04]  /*11e0*/  STL.64 [R1+0x70], R12 ;  /* 0x0000700c01007387 */ /* 0x0007e80000100a00 */
[----:B------:R-:W-:Y:S04]  /*11f0*/  STL.64 [R1+0x98], R20 ;  /* 0x0000981401007387 */ /* 0x000fe80000100a00 */
[----:B------:R-:W-:Y:S04]  /*1200*/  STL.64 [R1+0x20], R32 ;  /* 0x0000202001007387 */ /* 0x000fe80000100a00 */
[----:B------:R-:W-:Y:S04]  /*1210*/  STL.64 [R1+0xc0], R22 ;  /* 0x0000c01601007387 */ /* 0x000fe80000100a00 */
[----:B-1----:R-:W3:Y:S01]  /*1220*/  LDL.64 R6, [R4] ;  /* 0x0000000004067983 */ /* 0x002ee20000100a00 */
[----:B------:R-:W-:Y:S01]  /*1230*/  UIADD3 UR5, UPT, UPT, -UR12, URZ, URZ ;  /* 0x000000ff0c057290 */ /* 0x000fe2000fffe1ff */
[C-C-:B0-----:R-:W-:Y:S01]  /*1240*/  SHF.R.U64 R10, R26.reuse, UR7, R27.reuse ;  /* 0x000000071a0a7c19 */ /* 0x141fe2000800121b */
[----:B------:R-:W-:Y:S01]  /*1250*/  ULOP3.LUT UR8, UR12, 0x3f, URZ, 0xc0, !UPT ;  /* 0x0000003f0c087892 */ /* 0x000fe2000f8ec0ff */
[C---:B--2---:R-:W-:Y:S01]  /*1260*/  SHF.L.U64.HI R8, R26.reuse, UR6, R27 ;  /* 0x000000061a087c19 */ /* 0x044fe2000801021b */
[----:B------:R-:W-:Y:S01]  /*1270*/  ULOP3.LUT UR5, UR5, 0x3f, URZ, 0xc0, !UPT ;  /* 0x0000003f05057892 */ /* 0x000fe2000f8ec0ff */
[----:B------:R-:W-:-:S02]  /*1280*/  SHF.L.U32 R5, R26, UR6, RZ ;  /* 0x000000061a057c19 */ /* 0x000fc400080006ff */
[----:B------:R-:W-:Y:S02]  /*1290*/  SHF.R.U32.HI R27, RZ, UR7, R27 ;  /* 0x00000007ff1b7c19 */ /* 0x000fe4000801161b */
[----:B------:R-:W-:Y:S02]  /*12a0*/  LOP3.LUT R10, R5, R10, RZ, 0xfc, !PT ;  /* 0x0000000a050a7212 */ /* 0x000fe400078efcff */
[----:B------:R-:W-:-:S05]  /*12b0*/  LOP3.LUT R11, R8, R27, RZ, 0xfc, !PT ;  /* 0x0000001b080b7212 */ /* 0x000fca00078efcff */
[----:B------:R0:W-:Y:S01]  /*12c0*/  STL.64 [R4], R10 ;  /* 0x0000000a04007387 */ /* 0x0001e20000100a00 */
[C-C-:B---3--:R-:W-:Y:S02]  /*12d0*/  SHF.R.U64 R13, R6.reuse, UR5, R7.reuse ;  /* 0x00000005060d7c19 */ /* 0x148fe40008001207 */
[C---:B------:R-:W-:Y:S02]  /*12e0*/  SHF.L.U32 R12, R6.reuse, UR8, RZ ;  /* 0x00000008060c7c19 */ /* 0x040fe400080006ff */
[--C-:B------:R-:W-:Y:S02]  /*12f0*/  SHF.L.U64.HI R5, R6, UR8, R7.reuse ;  /* 0x0000000806057c19 */ /* 0x100fe40008010207 */
[----:B------:R-:W-:Y:S02]  /*1300*/  SHF.R.U32.HI R8, RZ, UR5, R7 ;  /* 0x00000005ff087c19 */ /* 0x000fe40008011607 */
[----:B------:R-:W0:Y:S01]  /*1310*/  LDL.64 R6, [R59] ;  /* 0x000000003b067983 */ /* 0x000e220000100a00 */
[----:B------:R-:W-:-:S02]  /*1320*/  LOP3.LUT R12, R12, R13, RZ, 0xfc, !PT ;  /* 0x0000000d0c0c7212 */ /* 0x000fc400078efcff */
[----:B------:R-:W-:-:S05]  /*1330*/  LOP3.LUT R13, R5, R8, RZ, 0xfc, !PT ;  /* 0x00000008050d7212 */ /* 0x000fca00078efcff */
[----:B------:R-:W-:Y:S04]  /*1340*/  STL.64 [R59], R12 ;  /* 0x0000000c3b007387 */ /* 0x000fe80000100a00 */
[----:B------:R-:W2:Y:S01]  /*1350*/  LDL.64 R8, [R58] ;  /* 0x000000003a087983 */ /* 0x000ea20000100a00 */
[----:B------:R-:W-:Y:S02]  /*1360*/  UIADD3 UR5, UPT, UPT, -UR10, URZ, URZ ;  /* 0x000000ff0a057290 */ /* 0x000fe4000fffe1ff */
[----:B------:R-:W-:Y:S02]  /*1370*/  ULOP3.LUT UR9, UR10, 0x3f, URZ, 0xc0, !UPT ;  /* 0x0000003f0a097892 */ /* 0x000fe4000f8ec0ff */
[----:B------:R-:W-:Y:S02]  /*1380*/  ULOP3.LUT UR5, UR5, 0x3f, URZ, 0xc0, !UPT ;  /* 0x0000003f05057892 */ /* 0x000fe4000f8ec0ff */
[----:B------:R-:W-:-:S04]  /*1390*/  UIADD3 UR8, UPT, UPT, -UR11, URZ, URZ ;  /* 0x000000ff0b087290 */ /* 0x000fc8000fffe1ff */
[----:B------:R-:W-:Y:S01]  /*13a0*/  ULOP3.LUT UR8, UR8, 0x3f, URZ, 0xc0, !UPT ;  /* 0x0000003f08087892 */ /* 0x000fe2000f8ec0ff */
[C-C-:B0-----:R-:W-:Y:S02]  /*13b0*/  SHF.R.U64 R11, R6.reuse, UR5, R7.reuse ;  /* 0x00000005060b7c19 */ /* 0x141fe40008001207 */
[C-C-:B------:R-:W-:Y:S02]  /*13c0*/  SHF.L.U64.HI R4, R6.reuse, UR9, R7.reuse ;  /* 0x0000000906047c19 */ /* 0x140fe40008010207 */
[----:B------:R-:W-:Y:S02]  /*13d0*/  SHF.L.U32 R6, R6, UR9, RZ ;  /* 0x0000000906067c19 */ /* 0x000fe400080006ff */
[----:B------:R-:W-:Y:S01]  /*13e0*/  SHF.R.U32.HI R5, RZ, UR5, R7 ;  /* 0x00000005ff057c19 */ /* 0x000fe20008011607 */
[----:B------:R-:W-:Y:S01]  /*13f0*/  ULOP3.LUT UR5, UR11, 0x3f, URZ, 0xc0, !UPT ;  /* 0x0000003f0b057892 */ /* 0x000fe2000f8ec0ff */
[----:B------:R-:W-:Y:S02]  /*1400*/  LOP3.LUT R10, R6, R11, RZ, 0xfc, !PT ;  /* 0x0000000b060a7212 */ /* 0x000fe400078efcff */
[----:B------:R-:W-:-:S02]  /*1410*/  LOP3.LUT R11, R4, R5, RZ, 0xfc, !PT ;  /* 0x00000005040b7212 */ /* 0x000fc400078efcff */
[C-C-:B--2---:R-:W-:Y:S02]  /*1420*/  SHF.R.U64 R7, R8.reuse, UR8, R9.reuse ;  /* 0x0000000808077c19 */ /* 0x144fe40008001209 */
[C-C-:B------:R-:W-:Y:S01]  /*1430*/  SHF.L.U64.HI R6, R8.reuse, UR5, R9.reuse ;  /* 0x0000000508067c19 */ /* 0x140fe20008010209 */
[----:B------:R0:W-:Y:S01]  /*1440*/  STL.64 [R58], R10 ;  /* 0x0000000a3a007387 */ /* 0x0001e20000100a00 */
[----:B------:R-:W-:Y:S02]  /*1450*/  SHF.R.U32.HI R9, RZ, UR8, R9 ;  /* 0x00000008ff097c19 */ /* 0x000fe40008011609 */
[----:B------:R-:W-:Y:S01]  /*1460*/  SHF.L.U32 R8, R8, UR5, RZ ;  /* 0x0000000508087c19 */ /* 0x000fe200080006ff */
[----:B------:R-:W0:Y:S01]  /*1470*/  LDL.64 R4, [R57] ;  /* 0x0000000039047983 */ /* 0x000e220000100a00 */
[----:B------:R-:W-:Y:S02]  /*1480*/  LOP3.LUT R9, R6, R9, RZ, 0xfc, !PT ;  /* 0x0000000906097212 */ /* 0x000fe400078efcff */
[----:B------:R-:W-:-:S05]  /*1490*/  LOP3.LUT R8, R8, R7, RZ, 0xfc, !PT ;  /* 0x0000000708087212 */ /* 0x000fca00078efcff */
[----:B------:R1:W-:Y:S04]  /*14a0*/  STL.64 [R57], R8 ;  /* 0x0000000839007387 */ /* 0x0003e80000100a00 */
        /* <DEDUP_REMOVED lines=8> */
[----:B------:R-:W-:Y:S01]  /*1530*/  SHF.R.U32.HI R5, RZ, UR5, R5 ;  /* 0x00000005ff057c19 */ /* 0x000fe20008011605 */
[----:B------:R-:W-:Y:S01]  /*1540*/  ULOP3.LUT UR5, UR17, 0x3f, URZ, 0xc0, !UPT ;  /* 0x0000003f11057892 */ /* 0x000fe2000f8ec0ff */
[----:B------:R-:W-:Y:S02]  /*1550*/  SHF.L.U32 R4, R4, UR9, RZ ;  /* 0x0000000904047c19 */ /* 0x000fe400080006ff */
[----:B-1----:R-:W-:Y:S02]  /*1560*/  LOP3.LUT R9, R10, R5, RZ, 0xfc, !PT ;  /* 0x000000050a097212 */ /* 0x002fe400078efcff */
[----:B------:R-:W-:-:S02]  /*1570*/  LOP3.LUT R8, R4, R11, RZ, 0xfc, !PT ;  /* 0x0000000b04087212 */ /* 0x000fc400078efcff */
[C-C-:B--2---:R-:W-:Y:S02]  /*1580*/  SHF.R.U64 R13, R6.reuse, UR8, R7.reuse ;  /* 0x00000008060d7c19 */ /* 0x144fe40008001207 */
[C-C-:B------:R-:W-:Y:S01]  /*1590*/  SHF.L.U64.HI R11, R6.reuse, UR5, R7.reuse ;  /* 0x00000005060b7c19 */ /* 0x140fe20008010207 */
[----:B------:R0:W-:Y:S01]  /*15a0*/  STL.64 [R56], R8 ;  /* 0x0000000838007387 */ /* 0x0001e20000100a00 */
[----:B------:R-:W-:Y:S02]  /*15b0*/  SHF.R.U32.HI R12, RZ, UR8, R7 ;  /* 0x00000008ff0c7c19 */ /* 0x000fe40008011607 */
[----:B------:R-:W-:Y:S01]  /*15c0*/  SHF.L.U32 R6, R6, UR5, RZ ;  /* 0x0000000506067c19 */ /* 0x000fe200080006ff */
[----:B------:R-:W2:Y:S01]  /*15d0*/  LDL.64 R4, [R55] ;  /* 0x0000000037047983 */ /* 0x000ea20000100a00 */
[----:B------:R-:W-:Y:S02]  /*15e0*/  LOP3.LUT R11, R11, R12, RZ, 0xfc, !PT ;  /* 0x0000000c0b0b7212 */ /* 0x000fe400078efcff */
[----:B------:R-:W-:-:S05]  /*15f0*/  LOP3.LUT R10, R6, R13, RZ, 0xfc, !PT ;  /* 0x0000000d060a7212 */ /* 0x000fca00078efcff */
[----:B------:R1:W-:Y:S04]  /*1600*/  STL.64 [R55], R10 ;  /* 0x0000000a37007387 */ /* 0x0003e80000100a00 */
[----:B------:R-:W3:Y:S01]  /*1610*/  LDL.64 R6, [R54] ;  /* 0x0000000036067983 */ /* 0x000ee20000100a00 */
[----:B------:R-:W-:Y:S02]  /*1620*/  UIADD3 UR5, UPT, UPT, -UR18, URZ, URZ ;  /* 0x000000ff12057290 */ /* 0x000fe4000fffe1ff */
[----:B------:R-:W-:Y:S02]  /*1630*/  ULOP3.LUT UR9, UR18, 0x3f, URZ, 0xc0, !UPT ;  /* 0x0000003f12097892 */ /* 0x000fe4000f8ec0ff */
[----:B------:R-:W-:Y:S02]  /*1640*/  ULOP3.LUT UR5, UR5, 0x3f, URZ, 0xc0, !UPT ;  /* 0x0000003f05057892 */ /* 0x000fe4000f8ec0ff */
[----:B------:R-:W-:-:S04]  /*1650*/  UIADD3 UR8, UPT, UPT, -UR19, URZ, URZ ;  /* 0x000000ff13087290 */ /* 0x000fc8000fffe1ff */
[----:B------:R-:W-:Y:S01]  /*1660*/  ULOP3.LUT UR8, UR8, 0x3f, URZ, 0xc0, !UPT ;  /* 0x0000003f08087892 */ /* 0x000fe2000f8ec0ff */
[C-C-:B--2---:R-:W-:Y:S02]  /*1670*/  SHF.R.U64 R13, R4.reuse, UR5, R5.reuse ;  /* 0x00000005040d7c19 */ /* 0x144fe40008001205 */
[C-C-:B0-----:R-:W-:Y:S02]  /*1680*/  SHF.L.U64.HI R9, R4.reuse, UR9, R5.reuse ;  /* 0x0000000904097c19 */ /* 0x141fe40008010205 */
[----:B------:R-:W-:Y:S01]  /*1690*/  SHF.R.U32.HI R12, RZ, UR5, R5 ;  /* 0x00000005ff0c7c19 */ /* 0x000fe20008011605 */
[----:B------:R-:W-:Y:S01]  /*16a0*/  ULOP3.LUT UR5, UR19, 0x3f, URZ, 0xc0, !UPT ;  /* 0x0000003f13057892 */ /* 0x000fe2000f8ec0ff */
[----:B------:R-:W-:Y:S02]  /*16b0*/  SHF.L.U32 R4, R4, UR9, RZ ;  /* 0x0000000904047c19 */ /* 0x000fe400080006ff */
[----:B------:R-:W-:Y:S02]  /*16c0*/  LOP3.LUT R9, R9, R12, RZ, 0xfc, !PT ;  /* 0x0000000c09097212 */ /* 0x000fe400078efcff */
[----:B------:R-:W-:-:S02]  /*16d0*/  LOP3.LUT R8, R4, R13, RZ, 0xfc, !PT ;  /* 0x0000000d04087212 */ /* 0x000fc400078efcff */
[C-C-:B---3--:R-:W-:Y:S02]  /*16e0*/  SHF.R.U64 R13, R6.reuse, UR8, R7.reuse ;  /* 0x00000008060d7c19 */ /* 0x148fe40008001207 */
[C-C-:B-1----:R-:W-:Y:S01]  /*16f0*/  SHF.L.U64.HI R11, R6.reuse, UR5, R7.reuse ;  /* 0x00000005060b7c19 */ /* 0x142fe20008010207 */
        /* <DEDUP_REMOVED lines=139> */
[----:B------:R-:W1:Y:S01]  /*1fb0*/  LDL.64 R6, [R50] ;  /* 0x0000000032067983 */ /* 0x000e620000100a00 */
[----:B------:R-:W-:Y:S02]  /*1fc0*/  UIADD3 UR5, UPT, UPT, -UR32, URZ, URZ ;  /* 0x000000ff20057290 */ /* 0x000fe4000fffe1ff */
[----:B------:R-:W-:Y:S02]  /*1fd0*/  ULOP3.LUT UR9, UR32, 0x3f, URZ, 0xc0, !UPT ;  /* 0x0000003f20097892 */ /* 0x000fe4000f8ec0ff */
[----:B------:R-:W-:Y:S02]  /*1fe0*/  ULOP3.LUT UR5, UR5, 0x3f, URZ, 0xc0, !UPT ;  /* 0x0000003f05057892 */ /* 0x000fe4000f8ec0ff */
[----:B------:R-:W-:-:S04]  /*1ff0*/  UIADD3 UR8, UPT, UPT, -UR33, URZ, URZ ;  /* 0x000000ff21087290 */ /* 0x000fc8000fffe1ff */
[----:B------:R-:W-:Y:S01]  /*2000*/  ULOP3.LUT UR8, UR8, 0x3f, URZ, 0xc0, !UPT ;  /* 0x0000003f08087892 */ /* 0x000fe2000f8ec0ff */
[C-C-:B--2---:R-:W-:Y:S02]  /*2010*/  SHF.R.U64 R13, R4.reuse, UR5, R5.reuse ;  /* 0x00000005040d7c19 */ /* 0x144fe40008001205 */
[--C-:B------:R-:W-:Y:S01]  /*2020*/  SHF.R.U32.HI R12, RZ, UR5, R5.reuse ;  /* 0x00000005ff0c7c19 */ /* 0x100fe20008011605 */
[----:B------:R-:W-:Y:S01]  /*2030*/  ULOP3.LUT UR5, UR33, 0x3f, URZ, 0xc0, !UPT ;  /* 0x0000003f21057892 */ /* 0x000fe2000f8ec0ff */
[C---:B0-----:R-:W-:Y:S02]  /*2040*/  SHF.L.U64.HI R9, R4.reuse, UR9, R5 ;  /* 0x0000000904097c19 */ /* 0x041fe40008010205 */
[----:B------:R-:W-:Y:S02]  /*2050*/  SHF.L.U32 R4, R4, UR9, RZ ;  /* 0x0000000904047c19 */ /* 0x000fe400080006ff */
[----:B------:R-:W-:Y:S02]  /*2060*/  LOP3.LUT R9, R9, R12, RZ, 0xfc, !PT ;  /* 0x0000000c09097212 */ /* 0x000fe400078efcff */
[----:B------:R-:W-:-:S02]  /*2070*/  LOP3.LUT R8, R4, R13, RZ, 0xfc, !PT ;  /* 0x0000000d04087212 */ /* 0x000fc400078efcff */
[C-C-:B-1----:R-:W-:Y:S02]  /*2080*/  SHF.R.U64 R11, R6.reuse, UR8, R7.reuse ;  /* 0x00000008060b7c19 */ /* 0x142fe40008001207 */
[C-C-:B------:R-:W-:Y:S01]  /*2090*/  SHF.L.U64.HI R4, R6.reuse, UR5, R7.reuse ;  /* 0x0000000506047c19 */ /* 0x140fe20008010207 */
[----:B------:R0:W-:Y:S01]  /*20a0*/  STL.64 [R50], R8 ;  /* 0x0000000832007387 */ /* 0x0001e20000100a00 */
[----:B------:R-:W-:Y:S02]  /*20b0*/  SHF.L.U32 R10, R6, UR5, RZ ;  /* 0x00000005060a7c19 */ /* 0x000fe400080006ff */
[----:B------:R-:W-:Y:S02]  /*20c0*/  SHF.R.U32.HI R7, RZ, UR8, R7 ;  /* 0x00000008ff077c19 */ /* 0x000fe40008011607 */
[----:B------:R-:W-:Y:S02]  /*20d0*/  LOP3.LUT R10, R10, R11, RZ, 0xfc, !PT ;  /* 0x0000000b0a0a7212 */ /* 0x000fe400078efcff */
[----:B------:R-:W-:-:S02]  /*20e0*/  LOP3.LUT R11, R4, R7, RZ, 0xfc, !PT ;  /* 0x00000007040b7212 */ /* 0x000fc400078efcff */
[----:B------:R-:W2:Y:S04]  /*20f0*/  LDL.64 R4, [R51] ;  /* 0x0000000033047983 */ /* 0x000ea80000100a00 */
[----:B------:R1:W-:Y:S04]  /*2100*/  STL.64 [R51], R10 ;  /* 0x0000000a33007387 */ /* 0x0003e80000100a00 */
[----:B------:R-:W3:Y:S01]  /*2110*/  LDL.64 R6, [R52] ;  /* 0x0000000034067983 */ /* 0x000ee20000100a00 */
[----:B------:R-:W-:Y:S02]  /*2120*/  UIADD3 UR5, UPT, UPT, -UR34, URZ, URZ ;  /* 0x000000ff22057290 */ /* 0x000fe4000fffe1ff */
[----:B------:R-:W-:-:S02]  /*2130*/  UIADD3 UR8, UPT, UPT, -UR35, URZ, URZ ;  /* 0x000000ff23087290 */ /* 0x000fc4000fffe1ff */
[----:B------:R-:W-:Y:S02]  /*2140*/  ULOP3.LUT UR5, UR5, 0x3f, URZ, 0xc0, !UPT ;  /* 0x0000003f05057892 */ /* 0x000fe4000f8ec0ff */
[----:B------:R-:W-:Y:S02]  /*2150*/  ULOP3.LUT UR9, UR34, 0x3f, URZ, 0xc0, !UPT ;  /* 0x0000003f22097892 */ /* 0x000fe4000f8ec0ff */
[----:B------:R-:W-:Y:S02]  /*2160*/  ULOP3.LUT UR8, UR8, 0x3f, URZ, 0xc0, !UPT ;  /* 0x0000003f08087892 */ /* 0x000fe4000f8ec0ff */
[----:B------:R-:W-:Y:S01]  /*2170*/  ULOP3.LUT UR36, UR35, 0x3f, URZ, 0xc0, !UPT ;  /* 0x0000003f23247892 */ /* 0x000fe2000f8ec0ff */
[C-C-:B--2---:R-:W-:Y:S02]  /*2180*/  SHF.R.U64 R28, R4.reuse, UR5, R5.reuse ;  /* 0x00000005041c7c19 */ /* 0x144fe40008001205 */
[--C-:B0-----:R-:W-:Y:S02]  /*2190*/  SHF.L.U64.HI R8, R4, UR9, R5.reuse ;  /* 0x0000000904087c19 */ /* 0x101fe40008010205 */
[----:B------:R-:W-:-:S02]  /*21a0*/  SHF.R.U32.HI R9, RZ, UR5, R5 ;  /* 0x00000005ff097c19 */ /* 0x000fc40008011605 */
[----:B------:R-:W-:Y:S02]  /*21b0*/  SHF.L.U32 R5, R4, UR9, RZ ;  /* 0x0000000904057c19 */ /* 0x000fe400080006ff */
[C-C-:B---3--:R-:W-:Y:S02]  /*21c0*/  SHF.R.U64 R33, R6.reuse, UR8, R7.reuse ;  /* 0x0000000806217c19 */ /* 0x148fe40008001207 */
[C-C-:B------:R-:W-:Y:S02]  /*21d0*/  SHF.L.U64.HI R4, R6.reuse, UR36, R7.reuse ;  /* 0x0000002406047c19 */ /* 0x140fe40008010207 */
[----:B------:R-:W-:Y:S02]  /*21e0*/  SHF.L.U32 R32, R6, UR36, RZ ;  /* 0x0000002406207c19 */ /* 0x000fe400080006ff */
[----:B------:R-:W-:Y:S02]  /*21f0*/  SHF.R.U32.HI R7, RZ, UR8, R7 ;  /* 0x00000008ff077c19 */ /* 0x000fe40008011607 */
[----:B------:R-:W-:-:S02]  /*2200*/  LOP3.LUT R28, R5, R28, RZ, 0xfc, !PT ;  /* 0x0000001c051c7212 */ /* 0x000fc400078efcff */
[----:B------:R-:W-:Y:S02]  /*2210*/  LOP3.LUT R29, R8, R9, RZ, 0xfc, !PT ;  /* 0x00000009081d7212 */ /* 0x000fe400078efcff */
[----:B------:R-:W-:Y:S02]  /*2220*/  LOP3.LUT R32, R32, R33, RZ, 0xfc, !PT ;  /* 0x0000002120207212 */ /* 0x000fe400078efcff */
[----:B------:R-:W-:Y:S01]  /*2230*/  LOP3.LUT R33, R4, R7, RZ, 0xfc, !PT ;  /* 0x0000000704217212 */ /* 0x000fe200078efcff */
[----:B------:R0:W-:Y:S04]  /*2240*/  STL.64 [R52], R28 ;  /* 0x0000001c34007387 */ /* 0x0001e80000100a00 */
[----:B------:R2:W-:Y:S04]  /*2250*/  STL.64 [R53], R32 ;  /* 0x0000002035007387 */ /* 0x0005e80000100a00 */
[----:B------:R-:W3:Y:S04]  /*2260*/  LDL.128 R4, [R1+0x30] ;  /* 0x0000300001047983 */ /* 0x000ee80000100c00 */
[----:B-1----:R-:W3:Y:S04]  /*2270*/  LDL.128 R8, [R1+0x40] ;  /* 0x0000400001087983 */ /* 0x002ee80000100c00 */
[----:B------:R-:W4:Y:S04]  /*2280*/  LDL.64 R68, [R1+0x28] ;  /* 0x0000280001447983 */ /* 0x000f280000100a00 */
[----:B------:R-:W5:Y:S04]  /*2290*/  LDL.128 R12, [R1+0x50] ;  /* 0x00005000010c7983 */ /* 0x000f680000100c00 */
[----:B------:R-:W5:Y:S04]  /*22a0*/  LDL.128 R16, [R1+0x60] ;  /* 0x0000600001107983 */ /* 0x000f680000100c00 */
[----:B------:R-:W5:Y:S04]  /*22b0*/  LDL.64 R80, [R1+0x70] ;  /* 0x0000700001507983 */ /* 0x000f680000100a00 */
[----:B------:R-:W5:Y:S04]  /*22c0*/  LDL.64 R78, [R1+0x78] ;  /* 0x00007800014e7983 */ /* 0x000f680000100a00 */
[----:B------:R-:W5:Y:S04]  /*22d0*/  LDL.128 R20, [R1+0x80] ;  /* 0x0000800001147983 */ /* 0x000f680000100c00 */
[----:B------:R-:W5:Y:S04]  /*22e0*/  LDL.128 R24, [R1+0x90] ;  /* 0x0000900001187983 */ /* 0x000f680000100c00 */
[----:B0-----:R-:W5:Y:S04]  /*22f0*/  LDL.128 R28, [R1+0xa0] ;  /* 0x0000a000011c7983 */ /* 0x001f680000100c00 */
[----:B--2---:R-:W2:Y:S04]  /*2300*/  LDL.128 R32, [R1+0xb0] ;  /* 0x0000b00001207983 */ /* 0x004ea80000100c00 */
[----:B------:R-:W2:Y:S04]  /*2310*/  LDL.64 R76, [R1+0xc0] ;  /* 0x0000c000014c7983 */ /* 0x000ea80000100a00 */
[----:B------:R-:W2:Y:S04]  /*2320*/  LDL.128 R36, [R1] ;  /* 0x0000000001247983 */ /* 0x000ea80000100c00 */
        /* <DEDUP_REMOVED lines=11> */
[----:B----4-:R-:W-:Y:S02]  /*23e0*/  LOP3.LUT R65, R8, R68, R10, 0xb4, !PT ;  /* 0x0000004408417212 */ /* 0x010fe400078eb40a */
[----:B------:R-:W-:-:S02]  /*23f0*/  LOP3.LUT R66, R9, R69, R11, 0xb4, !PT ;  /* 0x0000004509427212 */ /* 0x000fc400078eb40b */
        /* <DEDUP_REMOVED lines=8> */
[----:B-----5:R-:W-:Y:S02]  /*2480*/  LOP3.LUT R69, R12, R16, R14, 0xb4, !PT ;  /* 0x000000100c457212 */ /* 0x020fe400078eb40e */
[----:B------:R-:W-:-:S02]  /*2490*/  LOP3.LUT R68, R13, R17, R15, 0xb4, !PT ;  /* 0x000000110d447212 */ /* 0x000fc400078eb40f */
        /* <DEDUP_REMOVED lines=10> */
[----:B------:R-:W-:-:S04]  /*2540*/  LOP3.LUT R75, R19, R13, R81, 0xb4, !PT ;  /* 0x0000000d134b7212 */ /* 0x000fc800078eb451 */
        /* <DEDUP_REMOVED lines=44> */
[----:B0-----:R-:W-:Y:S01]  /*2810*/  LOP3.LUT R31, R40, UR8, R38, 0x9c, !PT ;  /* 0x00000008281f7c12 */ /* 0x001fe2000f8e9c26 */
[----:B-1----:R-:W-:Y:S02]  /*2820*/  IMAD.MOV.U32 R4, RZ, RZ, R27 ;  /* 0x000000ffff047224 */ /* 0x002fe400078e001b */
[----:B------:R-:W-:-:S02]  /*2830*/  IMAD.MOV.U32 R5, RZ, RZ, R26 ;  /* 0x000000ffff057224 */ /* 0x000fc400078e001a */
[----:B------:R-:W-:Y:S02]  /*2840*/  IMAD.MOV.U32 R6, RZ, RZ, R24 ;  /* 0x000000ffff067224 */ /* 0x000fe400078e0018 */
[----:B------:R-:W-:Y:S01]  /*2850*/  IMAD.MOV.U32 R7, RZ, RZ, R25 ;  /* 0x000000ffff077224 */ /* 0x000fe200078e0019 */
[----:B------:R-:W-:-:S04]  /*2860*/  LOP3.LUT R77, R41, UR9, R39, 0x9c, !PT ;  /* 0x00000009294d7c12 */ /* 0x000fc8000f8e9c27 */
[----:B------:R0:W-:Y:S01]  /*2870*/  STL.128 [R1+0xa0], R4 ;  /* 0x0000a00401007387 */ /* 0x0001e20000100c00 */
[----:B------:R-:W-:Y:S02]  /*2880*/  LOP3.LUT R78, R31, R36, RZ, 0x3c, !PT ;  /* 0x000000241f4e7212 */ /* 0x000fe400078e3cff */
[----:B------:R-:W-:Y:S01]  /*2890*/  LOP3.LUT R77, R77, R37, RZ, 0x3c, !PT ;  /* 0x000000254d4d7212 */ /* 0x000fe200078e3cff */
[----:B0-----:R-:W-:Y:S02]  /*28a0*/  IMAD.MOV.U32 R4, RZ, RZ, R87 ;  /* 0x000000ffff047224 */ /* 0x001fe400078e0057 */
        /* <DEDUP_REMOVED lines=9> */
[----:B0-----:R-:W-:-:S02]  /*2940*/  IMAD.MOV.U32 R4, RZ, RZ, R74 ;  /* 0x000000ffff047224 */ /* 0x001fc400078e004a */
[----:B------:R-:W-:-:S05]  /*2950*/  IMAD.MOV.U32 R5, RZ, RZ, R73 ;  /* 0x000000ffff057224 */ /* 0x000fca00078e0049 */
[----:B------:R0:W-:Y:S01]  /*2960*/  STL.64 [R1+0x8], R4 ;  /* 0x0000080401007387 */ /* 0x0001e20000100a00 */
[----:B------:R-:W-:Y:S01]  /*2970*/  LOP3.LUT R40, R90, R38, R36, 0xb4, !PT ;  /* 0x000000265a287212 */ /* 0x000fe200078eb424 */
[----:B------:R-:W-:Y:S01]  /*2980*/  IMAD.MOV.U32 R6, RZ, RZ, R80 ;  /* 0x000000ffff067224 */ /* 0x000fe200078e0050 */
[----:B------:R-:W-:Y:S01]  /*2990*/  LOP3.LUT R41, R91, R39, R37, 0xb4, !PT ;  /* 0x000000275b297212 */ /* 0x000fe200078eb425 */
[----:B------:R-:W-:Y:S02]  /*29a0*/  IMAD.MOV.U32 R7, RZ, RZ, R81 ;  /* 0x000000ffff077224 */ /* 0x000fe400078e0051 */
[----:B0-----:R-:W-:Y:S02]  /*29b0*/  IMAD.MOV.U32 R4, RZ, RZ, R78 ;  /* 0x000000ffff047224 */ /* 0x001fe400078e004e */
[----:B------:R-:W-:-:S05]  /*29c0*/  IMAD.MOV.U32 R5, RZ, RZ, R77 ;  /* 0x000000ffff057224 */ /* 0x000fca00078e004d */
[----:B------:R0:W-:Y:S04]  /*29d0*/  STL.64 [R1], R4 ;  /* 0x0000000401007387 */ /* 0x0001e80000100a00 */
[----:B------:R1:W-:Y:S01]  /*29e0*/  STL.64 [R1+0x28], R60 ;  /* 0x0000283c01007387 */ /* 0x0003e20000100a00 */
[----:B0-----:R-:W-:Y:S02]  /*29f0*/  IMAD.MOV.U32 R4, RZ, RZ, R76 ;  /* 0x000000ffff047224 */ /* 0x001fe400078e004c */
[----:B------:R-:W-:Y:S01]  /*2a00*/  IMAD.MOV.U32 R5, RZ, RZ, R79 ;  /* 0x000000ffff057224 */ /* 0x000fe200078e004f */
[----:B------:R1:W-:Y:S04]  /*2a10*/  STL.64 [R1+0x70], R12 ;  /* 0x0000700c01007387 */ /* 0x0003e80000100a00 */
[----:B------:R1:W-:Y:S04]  /*2a20*/  STL.64 [R1+0x78], R14 ;  /* 0x0000780e01007387 */ /* 0x0003e80000100a00 */
[----:B------:R1:W-:Y:S04]  /*2a30*/  STL.64 [R1+0xc0], R28 ;  /* 0x0000c01c01007387 */ /* 0x0003e80000100a00 */
[----:B------:R1:W-:Y:S04]  /*2a40*/  STL.128 [R1+0x10], R4 ;  /* 0x0000100401007387 */ /* 0x0003e80000100c00 */
[----:B------:R1:W-:Y:S01]  /*2a50*/  STL.64 [R1+0x20], R40 ;  /* 0x0000202801007387 */ /* 0x0003e20000100a00 */
[----:B------:R-:W-:Y:S05]  /*2a60*/  BRA.U UP0, `(.L_x_211) ;  /* 0xffffffe100187547 */ /* 0x000fea000b83ffff */
[----:B------:R-:W-:Y:S02]  /*2a70*/  IMAD.MOV.U32 R82, RZ, RZ, RZ ;  /* 0x000000ffff527224 */ /* 0x000fe400078e00ff */
[----:B-1----:R-:W-:-:S07]  /*2a80*/  IMAD.MOV.U32 R4, RZ, RZ, RZ ;  /* 0x000000ffff047224 */ /* 0x002fce00078e00ff */
.L_x_222:
[----:B------:R-:W-:Y:S01]  /*2a90*/  VIADD R5, R4, 0xfffffd02 ;  /* 0xfffffd0204057836 */ /* 0x000fe20000000000 */
[----:B------:R-:W-:Y:S04]  /*2aa0*/  BSSY.RECONVERGENT B1, `(.L_x_212) ;  /* 0x00002f6000017945 */ /* 0x000fe80003800200 */
[----:B------:R-:W-:-:S13]  /*2ab0*/  ISETP.GT.U32.AND P0, PT, R5, -0x302, PT ;  /* 0xfffffcfe0500780c */ /* 0x000fda0003f04070 */
[----:B------:R-:W-:Y:S05]  /*2ac0*/  @P0 BRA `(.L_x_213) ;  /* 0x0000002c00cc0947 */ /* 0x000fea0003800000 */
[----:B------:R-:W-:Y:S01]  /*2ad0*/  UMOV UR4, URZ ;  /* 0x000000ff00047c82 */ /* 0x000fe20008000000 */
[----:B------:R-:W-:Y:S01]  /*2ae0*/  UMOV UR10, 0x300 ;  /* 0x00000300000a7882 */ /* 0x000fe20000000000 */
[----:B------:R-:W-:-:S05]  /*2af0*/  UMOV UR5, URZ ;  /* 0x000000ff00057c82 */ /* 0x000fca0008000000 */
.L_x_221:
        /* <DEDUP_REMOVED lines=28> */
.L_x_217:
[----:B------:R-:W-:-:S06]  /*2cc0*/  ULOP3.LUT UR16, UR8, 0xfffffff8, URZ, 0xc0, !UPT ;  /* 0xfffffff808107892 */ /* 0x000fcc000f8ec0ff */
[----:B0-----:R-:W-:-:S06]  /*2cd0*/  VIADD R4, R1, UR16 ;  /* 0x0000001001047c36 */ /* 0x001fcc0008000000 */
[----:B------:R-:W2:Y:S01]  /*2ce0*/  LDL.64 R4, [R4] ;  /* 0x0000000004047983 */ /* 0x000ea20000100a00 */
[----:B------:R-:W-:Y:S02]  /*2cf0*/  USHF.L.U32 UR16, UR8, 0x3, URZ ;  /* 0x0000000308107899 */ /* 0x000fe400080006ff */
[----:B------:R-:W-:Y:S02]  /*2d00*/  UIADD3 UR19, UPT, UPT, UR8, 0x4, URZ ;  /* 0x0000000408137890 */ /* 0x000fe4000fffe0ff */
[----:B------:R-:W-:Y:S02]  /*2d10*/  ULOP3.LUT UR21, UR16, 0x20, URZ, 0xc0, !UPT ;  /* 0x0000002010157892 */ /* 0x000fe4000f8ec0ff */
[----:B------:R-:W-:Y:S02]  /*2d20*/  UIADD3 UR17, UPT, UPT, UR16, 0x8, URZ ;  /* 0x0000000810117890 */ /* 0x000fe4000fffe0ff */
[----:B------:R-:W-:Y:S02]  /*2d30*/  UIADD3 UR18, UPT, UPT, UR16, 0x10, URZ ;  /* 0x0000001010127890 */ /* 0x000fe4000fffe0ff */
[----:B------:R-:W-:-:S02]  /*2d40*/  UIADD3 UR16, UPT, UPT, UR16, 0x18, URZ ;  /* 0x0000001810107890 */ /* 0x000fc4000fffe0ff */
[----:B------:R-:W-:Y:S02]  /*2d50*/  ULOP3.LUT UR17, UR17, 0x28, URZ, 0xc0, !UPT ;  /* 0x0000002811117892 */ /* 0x000fe4000f8ec0ff */
[----:B------:R-:W-:Y:S02]  /*2d60*/  ULOP3.LUT UR18, UR18, 0x30, URZ, 0xc0, !UPT ;  /* 0x0000003012127892 */ /* 0x000fe4000f8ec0ff */
[----:B------:R-:W-:Y:S02]  /*2d70*/  ULOP3.LUT UR16, UR16, 0x38, URZ, 0xc0, !UPT ;  /* 0x0000003810107892 */ /* 0x000fe4000f8ec0ff */
[----:B------:R-:W-:Y:S02]  /*2d80*/  ULOP3.LUT UR23, UR19, 0xfffffff8, URZ, 0xc0, !UPT ;  /* 0xfffffff813177892 */ /* 0x000fe4000f8ec0ff */
[----:B------:R-:W-:Y:S01]  /*2d90*/  UIADD3 UR22, UPT, UPT, UR13, UR4, UR8 ;  /* 0x000000040d167290 */ /* 0x000fe2000fffe008 */
[C-C-:B--2---:R-:W-:Y:S02]  /*2da0*/  SHF.R.U64 R31, R4.reuse, UR21, R5.reuse ;  /* 0x00000015041f7c19 */ /* 0x144fe40008001205 */
[----:B------:R-:W-:-:S02]  /*2db0*/  SHF.R.U64 R30, R4, UR17, R5 ;  /* 0x00000011041e7c19 */ /* 0x000fc40008001205 */
[----:B------:R-:W-:-:S04]  /*2dc0*/  SHF.R.U64 R7, R4, UR18, R5 ;  /* 0x0000001204077c19 */ /* 0x000fc80008001205 */
[----:B------:R0:W-:Y:S01]  /*2dd0*/  STL.U8 [UR22+0xd0], R31 ;  /* 0x0000d01fff007987 */ /* 0x0001e20008100016 */
[----:B------:R-:W-:Y:S01]  /*2de0*/  SHF.R.U64 R6, R4, UR16, R5 ;  /* 0x0000001004067c19 */ /* 0x000fe20008001205 */
[----:B------:R-:W-:Y:S02]  /*2df0*/  VIADD R4, R1, UR23 ;  /* 0x0000001701047c36 */ /* 0x000fe40008000000 */
[----:B------:R1:W-:Y:S04]  /*2e00*/  STL.U8 [UR22+0xd1], R30 ;  /* 0x0000d11eff007987 */ /* 0x0003e80008100016 */
[----:B------:R2:W-:Y:S04]  /*2e10*/  STL.U8 [UR22+0xd2], R7 ;  /* 0x0000d207ff007987 */ /* 0x0005e80008100016 */
[----:B------:R3:W-:Y:S04]  /*2e20*/  STL.U8 [UR22+0xd3], R6 ;  /* 0x0000d306ff007987 */ /* 0x0007e80008100016 */
[----:B------:R-:W0:Y:S01]  /*2e30*/  LDL.64 R4, [R4] ;  /* 0x0000000004047983 */ /* 0x000e220000100a00 */
[----:B------:R-:W-:-:S02]  /*2e40*/  USHF.L.U32 UR16, UR19, 0x3, URZ ;  /* 0x0000000313107899 */ /* 0x000fc400080006ff */
[----:B------:R-:W-:Y:S02]  /*2e50*/  UIADD3 UR19, UPT, UPT, UR8, 0x8, URZ ;  /* 0x0000000808137890 */ /* 0x000fe4000fffe0ff */
[----:B------:R-:W-:Y:S02]  /*2e60*/  ULOP3.LUT UR21, UR16, 0x20, URZ, 0xc0, !UPT ;  /* 0x0000002010157892 */ /* 0x000fe4000f8ec0ff */
[----:B------:R-:W-:Y:S02]  /*2e70*/  UIADD3 UR17, UPT, UPT, UR16, 0x8, URZ ;  /* 0x0000000810117890 */ /* 0x000fe4000fffe0ff */
[----:B------:R-:W-:Y:S02]  /*2e80*/  UIADD3 UR18, UPT, UPT, UR16, 0x10, URZ ;  /* 0x0000001010127890 */ /* 0x000fe4000fffe0ff */
[----:B------:R-:W-:Y:S02]  /*2e90*/  UIADD3 UR16, UPT, UPT, UR16, 0x18, URZ ;  /* 0x0000001810107890 */ /* 0x000fe4000fffe0ff */
[----:B------:R-:W-:-:S02]  /*2ea0*/  ULOP3.LUT UR17, UR17, 0x28, URZ, 0xc0, !UPT ;  /* 0x0000002811117892 */ /* 0x000fc4000f8ec0ff */
[----:B------:R-:W-:Y:S02]  /*2eb0*/  ULOP3.LUT UR18, UR18, 0x30, URZ, 0xc0, !UPT ;  /* 0x0000003012127892 */ /* 0x000fe4000f8ec0ff */
[----:B------:R-:W-:Y:S02]  /*2ec0*/  ULOP3.LUT UR16, UR16, 0x38, URZ, 0xc0, !UPT ;  /* 0x0000003810107892 */ /* 0x000fe4000f8ec0ff */
[----:B------:R-:W-:Y:S01]  /*2ed0*/  ULOP3.LUT UR23, UR19, 0xfffffff8, URZ, 0xc0, !UPT ;  /* 0xfffffff813177892 */ /* 0x000fe2000f8ec0ff */
[C-C-:B0-----:R-:W-:Y:S02]  /*2ee0*/  SHF.R.U64 R31, R4.reuse, UR21, R5.reuse ;  /* 0x00000015041f7c19 */ /* 0x141fe40008001205 */
[C-C-:B-1----:R-:W-:Y:S02]  /*2ef0*/  SHF.R.U64 R30, R4.reuse, UR17, R5.reuse ;  /* 0x00000011041e7c19 */ /* 0x142fe40008001205 */
[C-C-:B--2---:R-:W-:Y:S01]  /*2f00*/  SHF.R.U64 R7, R4.reuse, UR18, R5.reuse ;  /* 0x0000001204077c19 */ /* 0x144fe20008001205 */
[----:B------:R0:W-:Y:S01]  /*2f10*/  STL.U8 [UR22+0xd4], R31 ;  /* 0x0000d41fff007987 */ /* 0x0001e20008100016 */
[----:B---3--:R-:W-:Y:S01]  /*2f20*/  SHF.R.U64 R6, R4, UR16, R5 ;  /* 0x0000001004067c19 */ /* 0x008fe20008001205 */
[----:B------:R-:W-:-:S02]  /*2f30*/  VIADD R4, R1, UR23 ;  /* 0x0000001701047c36 */ /* 0x000fc40008000000 */
        /* <DEDUP_REMOVED lines=17> */
[----:B------:R-:W-:Y:S01]  /*3050*/  STL.U8 [UR22+0xd8], R31 ;  /* 0x0000d81fff007987 */ /* 0x000fe20008100016 */
[----:B---3--:R-:W-:Y:S01]  /*3060*/  SHF.R.U64 R6, R4, UR16, R5 ;  /* 0x0000001004067c19 */ /* 0x008fe20008001205 */
[----:B------:R-:W-:-:S02]  /*3070*/  VIADD R4, R1, UR23 ;  /* 0x0000001701047c36 */ /* 0x000fc40008000000 */
[----:B------:R-:W-:Y:S04]  /*3080*/  STL.U8 [UR22+0xd9], R30 ;  /* 0x0000d91eff007987 */ /* 0x000fe80008100016 */
[----:B------:R0:W-:Y:S04]  /*3090*/  STL.U8 [UR22+0xda], R7 ;  /* 0x0000da07ff007987 */ /* 0x0001e80008100016 */
[----:B------:R1:W-:Y:S04]  /*30a0*/  STL.U8 [UR22+0xdb], R6 ;  /* 0x0000db06ff007987 */ /* 0x0003e80008100016 */
[----:B------:R-:W0:Y:S01]  /*30b0*/  LDL.64 R4, [R4] ;  /* 0x0000000004047983 */ /* 0x000e220000100a00 */
        /* <DEDUP_REMOVED lines=21> */
.L_x_216:
[----:B------:R-:W-:-:S04]  /*3210*/  UIADD3 UR16, UP1, UPT, -UR8, UR6, URZ ;  /* 0x0000000608107290 */ /* 0x000fc8000ff3e1ff */
[----:B------:R-:W-:Y:S02]  /*3220*/  UIADD3.X UR17, UPT, UPT, ~UR9, UR7, URZ, UP1, !UPT ;  /* 0x0000000709117290 */ /* 0x000fe40008ffe5ff */
[----:B------:R-:W-:-:S04]  /*3230*/  UISETP.GT.U32.AND UP1, UPT, UR16, 0x4, UPT ;  /* 0x000000041000788c */ /* 0x000fc8000bf24070 */
[----:B------:R-:W-:-:S09]  /*3240*/  UISETP.GT.AND.EX UP1, UPT, UR17, URZ, UPT, UP1 ;  /* 0x000000ff1100728c */ /* 0x000fd2000bf24310 */
[----:B------:R-:W-:Y:S05]  /*3250*/  BRA.U !UP1, `(.L_x_218) ;  /* 0x0000000109ac7547 */ /* 0x000fea000b800000 */
        /* <DEDUP_REMOVED lines=17> */
[----:B------:R-:W-:Y:S01]  /*3370*/  STL.U8 [UR22+0xd0], R31 ;  /* 0x0000d01fff007987 */ /* 0x000fe20008100016 */
[----:B------:R-:W-:Y:S01]  /*3380*/  SHF.R.U64 R6, R4, UR16, R5 ;  /* 0x0000001004067c19 */ /* 0x000fe20008001205 */
[----:B------:R-:W-:Y:S02]  /*3390*/  VIADD R4, R1, UR23 ;  /* 0x0000001701047c36 */ /* 0x000fe40008000000 */
        /* <DEDUP_REMOVED lines=23> */
.L_x_218:
[----:B------:R-:W-:-:S04]  /*3510*/  UISETP.NE.U32.AND UP1, UPT, UR8, UR6, UPT ;  /* 0x000000060800728c */ /* 0x000fc8000bf25070 */
[----:B------:R-:W-:-:S09]  /*3520*/  UISETP.NE.OR.EX UP0, UPT, UR9, UR7, UP0, UP1 ;  /* 0x000000070900728c */ /* 0x000fd20008705710 */
[----:B------:R-:W-:Y:S05]  /*3530*/  BRA.U !UP0, `(.L_x_214) ;  /* 0x0000000108647547 */ /* 0x000fea000b800000 */
.L_x_215:
[----:B------:R-:W-:-:S06]  /*3540*/  ULOP3.LUT UR16, UR8, 0xfffffff8, URZ, 0xc0, !UPT ;  /* 0xfffffff808107892 */ /* 0x000fcc000f8ec0ff */
[----:B012---:R-:W-:-:S06]  /*3550*/  VIADD R4, R1, UR16 ;  /* 0x0000001001047c36 */ /* 0x007fcc0008000000 */
[----:B------:R-:W2:Y:S01]  /*3560*/  LDL.64 R4, [R4] ;  /* 0x0000000004047983 */ /* 0x000ea20000100a00 */
        /* <DEDUP_REMOVED lines=16> */
[----:B------:R2:W-:Y:S01]  /*3670*/  STL.U8 [UR21+0xd0], R6 ;  /* 0x0000d006ff007987 */ /* 0x0005e20008100015 */
[----:B------:R-:W-:-:S03]  /*3680*/  SHF.R.U64 R4, R4, UR16, R5 ;  /* 0x0000001004047c19 */ /* 0x000fc60008001205 */
[----:B------:R2:W-:Y:S04]  /*3690*/  STL.U8 [UR21+0xd1], R30 ;  /* 0x0000d11eff007987 */ /* 0x0005e80008100015 */
[----:B------:R2:W-:Y:S04]  /*36a0*/  STL.U8 [UR21+0xd2], R7 ;  /* 0x0000d207ff007987 */ /* 0x0005e80008100015 */
[----:B------:R2:W-:Y:S01]  /*36b0*/  STL.U8 [UR21+0xd3], R4 ;  /* 0x0000d304ff007987 */ /* 0x0005e20008100015 */
[----:B------:R-:W-:Y:S05]  /*36c0*/  BRA.U UP0, `(.L_x_215) ;  /* 0xfffffffd009c7547 */ /* 0x000fea000b83ffff */
.L_x_214:
[----:B------:R-:W-:-:S04]  /*36d0*/  UISETP.NE.U32.AND UP0, UPT, UR20, URZ, UPT ;  /* 0x000000ff1400728c */ /* 0x000fc8000bf05070 */
[----:B------:R-:W-:-:S09]  /*36e0*/  UISETP.NE.AND.EX UP0, UPT, URZ, URZ, UPT, UP0 ;  /* 0x000000ffff00728c */ /* 0x000fd2000bf05300 */
[----:B------:R-:W-:Y:S05]  /*36f0*/  BRA.U !UP0, `(.L_x_219) ;  /* 0x0000000108787547 */ /* 0x000fea000b800000 */
[----:B------:R-:W-:-:S06]  /*3700*/  ULOP3.LUT UR7, UR6, 0xf8, URZ, 0xc0, !UPT ;  /* 0x000000f806077892 */ /* 0x000fcc000f8ec0ff */
[----:B------:R-:W-:-:S06]  /*3710*/  VIADD R5, R1, UR7 ;  /* 0x0000000701057c36 */ /* 0x000fcc0008000000 */
[----:B012---:R-:W2:Y:S01]  /*3720*/  LDL.64 R4, [R5] ;  /* 0x0000000005047983 */ /* 0x007ea20000100a00 */
[----:B------:R-:W-:Y:S02]  /*3730*/  USHF.L.U32 UR7, UR6, 0x3, URZ ;  /* 0x0000000306077899 */ /* 0x000fe400080006ff */
[----:B------:R-:W-:Y:S02]  /*3740*/  UIADD3 UR9, UPT, UPT, UR13, UR4, UR6 ;  /* 0x000000040d097290 */ /* 0x000fe4000fffe006 */
[----:B------:R-:W-:Y:S02]  /*3750*/  ULOP3.LUT UR7, UR7, 0x38, URZ, 0xc0, !UPT ;  /* 0x0000003807077892 */ /* 0x000fe4000f8ec0ff */
[----:B------:R-:W-:-:S04]  /*3760*/  UISETP.NE.U32.AND UP0, UPT, UR20, 0x1, UPT ;  /* 0x000000011400788c */ /* 0x000fc8000bf05070 */
[----:B------:R-:W-:Y:S01]  /*3770*/  UISETP.NE.AND.EX UP0, UPT, URZ, URZ, UPT, UP0 ;  /* 0x000000ffff00728c */ /* 0x000fe2000bf05300 */
[----:B--2---:R-:W-:-:S05]  /*3780*/  SHF.R.U64 R4, R4, UR7, R5 ;  /* 0x0000000704047c19 */ /* 0x004fca0008001205 */
[----:B------:R3:W-:Y:S03]  /*3790*/  STL.U8 [UR9+0xd0], R4 ;  /* 0x0000d004ff007987 */ /* 0x0007e60008100009 */
[----:B------:R-:W-:Y:S05]  /*37a0*/  BRA.U !UP0, `(.L_x_219) ;  /* 0x00000001084c7547 */ /* 0x000fea000b800000 */
[----:B------:R-:W-:-:S04]  /*37b0*/  UIADD3 UR7, UPT, UPT, UR6, 0x1, URZ ;  /* 0x0000000106077890 */ /* 0x000fc8000fffe0ff */
[----:B------:R-:W-:-:S06]  /*37c0*/  ULOP3.LUT UR8, UR7, 0x1f8, URZ, 0xc0, !UPT ;  /* 0x000001f807087892 */ /* 0x000fcc000f8ec0ff */
[----:B------:R-:W-:-:S06]  /*37d0*/  VIADD R5, R1, UR8 ;  /* 0x0000000801057c36 */ /* 0x000fcc0008000000 */
[----:B---3--:R-:W2:Y:S01]  /*37e0*/  LDL.64 R4, [R5] ;  /* 0x0000000005047983 */ /* 0x008ea20000100a00 */
        /* <DEDUP_REMOVED lines=10> */
[----:B----4-:R-:W2:Y:S01]  /*3890*/  LDL.64 R4, [R5] ;  /* 0x0000000005047983 */ /* 0x010ea20000100a00 */
[----:B------:R-:W-:-:S04]  /*38a0*/  USHF.L.U32 UR6, UR6, 0x3, URZ ;  /* 0x0000000306067899 */ /* 0x000fc800080006ff */
[----:B------:R-:W-:-:S06]  /*38b0*/  ULOP3.LUT UR6, UR6, 0x38, URZ, 0xc0, !UPT ;  /* 0x0000003806067892 */ /* 0x000fcc000f8ec0ff */
[----:B--2---:R-:W-:-:S05]  /*38c0*/  SHF.R.U64 R4, R4, UR6, R5 ;  /* 0x0000000604047c19 */ /* 0x004fca0008001205 */
[----:B------:R0:W-:Y:S02]  /*38d0*/  STL.U8 [UR9+0xd2], R4 ;  /* 0x0000d204ff007987 */ /* 0x0001e40008100009 */
.L_x_219:
[----:B------:R-:W-:Y:S01]  /*38e0*/  UIADD3 UR10, UP0, UPT, UR10, -UR11, URZ ;  /* 0x8000000b0a0a7290 */ /* 0x000fe2000ff1e0ff */
[----:B01234-:R-:W-:Y:S01]  /*38f0*/  IMAD.MOV.U32 R4, RZ, RZ, RZ ;  /* 0x000000ffff047224 */ /* 0x01ffe200078e00ff */
        /* <DEDUP_REMOVED lines=8> */
[----:B------:R-:W3:Y:S01]  /*3980*/  LDCU.128 UR28, c[0x3][0x900] ;  /* 0x00c12000ff1c77ac */ /* 0x000ee20008000c00 */
[----:B------:R-:W4:Y:S01]  /*3990*/  LDCU.128 UR32, c[0x3][0x910] ;  /* 0x00c12200ff2077ac */ /* 0x000f220008000c00 */
[----:B------:R-:W0:Y:S01]  /*39a0*/  LDCU.128 UR36, c[0x3][0x8c0] ;  /* 0x00c11800ff2477ac */ /* 0x000e220008000c00 */
[----:B------:R-:W-:-:S05]  /*39b0*/  UMOV UR6, URZ ;  /* 0x000000ff00067c82 */ /* 0x000fca0008000000 */
.L_x_220:
[----:B-1----:R-:W-:Y:S02]  /*39c0*/  LOP3.LUT R6, R71, R62, R76, 0x96, !PT ;  /* 0x0000003e47067212 */ /* 0x002fe400078e964c */
        /* <DEDUP_REMOVED lines=9> */
[----:B------:R-:W-:Y:S02]  /*3a60*/  SHF.L.W.U32.HI R37, R36, 0x1, R33 ;  /* 0x0000000124257819 */ /* 0x000fe40000010e21 */
[----:B------:R-:W-:-:S02]  /*3a70*/  LOP3.LUT R31, R28, R31, R20, 0x96, !PT ;  /* 0x0000001f1c1f7212 */ /* 0x000fc400078e9614 */
[----:B------:R-:W-:Y:S02]  /*3a80*/  LOP3.LUT R42, R29, R42, R21, 0x96, !PT ;  /* 0x0000002a1d2a7212 */ /* 0x000fe400078e9615 */
[----:B------:R-:W-:Y:S02]  /*3a90*/  SHF.L.W.U32.HI R34, R33, 0x1, R36 ;  /* 0x0000000121227819 */ /* 0x000fe40000010e24 */
[----:B------:R-:W-:Y:S02]  /*3aa0*/  SHF.L.W.U32.HI R32, R4, 0x1, R5 ;  /* 0x0000000104207819 */ /* 0x000fe40000010e05 */
[----:B------:R-:W-:Y:S02]  /*3ab0*/  SHF.L.W.U32.HI R35, R5, 0x1, R4 ;  /* 0x0000000105237819 */ /* 0x000fe40000010e04 */
[----:B------:R-:W-:Y:S02]  /*3ac0*/  LOP3.LUT R37, R37, R4, RZ, 0x3c, !PT ;  /* 0x0000000425257212 */ /* 0x000fe400078e3cff */
[----:B------:R-:W-:-:S02]  /*3ad0*/  SHF.L.W.U32.HI R6, R42, 0x1, R31 ;  /* 0x000000012a067819 */ /* 0x000fc40000010e1f */
[----:B------:R-:W-:Y:S02]  /*3ae0*/  LOP3.LUT R39, R11, R64, R74, 0x96, !PT ;  /* 0x000000400b277212 */ /* 0x000fe400078e964a */
[----:B------:R-:W-:Y:S02]  /*3af0*/  LOP3.LUT R4, R10, R63, R73, 0x96, !PT ;  /* 0x0000003f0a047212 */ /* 0x000fe400078e9649 */
[----:B------:R-:W-:Y:S02]  /*3b00*/  LOP3.LUT R34, R34, R5, RZ, 0x3c, !PT ;  /* 0x0000000522227212 */ /* 0x000fe400078e3cff */
[----:B------:R-:W-:Y:S02]  /*3b10*/  SHF.L.W.U32.HI R7, R31, 0x1, R42 ;  /* 0x000000011f077819 */ /* 0x000fe40000010e2a */
[----:B------:R-:W-:Y:S02]  /*3b20*/  LOP3.LUT R33, R6, R33, RZ, 0x3c, !PT ;  /* 0x0000002106217212 */ /* 0x000fe400078e3cff */
[----:B------:R-:W-:-:S02]  /*3b30*/  LOP3.LUT R5, R70, R65, R80, 0x96, !PT ;  /* 0x0000004146057212 */ /* 0x000fc400078e9650 */
[----:B------:R-:W-:Y:S02]  /*3b40*/  LOP3.LUT R39, R24, R39, R17, 0x96, !PT ;  /* 0x0000002718277212 */ /* 0x000fe400078e9611 */
[----:B------:R-:W-:Y:S02]  /*3b50*/  LOP3.LUT R4, R25, R4, R16, 0x96, !PT ;  /* 0x0000000419047212 */ /* 0x000fe400078e9610 */
[----:B------:R-:W-:Y:S02]  /*3b60*/  LOP3.LUT R6, R75, R66, R81, 0x96, !PT ;  /* 0x000000424b067212 */ /* 0x000fe400078e9651 */
[----:B------:R-:W-:Y:S02]  /*3b70*/  LOP3.LUT R36, R7, R36, RZ, 0x3c, !PT ;  /* 0x0000002407247212 */ /* 0x000fe400078e3cff */
[----:B------:R-:W-:Y:S02]  /*3b80*/  LOP3.LUT R30, R86, R5, R19, 0x96, !PT ;  /* 0x00000005561e7212 */ /* 0x000fe400078e9613 */
[----:B------:R-:W-:-:S02]  /*3b90*/  SHF.L.W.U32.HI R7, R39, 0x1, R4 ;  /* 0x0000000127077819 */ /* 0x000fc40000010e04 */
[----:B------:R-:W-:Y:S02]  /*3ba0*/  LOP3.LUT R5, R89, R6, R22, 0x96, !PT ;  /* 0x0000000659057212 */ /* 0x000fe400078e9616 */
[----:B------:R-:W-:Y:S02]  /*3bb0*/  SHF.L.W.U32.HI R6, R4, 0x1, R39 ;  /* 0x0000000104067819 */ /* 0x000fe40000010e27 */
[----:B------:R-:W-:Y:S02]  /*3bc0*/  LOP3.LUT R42, R7, R42, RZ, 0x3c, !PT ;  /* 0x0000002a072a7212 */ /* 0x000fe400078e3cff */
[----:B------:R-:W-:Y:S02]  /*3bd0*/  SHF.L.W.U32.HI R7, R30, 0x1, R5 ;  /* 0x000000011e077819 */ /* 0x000fe40000010e05 */
[----:B------:R-:W-:Y:S02]  /*3be0*/  LOP3.LUT R31, R6, R31, RZ, 0x3c, !PT ;  /* 0x0000001f061f7212 */ /* 0x000fe400078e3cff */
[----:B------:R-:W-:-:S02]  /*3bf0*/  SHF.L.W.U32.HI R6, R5, 0x1, R30 ;  /* 0x0000000105067819 */ /* 0x000fc40000010e1e */
[----:B------:R-:W-:Y:S02]  /*3c00*/  LOP3.LUT R38, R7, R4, RZ, 0x3c, !PT ;  /* 0x0000000407267212 */ /* 0x000fe400078e3cff */
[----:B------:R-:W-:Y:S02]  /*3c10*/  LOP3.LUT R32, R32, R5, RZ, 0x3c, !PT ;  /* 0x0000000520207212 */ /* 0x000fe400078e3cff */
[----:B------:R-:W-:Y:S02]  /*3c20*/  LOP3.LUT R4, R78, R31, RZ, 0x3c, !PT ;  /* 0x0000001f4e047212 */ /* 0x000fe400078e3cff */
[----:B------:R-:W-:Y:S02]  /*3c30*/  LOP3.LUT R5, R77, R42, RZ, 0x3c, !PT ;  /* 0x0000002a4d057212 */ /* 0x000fe400078e3cff */
[----:B------:R-:W-:Y:S02]  /*3c40*/  LOP3.LUT R35, R35, R30, RZ, 0x3c, !PT ;  /* 0x0000001e23237212 */ /* 0x000fe400078e3cff */
[----:B------:R-:W-:Y:S01]  /*3c50*/  LOP3.LUT R39, R6, R39, RZ, 0x3c, !PT ;  /* 0x0000002706277212 */ /* 0x000fe200078e3cff */
[----:B------:R5:W-:Y:S01]  /*3c60*/  STL.64 [R1], R4 ;  /* 0x0000000401007387 */ /* 0x000be20000100a00 */
[----:B------:R-:W-:-:S02]  /*3c70*/  LOP3.LUT R6, R69, R31, RZ, 0x3c, !PT ;  /* 0x0000001f45067212 */ /* 0x000fc400078e3cff */
[-C--:B------:R-:W-:Y:S02]  /*3c80*/  LOP3.LUT R7, R68, R42.reuse, RZ, 0x3c, !PT ;  /* 0x0000002a44077212 */ /* 0x080fe400078e3cff */
[-C--:B------:R-:W-:Y:S02]  /*3c90*/  LOP3.LUT R60, R60, R31.reuse, RZ, 0x3c, !PT ;  /* 0x0000001f3c3c7212 */ /* 0x080fe400078e3cff */
[-C--:B------:R-:W-:Y:S01]  /*3ca0*/  LOP3.LUT R14, R14, R31.reuse, RZ, 0x3c, !PT ;  /* 0x0000001f0e0e7212 */ /* 0x080fe200078e3cff */
[----:B------:R1:W-:Y:S01]  /*3cb0*/  STL.64 [R1+0x50], R6 ;  /* 0x0000500601007387 */ /* 0x0003e20000100a00 */
[----:B------:R-:W-:Y:S02]  /*3cc0*/  LOP3.LUT R30, R27, R31, RZ, 0x3c, !PT ;  /* 0x0000001f1b1e7212 */ /* 0x000fe400078e3cff */
[----:B------:R-:W-:Y:S02]  /*3cd0*/  LOP3.LUT R61, R61, R42, RZ, 0x3c, !PT ;  /* 0x0000002a3d3d7212 */ /* 0x000fe400078e3cff */
[----:B-----5:R-:W-:-:S02]  /*3ce0*/  LOP3.LUT R5, R73, R34, RZ, 0x3c, !PT ;  /* 0x0000002249057212 */ /* 0x020fc400078e3cff */
[----:B------:R-:W-:Y:S01]  /*3cf0*/  LOP3.LUT R73, R16, R34, RZ, 0x3c, !PT ;  /* 0x0000002210497212 */ /* 0x000fe200078e3cff */
[----:B------:R-:W-:Y:S01]  /*3d00*/  STL.64 [R1+0x28], R60 ;  /* 0x0000283c01007387 */ /* 0x000fe20000100a00 */
[----:B------:R-:W-:Y:S02]  /*3d10*/  LOP3.LUT R16, R20, R35, RZ, 0x3c, !PT ;  /* 0x0000002314107212 */ /* 0x000fe400078e3cff */
[----:B------:R-:W5:Y:S01]  /*3d20*/  LDC R20, c[0x3][0x920] ;  /* 0x00c24800ff147b82 */ /* 0x000f620000000800 */
        /* <DEDUP_REMOVED lines=9> */
[----:B------:R-:W-:Y:S02]  /*3dc0*/  LOP3.LUT R39, R63, R34, RZ, 0x3c, !PT ;  /* 0x000000223f277212 */ /* 0x000fe400078e3cff */
[----:B------:R-:W-:Y:S02]  /*3dd0*/  LOP3.LUT R43, R72, R38, RZ, 0x3c, !PT ;  /* 0x00000026482b7212 */ /* 0x000fe400078e3cff */
[----:B------:R-:W-:-:S02]  /*3de0*/  LOP3.LUT R63, R10, R34, RZ, 0x3c, !PT ;  /* 0x000000220a3f7212 */ /* 0x000fc400078e3cff */
[----:B------:R-:W-:Y:S01]  /*3df0*/  LOP3.LUT R77, R79, R38, RZ, 0x3c, !PT ;  /* 0x000000264f4d7212 */ /* 0x000fe200078e3cff */
[----:B------:R-:W-:Y:S01]  /*3e00*/  STL.64 [R1+0x60], R42 ;  /* 0x0000602a01007387 */ /* 0x000fe20000100a00 */
[----:B------:R-:W-:Y:S01]  /*3e10*/  LOP3.LUT R72, R17, R37, RZ, 0x3c, !PT ;  /* 0x0000002511487212 */ /* 0x000fe200078e3cff */
[----:B-----5:R-:W-:Y:S01]  /*3e20*/  IMAD R20, R20, 0x8, R1 ;  /* 0x0000000814147824 */ /* 0x020fe200078e0201 */
[-C--:B------:R-:W-:Y:S01]  /*3e30*/  LOP3.LUT R80, R80, R33.reuse, RZ, 0x3c, !PT ;  /* 0x0000002150507212 */ /* 0x080fe200078e3cff */
[----:B------:R-:W-:Y:S01]  /*3e40*/  STL.64 [R1+0x10], R76 ;  /* 0x0000104c01007387 */ /* 0x000fe20000100a00 */
[-C--:B-1----:R-:W-:Y:S02]  /*3e50*/  LOP3.LUT R6, R65, R33.reuse, RZ, 0x3c, !PT ;  /* 0x0000002141067212 */ /* 0x082fe400078e3cff */
[-C--:B------:R-:W-:Y:S01]  /*3e60*/  LOP3.LUT R70, R70, R33.reuse, RZ, 0x3c, !PT ;  /* 0x0000002146467212 */ /* 0x080fe200078e3cff */
[----:B------:R-:W-:Y:S01]  /*3e70*/  STL.64 [R1+0x80], R72 ;  /* 0x0000804801007387 */ /* 0x000fe20000100a00 */
[----:B------:R-:W-:-:S02]  /*3e80*/  LOP3.LUT R10, R19, R33, RZ, 0x3c, !PT ;  /* 0x00000021130a7212 */ /* 0x000fc400078e3cff */
[----:B------:R-:W-:Y:S02]  /*3e90*/  LOP3.LUT R86, R86, R33, RZ, 0x3c, !PT ;  /* 0x0000002156567212 */ /* 0x000fe400078e3cff */
[-C--:B------:R-:W-:Y:S02]  /*3ea0*/  LOP3.LUT R27, R67, R38.reuse, RZ, 0x3c, !PT ;  /* 0x00000026431b7212 */ /* 0x080fe400078e3cff */
        /* <DEDUP_REMOVED lines=30> */
[----:B------:R-:W-:-:S03]  /*4090*/  LOP3.LUT R18, R28, R35, RZ, 0x3c, !PT ;  /* 0x000000231c127212 */ /* 0x000fc600078e3cff */
[----:B------:R-:W-:Y:S04]  /*40a0*/  STL.64 [R1+0x90], R10 ;  /* 0x0000900a01007387 */ /* 0x000fe80000100a00 */
[----:B------:R-:W-:Y:S04]  /*40b0*/  STL.64 [R1+0xb8], R86 ;  /* 0x0000b85601007387 */ /* 0x000fe80000100a00 */
[----:B------:R-:W-:Y:S04]  /*40c0*/  STL.64 [R1+0x48], R8 ;  /* 0x0000480801007387 */ /* 0x000fe80000100a00 */
[----:B------:R1:W-:Y:S04]  /*40d0*/  STL.64 [R1+0x70], R12 ;  /* 0x0000700c01007387 */ /* 0x0003e80000100a00 */
[----:B------:R5:W-:Y:S04]  /*40e0*/  STL.64 [R1+0x8], R4 ;  /* 0x0000080401007387 */ /* 0x000be80000100a00 */
[----:B------:R-:W-:Y:S04]  /*40f0*/  STL.64 [R1+0x20], R32 ;  /* 0x0000202001007387 */ /* 0x000fe80000100a00 */
[----:B------:R-:W-:Y:S01]  /*4100*/  STL.64 [R1+0xc0], R18 ;  /* 0x0000c01201007387 */ /* 0x000fe20000100a00 */
[----:B0-----:R-:W-:Y:S01]  /*4110*/  UIADD3 UR7, UPT, UPT, -UR36, URZ, URZ ;  /* 0x000000ff24077290 */ /* 0x001fe2000fffe1ff */
[----:B-1----:R-:W0:Y:S02]  /*4120*/  LDC R12, c[0x3][0x93c] ;  /* 0x00c24f00ff0c7b82 */ /* 0x002e240000000800 */
[----:B------:R-:W2:Y:S01]  /*4130*/  LDL.64 R6, [R20] ;  /* 0x0000000014067983 */ /* 0x000ea20000100a00 */
[----:B------:R-:W-:-:S02]  /*4140*/  ULOP3.LUT UR7, UR7, 0x3f, URZ, 0xc0, !UPT ;  /* 0x0000003f07077892 */ /* 0x000fc4000f8ec0ff */
[----:B------:R-:W-:-:S04]  /*4150*/  ULOP3.LUT UR8, UR36, 0x3f, URZ, 0xc0, !UPT ;  /* 0x0000003f24087892 */ /* 0x000fc8000f8ec0ff */
[C-C-:B------:R-:W-:Y:S02]  /*4160*/  SHF.R.U64 R8, R4.reuse, UR7, R5.reuse ;  /* 0x0000000704087c19 */ /* 0x140fe40008001205 */
[C-C-:B------:R-:W-:Y:S02]  /*4170*/  SHF.L.U64.HI R9, R4.reuse, UR8, R5.reuse ;  /* 0x0000000804097c19 */ /* 0x140fe40008010205 */
[----:B------:R-:W-:Y:S01]  /*4180*/  SHF.L.U32 R11, R4, UR8, RZ ;  /* 0x00000008040b7c19 */ /* 0x000fe200080006ff */
[----:B------:R-:W-:Y:S01]  /*4190*/  ULOP3.LUT UR8, UR37, 0x3f, URZ, 0xc0, !UPT ;  /* 0x0000003f25087892 */ /* 0x000fe2000f8ec0ff */
[----:B-----5:R-:W-:Y:S01]  /*41a0*/  SHF.R.U32.HI R4, RZ, UR7, R5 ;  /* 0x00000007ff047c19 */ /* 0x020fe20008011605 */
[----:B------:R-:W-:Y:S01]  /*41b0*/  UIADD3 UR7, UPT, UPT, -UR37, URZ, URZ ;  /* 0x000000ff25077290 */ /* 0x000fe2000fffe1ff */
[----:B------:R-:W-:Y:S02]  /*41c0*/  LOP3.LUT R8, R11, R8, RZ, 0xfc, !PT ;  /* 0x000000080b087212 */ /* 0x000fe400078efcff */
[----:B------:R-:W-:Y:S01]  /*41d0*/  LOP3.LUT R9, R9, R4, RZ, 0xfc, !PT ;  /* 0x0000000409097212 */ /* 0x000fe200078efcff */
[----:B------:R-:W-:-:S04]  /*41e0*/  ULOP3.LUT UR7, UR7, 0x3f, URZ, 0xc0, !UPT ;  /* 0x0000003f07077892 */ /* 0x000fc8000f8ec0ff */
[----:B------:R1:W-:Y:S04]  /*41f0*/  STL.64 [R20], R8 ;  /* 0x0000000814007387 */ /* 0x0003e80000100a00 */
[----:B------:R-:W1:Y:S01]  /*4200*/  LDL.64 R4, [R59] ;  /* 0x000000003b047983 */ /* 0x000e620000100a00 */
[C-C-:B--2---:R-:W-:Y:S02]  /*4210*/  SHF.R.U64 R11, R6.reuse, UR7, R7.reuse ;  /* 0x00000007060b7c19 */ /* 0x144fe40008001207 */
[C---:B------:R-:W-:Y:S02]  /*4220*/  SHF.L.U32 R10, R6.reuse, UR8, RZ ;  /* 0x00000008060a7c19 */ /* 0x040fe400080006ff */
[--C-:B------:R-:W-:Y:S02]  /*4230*/  SHF.R.U32.HI R13, RZ, UR7, R7.reuse ;  /* 0x00000007ff0d7c19 */ /* 0x100fe40008011607 */
[----:B------:R-:W-:-:S02]  /*4240*/  SHF.L.U64.HI R6, R6, UR8, R7 ;  /* 0x0000000806067c19 */ /* 0x000fc40008010207 */
[----:B------:R-:W-:Y:S02]  /*4250*/  LOP3.LUT R10, R10, R11, RZ, 0xfc, !PT ;  /* 0x0000000b0a0a7212 */ /* 0x000fe400078efcff */
[----:B------:R-:W-:-:S05]  /*4260*/  LOP3.LUT R11, R6, R13, RZ, 0xfc, !PT ;  /* 0x0000000d060b7212 */ /* 0x000fca00078efcff */
[----:B------:R2:W-:Y:S04]  /*4270*/  STL.64 [R59], R10 ;  /* 0x0000000a3b007387 */ /* 0x0005e80000100a00 */
[----:B------:R-:W2:Y:S01]  /*4280*/  LDL.64 R6, [R58] ;  /* 0x000000003a067983 */ /* 0x000ea20000100a00 */
[----:B------:R-:W-:Y:S02]  /*4290*/  UIADD3 UR7, UPT, UPT, -UR38, URZ, URZ ;  /* 0x000000ff26077290 */ /* 0x000fe4000fffe1ff */
[----:B------:R-:W-:Y:S02]  /*42a0*/  ULOP3.LUT UR8, UR38, 0x3f, URZ, 0xc0, !UPT ;  /* 0x0000003f26087892 */ /* 0x000fe4000f8ec0ff */
[----:B------:R-:W-:-:S04]  /*42b0*/  ULOP3.LUT UR7, UR7, 0x3f, URZ, 0xc0, !UPT ;  /* 0x0000003f07077892 */ /* 0x000fc8000f8ec0ff */
[C---:B-1----:R-:W-:Y:S02]  /*42c0*/  SHF.L.U32 R8, R4.reuse, UR8, RZ ;  /* 0x0000000804087c19 */ /* 0x042fe400080006ff */
        /* <DEDUP_REMOVED lines=52> */
[----:B0-----:R-:W-:-:S02]  /*4610*/  IMAD R15, R12, 0x8, R1 ;  /* 0x000000080c0f7824 */ /* 0x001fc400078e0201 */
[----:B------:R-:W0:Y:S02]  /*4620*/  LDC R12, c[0x3][0x944] ;  /* 0x00c25100ff0c7b82 */ /* 0x000e240000000800 */
[----:B------:R1:W-:Y:S04]  /*4630*/  STL.64 [R54], R8 ;  /* 0x0000000836007387 */ /* 0x0003e80000100a00 */
[----:B------:R-:W1:Y:S01]  /*4640*/  LDL.64 R4, [R15] ;  /* 0x000000000f047983 */ /* 0x000e620000100a00 */
[C-C-:B--2---:R-:W-:Y:S02]  /*4650*/  SHF.R.U64 R11, R6.reuse, UR7, R7.reuse ;  /* 0x00000007060b7c19 */ /* 0x144fe40008001207 */
[----:B------:R-:W-:Y:S02]  /*4660*/  SHF.L.U32 R10, R6, UR8, RZ ;  /* 0x00000008060a7c19 */ /* 0x000fe400080006ff */
[----:B------:R-:W-:-:S02]  /*4670*/  SHF.R.U32.HI R13, RZ, UR7, R7 ;  /* 0x00000007ff0d7c19 */ /* 0x000fc40008011607 */
[----:B------:R-:W-:Y:S02]  /*4680*/  SHF.L.U64.HI R6, R6, UR8, R7 ;  /* 0x0000000806067c19 */ /* 0x000fe40008010207 */
        /* <DEDUP_REMOVED lines=16> */
[----:B0-----:R-:W-:-:S04]  /*4790*/  IMAD R15, R12, 0x8, R1 ;  /* 0x000000080c0f7824 */ /* 0x001fc800078e0201 */
[----:B------:R-:W-:Y:S04]  /*47a0*/  STL.64 [R0], R8 ;  /* 0x0000000800007387 */ /* 0x000fe80000100a00 */
[----:B------:R0:W5:Y:S01]  /*47b0*/  LDL.64 R4, [R15] ;  /* 0x000000000f047983 */ /* 0x0001620000100a00 */
        /* <DEDUP_REMOVED lines=10> */
[----:B------:R-:W-:Y:S01]  /*4860*/  ULOP3.LUT UR7, UR7, 0x3f, URZ, 0xc0, !UPT ;  /* 0x0000003f07077892 */ /* 0x000fe2000f8ec0ff */
[----:B0-----:R-:W0:Y:S03]  /*4870*/  LDC.64 R14, c[0x3][0x960] ;  /* 0x00c25800ff0e7b82 */ /* 0x001e260000000a00 */
[----:B-----5:R-:W-:-:S02]  /*4880*/  SHF.L.U32 R8, R4, UR8, RZ ;  /* 0x0000000804087c19 */ /* 0x020fc400080006ff */
        /* <DEDUP_REMOVED lines=54> */
[----:B0-----:R-:W-:Y:S01]  /*4bf0*/  IMAD R17, R14, 0x8, R1 ;  /* 0x000000080e117824 */ /* 0x001fe200078e0201 */
[C-C-:B--2---:R-:W-:Y:S02]  /*4c00*/  SHF.R.U64 R11, R6.reuse, UR7, R7.reuse ;  /* 0x00000007060b7c19 */ /* 0x144fe40008001207 */
[----:B------:R-:W-:Y:S02]  /*4c10*/  SHF.L.U32 R10, R6, UR8, RZ ;  /* 0x00000008060a7c19 */ /* 0x000fe400080006ff */
[----:B------:R-:W-:-:S02]  /*4c20*/  SHF.R.U32.HI R13, RZ, UR7, R7 ;  /* 0x00000007ff0d7c19 */ /* 0x000fc40008011607 */
[----:B------:R-:W-:Y:S02]  /*4c30*/  SHF.L.U64.HI R6, R6, UR8, R7 ;  /* 0x0000000806067c19 */ /* 0x000fe40008010207 */
[----:B------:R-:W-:Y:S02]  /*4c40*/  LOP3.LUT R10, R10, R11, RZ, 0xfc, !PT ;  /* 0x0000000b0a0a7212 */ /* 0x000fe400078efcff */
[----:B------:R-:W-:-:S05]  /*4c50*/  LOP3.LUT R11, R6, R13, RZ, 0xfc, !PT ;  /* 0x0000000d060b7212 */ /* 0x000fca00078efcff */
[----:B------:R0:W-:Y:S04]  /*4c60*/  STL.64 [R47], R10 ;  /* 0x0000000a2f007387 */ /* 0x0001e80000100a00 */
[----:B------:R-:W0:Y:S01]  /*4c70*/  LDL.64 R6, [R17] ;  /* 0x0000000011067983 */ /* 0x000e220000100a00 */
[----:B---3--:R-:W-:Y:S02]  /*4c80*/  UIADD3 UR7, UPT, UPT, -UR28, URZ, URZ ;  /* 0x000000ff1c077290 */ /* 0x008fe4000fffe1ff */
[----:B------:R-:W-:Y:S02]  /*4c90*/  ULOP3.LUT UR9, UR28, 0x3f, URZ, 0xc0, !UPT ;  /* 0x0000003f1c097892 */ /* 0x000fe4000f8ec0ff */
[----:B------:R-:W-:Y:S02]  /*4ca0*/  ULOP3.LUT UR7, UR7, 0x3f, URZ, 0xc0, !UPT ;  /* 0x0000003f07077892 */ /* 0x000fe4000f8ec0ff */
[----:B------:R-:W-:-:S04]  /*4cb0*/  UIADD3 UR8, UPT, UPT, -UR29, URZ, URZ ;  /* 0x000000ff1d087290 */ /* 0x000fc8000fffe1ff */
[C-C-:B-1----:R-:W-:Y:S02]  /*4cc0*/  SHF.R.U64 R9, R4.reuse, UR7, R5.reuse ;  /* 0x0000000704097c19 */ /* 0x142fe40008001205 */
[--C-:B------:R-:W-:Y:S02]  /*4cd0*/  SHF.R.U32.HI R12, RZ, UR7, R5.reuse ;  /* 0x00000007ff0c7c19 */ /* 0x100fe40008011605 */
[C---:B------:R-:W-:Y:S01]  /*4ce0*/  SHF.L.U64.HI R5, R4.reuse, UR9, R5 ;  /* 0x0000000904057c19 */ /* 0x040fe20008010205 */
[----:B------:R-:W-:Y:S01]  /*4cf0*/  ULOP3.LUT UR8, UR8, 0x3f, URZ, 0xc0, !UPT ;  /* 0x0000003f08087892 */ /* 0x000fe2000f8ec0ff */
[----:B------:R-:W-:Y:S01]  /*4d00*/  SHF.L.U32 R4, R4, UR9, RZ ;  /* 0x0000000904047c19 */ /* 0x000fe200080006ff */
[----:B------:R-:W-:Y:S01]  /*4d10*/  ULOP3.LUT UR7, UR29, 0x3f, URZ, 0xc0, !UPT ;  /* 0x0000003f1d077892 */ /* 0x000fe2000f8ec0ff */
[----:B------:R-:W-:Y:S02]  /*4d20*/  IMAD R15, R15, 0x8, R1 ;  /* 0x000000080f0f7824 */ /* 0x000fe400078e0201 */
[----:B------:R-:W-:-:S02]  /*4d30*/  LOP3.LUT R8, R4, R9, RZ, 0xfc, !PT ;  /* 0x0000000904087212 */ /* 0x000fc400078efcff */
[----:B------:R-:W-:-:S05]  /*4d40*/  LOP3.LUT R9, R5, R12, RZ, 0xfc, !PT ;  /* 0x0000000c05097212 */ /* 0x000fca00078efcff */
[----:B------:R1:W-:Y:S04]  /*4d50*/  STL.64 [R17], R8 ;  /* 0x0000000811007387 */ /* 0x0003e80000100a00 */
[----:B------:R-:W1:Y:S01]  /*4d60*/  LDL.64 R4, [R15] ;  /* 0x000000000f047983 */ /* 0x000e620000100a00 */
[C-C-:B0-----:R-:W-:Y:S02]  /*4d70*/  SHF.R.U64 R11, R6.reuse, UR8, R7.reuse ;  /* 0x00000008060b7c19 */ /* 0x141fe40008001207 */
[C---:B------:R-:W-:Y:S02]  /*4d80*/  SHF.L.U32 R10, R6.reuse, UR7, RZ ;  /* 0x00000007060a7c19 */ /* 0x040fe400080006ff */
[--C-:B------:R-:W-:Y:S02]  /*4d90*/  SHF.R.U32.HI R13, RZ, UR8, R7.reuse ;  /* 0x00000008ff0d7c19 */ /* 0x100fe40008011607 */
[----:B------:R-:W-:-:S02]  /*4da0*/  SHF.L.U64.HI R6, R6, UR7, R7 ;  /* 0x0000000706067c19 */ /* 0x000fc40008010207 */
[----:B------:R-:W-:Y:S02]  /*4db0*/  LOP3.LUT R10, R10, R11, RZ, 0xfc, !PT ;  /* 0x0000000b0a0a7212 */ /* 0x000fe400078efcff */
[----:B------:R-:W-:-:S05]  /*4dc0*/  LOP3.LUT R11, R6, R13, RZ, 0xfc, !PT ;  /* 0x0000000d060b7212 */ /* 0x000fca00078efcff */
[----:B------:R0:W-:Y:S04]  /*4dd0*/  STL.64 [R15], R10 ;  /* 0x0000000a0f007387 */ /* 0x0001e80000100a00 */
[----:B------:R-:W0:Y:S01]  /*4de0*/  LDL.64 R6, [R48] ;  /* 0x0000000030067983 */ /* 0x000e220000100a00 */
[----:B------:R-:W-:Y:S02]  /*4df0*/  UIADD3 UR7, UPT, UPT, -UR30, URZ, URZ ;  /* 0x000000ff1e077290 */ /* 0x000fe4000fffe1ff */
[----:B------:R-:W-:Y:S02]  /*4e00*/  ULOP3.LUT UR9, UR30, 0x3f, URZ, 0xc0, !UPT ;  /* 0x0000003f1e097892 */ /* 0x000fe4000f8ec0ff */
[----:B------:R-:W-:Y:S02]  /*4e10*/  ULOP3.LUT UR7, UR7, 0x3f, URZ, 0xc0, !UPT ;  /* 0x0000003f07077892 */ /* 0x000fe4000f8ec0ff */
[----:B------:R-:W-:-:S04]  /*4e20*/  UIADD3 UR8, UPT, UPT, -UR31, URZ, URZ ;  /* 0x000000ff1f087290 */ /* 0x000fc8000fffe1ff */
[----:B------:R-:W-:Y:S01]  /*4e30*/  ULOP3.LUT UR8, UR8, 0x3f, URZ, 0xc0, !UPT ;  /* 0x0000003f08087892 */ /* 0x000fe2000f8ec0ff */
[C-C-:B-1----:R-:W-:Y:S02]  /*4e40*/  SHF.R.U64 R9, R4.reuse, UR7, R5.reuse ;  /* 0x0000000704097c19 */ /* 0x142fe40008001205 */
[--C-:B------:R-:W-:Y:S01]  /*4e50*/  SHF.R.U32.HI R13, RZ, UR7, R5.reuse ;  /* 0x00000007ff0d7c19 */ /* 0x100fe20008011605 */
[----:B------:R-:W-:Y:S01]  /*4e60*/  ULOP3.LUT UR7, UR31, 0x3f, URZ, 0xc0, !UPT ;  /* 0x0000003f1f077892 */ /* 0x000fe2000f8ec0ff */
[C---:B------:R-:W-:Y:S02]  /*4e70*/  SHF.L.U32 R8, R4.reuse, UR9, RZ ;  /* 0x0000000904087c19 */ /* 0x040fe400080006ff */
[----:B------:R-:W-:Y:S02]  /*4e80*/  SHF.L.U64.HI R4, R4, UR9, R5 ;  /* 0x0000000904047c19 */ /* 0x000fe40008010205 */
[----:B------:R-:W-:Y:S02]  /*4e90*/  LOP3.LUT R8, R8, R9, RZ, 0xfc, !PT ;  /* 0x0000000908087212 */ /* 0x000fe400078efcff */
        /* <DEDUP_REMOVED lines=11> */
[----:B----4-:R-:W-:-:S04]  /*4f50*/  UIADD3 UR7, UPT, UPT, -UR32, URZ, URZ ;  /* 0x000000ff20077290 */ /* 0x010fc8000fffe1ff */
[----:B------:R-:W-:Y:S02]  /*4f60*/  ULOP3.LUT UR7, UR7, 0x3f, URZ, 0xc0, !UPT ;  /* 0x0000003f07077892 */ /* 0x000fe4000f8ec0ff */
[----:B------:R-:W-:Y:S02]  /*4f70*/  UIADD3 UR8, UPT, UPT, -UR33, URZ, URZ ;  /* 0x000000ff21087290 */ /* 0x000fe4000fffe1ff */
[----:B------:R-:W-:Y:S02]  /*4f80*/  ULOP3.LUT UR9, UR32, 0x3f, URZ, 0xc0, !UPT ;  /* 0x0000003f20097892 */ /* 0x000fe4000f8ec0ff */
[----:B------:R-:W-:Y:S01]  /*4f90*/  ULOP3.LUT UR8, UR8, 0x3f, URZ, 0xc0, !UPT ;  /* 0x0000003f08087892 */ /* 0x000fe2000f8ec0ff */
[C-C-:B-1----:R-:W-:Y:S02]  /*4fa0*/  SHF.R.U64 R9, R4.reuse, UR7, R5.reuse ;  /* 0x0000000704097c19 */ /* 0x142fe40008001205 */
[----:B------:R-:W-:Y:S01]  /*4fb0*/  SHF.R.U32.HI R13, RZ, UR7, R5 ;  /* 0x00000007ff0d7c19 */ /* 0x000fe20008011605 */
[----:B------:R-:W-:Y:S01]  /*4fc0*/  ULOP3.LUT UR7, UR33, 0x3f, URZ, 0xc0, !UPT ;  /* 0x0000003f21077892 */ /* 0x000fe2000f8ec0ff */
[----:B------:R-:W-:-:S02]  /*4fd0*/  SHF.L.U32 R8, R4, UR9, RZ ;  /* 0x0000000904087c19 */ /* 0x000fc400080006ff */
[----:B------:R-:W-:Y:S02]  /*4fe0*/  SHF.L.U64.HI R4, R4, UR9, R5 ;  /* 0x0000000904047c19 */ /* 0x000fe40008010205 */
[----:B------:R-:W-:Y:S02]  /*4ff0*/  LOP3.LUT R8, R8, R9, RZ, 0xfc, !PT ;  /* 0x0000000908087212 */ /* 0x000fe400078efcff */
[----:B------:R-:W-:-:S05]  /*5000*/  LOP3.LUT R9, R4, R13, RZ, 0xfc, !PT ;  /* 0x0000000d04097212 */ /* 0x000fca00078efcff */
[----:B------:R1:W-:Y:S01]  /*5010*/  STL.64 [R50], R8 ;  /* 0x0000000832007387 */ /* 0x0003e20000100a00 */
[C-C-:B0-----:R-:W-:Y:S02]  /*5020*/  SHF.R.U64 R11, R6.reuse, UR8, R7.reuse ;  /* 0x00000008060b7c19 */ /* 0x141fe40008001207 */
[C---:B------:R-:W-:Y:S02]  /*5030*/  SHF.L.U32 R10, R6.reuse, UR7, RZ ;  /* 0x00000007060a7c19 */ /* 0x040fe400080006ff */
[--C-:B------:R-:W-:Y:S02]  /*5040*/  SHF.R.U32.HI R5, RZ, UR8, R7.reuse ;  /* 0x00000008ff057c19 */ /* 0x100fe40008011607 */
[----:B------:R-:W-:Y:S02]  /*5050*/  SHF.L.U64.HI R6, R6, UR7, R7 ;  /* 0x0000000706067c19 */ /* 0x000fe40008010207 */
        /* <DEDUP_REMOVED lines=12> */
[C---:B-1----:R-:W-:Y:S02]  /*5120*/  SHF.L.U64.HI R8, R4.reuse, UR9, R5 ;  /* 0x0000000904087c19 */ /* 0x042fe40008010205 */
[----:B------:R-:W-:-:S02]  /*5130*/  SHF.L.U32 R4, R4, UR9, RZ ;  /* 0x0000000904047c19 */ /* 0x000fc400080006ff */
[----:B------:R-:W-:Y:S02]  /*5140*/  SHF.R.U32.HI R9, RZ, UR7, R5 ;  /* 0x00000007ff097c19 */ /* 0x000fe40008011605 */
[C-C-:B---3--:R-:W-:Y:S02]  /*5150*/  SHF.R.U64 R27, R6.reuse, UR8, R7.reuse ;  /* 0x00000008061b7c19 */ /* 0x148fe40008001207 */
[C---:B------:R-:W-:Y:S02]  /*5160*/  SHF.L.U32 R26, R6.reuse, UR11, RZ ;  /* 0x0000000b061a7c19 */ /* 0x040fe400080006ff */
[--C-:B------:R-:W-:Y:S02]  /*5170*/  SHF.R.U32.HI R5, RZ, UR8, R7.reuse ;  /* 0x00000008ff057c19 */ /* 0x100fe40008011607 */
[----:B------:R-:W-:Y:S02]  /*5180*/  SHF.L.U64.HI R6, R6, UR11, R7 ;  /* 0x0000000b06067c19 */ /* 0x000fe40008010207 */
[----:B------:R-:W-:-:S02]  /*5190*/  LOP3.LUT R24, R4, R25, RZ, 0xfc, !PT ;  /* 0x0000001904187212 */ /* 0x000fc400078efcff */
[----:B------:R-:W-:Y:S02]  /*51a0*/  LOP3.LUT R25, R8, R9, RZ, 0xfc, !PT ;  /* 0x0000000908197212 */ /* 0x000fe400078efcff */
[----:B------:R-:W-:Y:S02]  /*51b0*/  LOP3.LUT R26, R26, R27, RZ, 0xfc, !PT ;  /* 0x0000001b1a1a7212 */ /* 0x000fe400078efcff */
[----:B------:R-:W-:Y:S01]  /*51c0*/  LOP3.LUT R27, R6, R5, RZ, 0xfc, !PT ;  /* 0x00000005061b7212 */ /* 0x000fe200078efcff */
[----:B------:R-:W-:Y:S04]  /*51d0*/  STL.64 [R52], R24 ;  /* 0x0000001834007387 */ /* 0x000fe80000100a00 */
[----:B------:R1:W-:Y:S04]  /*51e0*/  STL.64 [R53], R26 ;  /* 0x0000001a35007387 */ /* 0x0003e80000100a00 */
[----:B------:R-:W2:Y:S04]  /*51f0*/  LDL.128 R40, [R1] ;  /* 0x0000000001287983 */ /* 0x000ea80000100c00 */
[----:B------:R-:W2:Y:S04]  /*5200*/  LDL.128 R4, [R1+0x10] ;  /* 0x0000100001047983 */ /* 0x000ea80000100c00 */
[----:B------:R-:W3:Y:S04]  /*5210*/  LDL.64 R62, [R1+0x20] ;  /* 0x00002000013e7983 */ /* 0x000ee80000100a00 */
[----:B0-----:R-:W4:Y:S04]  /*5220*/  LDL.128 R8, [R1+0x30] ;  /* 0x0000300001087983 */ /* 0x001f280000100c00 */
[----:B------:R-:W4:Y:S04]  /*5230*/  LDL.128 R12, [R1+0x40] ;  /* 0x00004000010c7983 */ /* 0x000f280000100c00 */
[----:B------:R-:W5:Y:S04]  /*5240*/  LDL.64 R68, [R1+0x28] ;  /* 0x0000280001447983 */ /* 0x000f680000100a00 */
[----:B------:R-:W5:Y:S04]  /*5250*/  LDL.128 R16, [R1+0x50] ;  /* 0x0000500001107983 */ /* 0x000f680000100c00 */
[----:B------:R-:W5:Y:S04]  /*5260*/  LDL.128 R20, [R1+0x60] ;  /* 0x0000600001147983 */ /* 0x000f680000100c00 */
[----:B------:R-:W5:Y:S04]  /*5270*/  LDL.64 R88, [R1+0x70] ;  /* 0x0000700001587983 */ /* 0x000f680000100a00 */
[----:B-1----:R-:W5:Y:S04]  /*5280*/  LDL.128 R24, [R1+0x80] ;  /* 0x0000800001187983 */ /* 0x002f680000100c00 */
[----:B------:R-:W5:Y:S04]  /*5290*/  LDL.128 R28, [R1+0x90] ;  /* 0x00009000011c7983 */ /* 0x000f680000100c00 */
[----:B------:R-:W5:Y:S04]  /*52a0*/  LDL.64 R86, [R1+0x78] ;  /* 0x0000780001567983 */ /* 0x000f680000100a00 */
[----:B------:R-:W5:Y:S04]  /*52b0*/  LDL.128 R32, [R1+0xa0] ;  /* 0x0000a00001207983 */ /* 0x000f680000100c00 */
[----:B------:R-:W5:Y:S04]  /*52c0*/  LDL.128 R36, [R1+0xb0] ;  /* 0x0000b00001247983 */ /* 0x000f680000100c00 */
[----:B------:R-:W5:Y:S01]  /*52d0*/  LDL.64 R84, [R1+0xc0] ;  /* 0x0000c00001547983 */ /* 0x000f620000100a00 */
[----:B------:R-:W-:-:S02]  /*52e0*/  UMOV UR8, 0x800 ;  /* 0x0000080000087882 */ /* 0x000fc40000000000 */
[----:B------:R-:W-:-:S12]  /*52f0*/  ULEA UR8, UR6, UR8, 0x3 ;  /* 0x0000000806087291 */ /* 0x000fd8000f8e18ff */
[----:B------:R-:W2:Y:S01]  /*5300*/  LDCU.64 UR8, c[0x3][UR8] ;  /* 0x00c00000080877ac */ /* 0x000ea20008000a00 */
[----:B------:R-:W-:-:S04]  /*5310*/  UIADD3 UR6, UPT, UPT, UR6, 0x1, URZ ;  /* 0x0000000106067890 */ /* 0x000fc8000fffe0ff */
[----:B------:R-:W-:Y:S01]  /*5320*/  UISETP.NE.AND UP0, UPT, UR6, 0x18, UPT ;  /* 0x000000180600788c */ /* 0x000fe2000bf05270 */
[C---:B--2---:R-:W-:Y:S02]  /*5330*/  LOP3.LUT R61, R4.reuse, UR8, R42, 0x9c, !PT ;  /* 0x00000008043d7c12 */ /* 0x044fe4000f8e9c2a */
[----:B------:R-:W-:Y:S02]  /*5340*/  LOP3.LUT R77, R5, UR9, R43, 0x9c, !PT ;  /* 0x00000009054d7c12 */ /* 0x000fe4000f8e9c2b */
[----:B------:R-:W-:Y:S02]  /*5350*/  LOP3.LUT R78, R61, R40, RZ, 0x3c, !PT ;  /* 0x000000283d4e7212 */ /* 0x000fe400078e3cff */
[----:B------:R-:W-:Y:S02]  /*5360*/  LOP3.LUT R77, R77, R41, RZ, 0x3c, !PT ;  /* 0x000000294d4d7212 */ /* 0x000fe400078e3cff */
[----:B---3--:R-:W-:Y:S01]  /*5370*/  LOP3.LUT R76, R4, R62, R6, 0xb4, !PT ;  /* 0x0000003e044c7212 */ /* 0x008fe200078eb406 */
[----:B------:R-:W-:Y:S01]  /*5380*/  IMAD.MOV.U32 R64, RZ, RZ, R78 ;  /* 0x000000ffff407224 */ /* 0x000fe200078e004e */
[----:B------:R-:W-:Y:S01]  /*5390*/  LOP3.LUT R79, R5, R63, R7, 0xb4, !PT ;  /* 0x0000003f054f7212 */ /* 0x000fe200078eb407 */
[----:B------:R-:W-:Y:S01]  /*53a0*/  IMAD.MOV.U32 R65, RZ, RZ, R77 ;  /* 0x000000ffff417224 */ /* 0x000fe200078e004d */
[----:B------:R-:W-:-:S02]  /*53b0*/  LOP3.LUT R80, R6, R40, R62, 0xb4, !PT ;  /* 0x0000002806507212 */ /* 0x000fc400078eb43e */
[----:B------:R-:W-:Y:S02]  /*53c0*/  LOP3.LUT R81, R7, R41, R63, 0xb4, !PT ;  /* 0x0000002907517212 */ /* 0x000fe400078eb43f */
[----:B------:R-:W-:Y:S01]  /*53d0*/  LOP3.LUT R74, R42, R6, R4, 0xb4, !PT ;  /* 0x000000062a4a7212 */ /* 0x000fe200078eb404 */
[----:B------:R0:W-:Y:S01]  /*53e0*/  STL.64 [R1], R64 ;  /* 0x0000004001007387 */ /* 0x0001e20000100a00 */
[----:B------:R-:W-:Y:S01]  /*53f0*/  LOP3.LUT R73, R43, R7, R5, 0xb4, !PT ;  /* 0x000000072b497212 */ /* 0x000fe200078eb405 */
[----:B------:R-:W-:Y:S01]  /*5400*/  IMAD.MOV.U32 R4, RZ, RZ, R76 ;  /* 0x000000ffff047224 */ /* 0x000fe200078e004c */
[----:B------:R-:W-:Y:S01]  /*5410*/  LOP3.LUT R40, R62, R42, R40, 0xb4, !PT ;  /* 0x0000002a3e287212 */ /* 0x000fe200078eb428 */
[----:B------:R-:W-:Y:S01]  /*5420*/  IMAD.MOV.U32 R5, RZ, RZ, R79 ;  /* 0x000000ffff057224 */ /* 0x000fe200078e004f */
[----:B------:R-:W-:Y:S01]  /*5430*/  LOP3.LUT R41, R63, R43, R41, 0xb4, !PT ;  /* 0x0000002b3f297212 */ /* 0x000fe200078eb429 */
[----:B------:R-:W-:Y:S01]  /*5440*/  IMAD.MOV.U32 R6, RZ, RZ, R80 ;  /* 0x000000ffff067224 */ /* 0x000fe200078e0050 */
[----:B----4-:R-:W-:Y:S01]  /*5450*/  LOP3.LUT R63, R9, R13, R11, 0xb4, !PT ;  /* 0x0000000d093f7212 */ /* 0x010fe200078eb40b */
[----:B------:R-:W-:Y:S01]  /*5460*/  IMAD.MOV.U32 R7, RZ, RZ, R81 ;  /* 0x000000ffff077224 */ /* 0x000fe200078e0051 */
[----:B------:R-:W-:-:S02]  /*5470*/  LOP3.LUT R62, R10, R14, R12, 0xb4, !PT ;  /* 0x0000000e0a3e7212 */ /* 0x000fc400078eb40c */
[----:B------:R-:W-:Y:S02]  /*5480*/  LOP3.LUT R67, R11, R15, R13, 0xb4, !PT ;  /* 0x0000000f0b437212 */ /* 0x000fe400078eb40d */
[----:B0-----:R-:W-:Y:S01]  /*5490*/  LOP3.LUT R64, R8, R12, R10, 0xb4, !PT ;  /* 0x0000000c08407212 */ /* 0x001fe200078eb40a */
[----:B------:R0:W-:Y:S01]  /*54a0*/  STL.128 [R1+0x10], R4 ;  /* 0x0000100401007387 */ /* 0x0001e20000100c00 */
[----:B-----5:R-:W-:Y:S02]  /*54b0*/  LOP3.LUT R60, R68, R10, R8, 0xb4, !PT ;  /* 0x0000000a443c7212 */ /* 0x020fe400078eb408 */
[----:B------:R-:W-:Y:S02]  /*54c0*/  LOP3.LUT R61, R69, R11, R9, 0xb4, !PT ;  /* 0x0000000b453d7212 */ /* 0x000fe400078eb409 */
[----:B------:R-:W-:Y:S02]  /*54d0*/  LOP3.LUT R65, R12, R68, R14, 0xb4, !PT ;  /* 0x000000440c417212 */ /* 0x000fe400078eb40e */
[----:B------:R-:W-:-:S02]  /*54e0*/  LOP3.LUT R66, R13, R69, R15, 0xb4, !PT ;  /* 0x000000450d427212 */ /* 0x000fc400078eb40f */
[----:B------:R-:W-:Y:S02]  /*54f0*/  LOP3.LUT R8, R14, R8, R68, 0xb4, !PT ;  /* 0x000000080e087212 */ /* 0x000fe400078eb444 */
[----:B------:R-:W-:Y:S01]  /*5500*/  LOP3.LUT R9, R15, R9, R69, 0xb4, !PT ;  /* 0x000000090f097212 */ /* 0x000fe200078eb445 */
[----:B0-----:R-:W-:Y:S02]  /*5510*/  IMAD.MOV.U32 R4, RZ, RZ, R64 ;  /* 0x000000ffff047224 */ /* 0x001fe400078e0040 */
[----:B------:R-:W-:Y:S02]  /*5520*/  IMAD.MOV.U32 R5, RZ, RZ, R63 ;  /* 0x000000ffff057224 */ /* 0x000fe400078e003f */
[----:B------:R-:W-:Y:S02]  /*5530*/  IMAD.MOV.U32 R6, RZ, RZ, R62 ;  /* 0x000000ffff067224 */ /* 0x000fe400078e003e */
[----:B------:R-:W-:Y:S01]  /*5540*/  IMAD.MOV.U32 R7, RZ, RZ, R67 ;  /* 0x000000ffff077224 */ /* 0x000fe200078e0043 */
[----:B------:R-:W-:Y:S01]  /*5550*/  LOP3.LUT R69, R16, R20, R18, 0xb4, !PT ;  /* 0x0000001410457212 */ /* 0x000fe200078eb412 */
[----:B------:R-:W-:Y:S01]  /*5560*/  IMAD.MOV.U32 R72, RZ, RZ, R74 ;  /* 0x000000ffff487224 */ /* 0x000fe200078e004a */
[----:B------:R-:W-:-:S02]  /*5570*/  LOP3.LUT R68, R17, R21, R19, 0xb4, !PT ;  /* 0x0000001511447212 */ /* 0x000fc400078eb413 */
[----:B------:R0:W-:Y:S01]  /*5580*/  STL.128 [R1+0x30], R4 ;  /* 0x0000300401007387 */ /* 0x0001e20000100c00 */
[----:B------:R-:W-:Y:S02]  /*5590*/  LOP3.LUT R11, R18, R22, R20, 0xb4, !PT ;  /* 0x00000016120b7212 */ /* 0x000fe400078eb414 */
[----:B------:R-:W-:Y:S01]  /*55a0*/  LOP3.LUT R10, R19, R23, R21, 0xb4, !PT ;  /* 0x00000017130a7212 */ /* 0x000fe200078eb415 */
[----:B------:R1:W-:Y:S01]  /*55b0*/  STL.64 [R1+0x8], R72 ;  /* 0x0000084801007387 */ /* 0x0003e20000100a00 */
[----:B------:R-:W-:Y:S02]  /*55c0*/  LOP3.LUT R71, R20, R88, R22, 0xb4, !PT ;  /* 0x0000005814477212 */ /* 0x000fe400078eb416 */
[----:B------:R-:W-:Y:S02]  /*55d0*/  LOP3.LUT R70, R22, R16, R88, 0xb4, !PT ;  /* 0x0000001016467212 */ /* 0x000fe400078eb458 */
[----:B------:R-:W-:Y:S01]  /*55e0*/  LOP3.LUT R75, R23, R17, R89, 0xb4, !PT ;  /* 0x00000011174b7212 */ /* 0x000fe200078eb459 */
[----:B0-----:R-:W-:-:S02]  /*55f0*/  IMAD.MOV.U32 R4, RZ, RZ, R65 ;  /* 0x000000ffff047224 */ /* 0x001fc400078e0041 */
[----:B------:R-:W-:Y:S02]  /*5600*/  IMAD.MOV.U32 R5, RZ, RZ, R66 ;  /* 0x000000ffff057224 */ /* 0x000fe400078e0042 */
[----:B------:R-:W-:Y:S02]  /*5610*/  IMAD.MOV.U32 R6, RZ, RZ, R8 ;  /* 0x000000ffff067224 */ /* 0x000fe400078e0008 */
[----:B------:R-:W-:Y:S01]  /*5620*/  IMAD.MOV.U32 R7, RZ, RZ, R9 ;  /* 0x000000ffff077224 */ /* 0x000fe200078e0009 */
[----:B-1----:R-:W-:-:S04]  /*5630*/  LOP3.LUT R72, R21, R89, R23, 0xb4, !PT ;  /* 0x0000005915487212 */ /* 0x002fc800078eb417 */
[----:B------:R0:W-:Y:S01]  /*5640*/  STL.128 [R1+0x40], R4 ;  /* 0x0000400401007387 */ /* 0x0001e20000100c00 */
[----:B------:R-:W-:Y:S02]  /*5650*/  LOP3.LUT R12, R88, R18, R16, 0xb4, !PT ;  /* 0x00000012580c7212 */ /* 0x000fe400078eb410 */
[----:B------:R-:W-:Y:S02]  /*5660*/  LOP3.LUT R13, R89, R19, R17, 0xb4, !PT ;  /* 0x00000013590d7212 */ /* 0x000fe400078eb411 */
[----:B------:R-:W-:Y:S02]  /*5670*/  LOP3.LUT R17, R24, R28, R26, 0xb4, !PT ;  /* 0x0000001c18117212 */ /* 0x000fe400078eb41a */
[----:B------:R-:W-:Y:S02]  /*5680*/  LOP3.LUT R16, R25, R29, R27, 0xb4, !PT ;  /* 0x0000001d19107212 */ /* 0x000fe400078eb41b */
[----:B------:R-:W-:Y:S01]  /*5690*/  LOP3.LUT R18, R26, R30, R28, 0xb4, !PT ;  /* 0x0000001e1a127212 */ /* 0x000fe200078eb41c */
[----:B0-----:R-:W-:-:S02]  /*56a0*/  IMAD.MOV.U32 R4, RZ, RZ, R69 ;  /* 0x000000ffff047224 */ /* 0x001fc400078e0045 */
        /* <DEDUP_REMOVED lines=36> */
[----:B------:R-:W-:Y:S01]  /*58f0*/  STL.64 [R1+0x28], R60 ;  /* 0x0000283c01007387 */ /* 0x000fe20000100a00 */
[----:B0-----:R-:W-:Y:S02]  /*5900*/  IMAD.MOV.U32 R4, RZ, RZ, R27 ;  /* 0x000000ffff047224 */ /* 0x001fe400078e001b */
[----:B------:R-:W-:Y:S02]  /*5910*/  IMAD.MOV.U32 R5, RZ, RZ, R26 ;  /* 0x000000ffff057224 */ /* 0x000fe400078e001a */
[----:B------:R-:W-:Y:S02]  /*5920*/  IMAD.MOV.U32 R6, RZ, RZ, R24 ;  /* 0x000000ffff067224 */ /* 0x000fe400078e0018 */
[----:B------:R-:W-:-:S05]  /*5930*/  IMAD.MOV.U32 R7, RZ, RZ, R25 ;  /* 0x000000ffff077224 */ /* 0x000fca00078e0019 */
[----:B------:R0:W-:Y:S04]  /*5940*/  STL.128 [R1+0xa0], R4 ;  /* 0x0000a00401007387 */ /* 0x0001e80000100c00 */
[----:B------:R1:W-:Y:S04]  /*5950*/  STL.64 [R1+0x70], R12 ;  /* 0x0000700c01007387 */ /* 0x0003e80000100a00 */
[----:B------:R1:W-:Y:S01]  /*5960*/  STL.64 [R1+0x78], R14 ;  /* 0x0000780e01007387 */ /* 0x0003e20000100a00 */
[----:B0-----:R-:W-:Y:S02]  /*5970*/  IMAD.MOV.U32 R4, RZ, RZ, R87 ;  /* 0x000000ffff047224 */ /* 0x001fe400078e0057 */
[----:B------:R-:W-:-:S02]  /*5980*/  IMAD.MOV.U32 R5, RZ, RZ, R88 ;  /* 0x000000ffff057224 */ /* 0x000fc400078e0058 */
[----:B------:R-:W-:Y:S02]  /*5990*/  IMAD.MOV.U32 R6, RZ, RZ, R86 ;  /* 0x000000ffff067224 */ /* 0x000fe400078e0056 */
[----:B------:R-:W-:Y:S01]  /*59a0*/  IMAD.MOV.U32 R7, RZ, RZ, R89 ;  /* 0x000000ffff077224 */ /* 0x000fe200078e0059 */
[----:B------:R1:W-:Y:S04]  /*59b0*/  STL.64 [R1+0xc0], R28 ;  /* 0x0000c01c01007387 */ /* 0x0003e80000100a00 */
[----:B------:R1:W-:Y:S04]  /*59c0*/  STL.128 [R1+0xb0], R4 ;  /* 0x0000b00401007387 */ /* 0x0003e80000100c00 */
[----:B------:R1:W-:Y:S01]  /*59d0*/  STL.64 [R1+0x20], R40 ;  /* 0x0000202801007387 */ /* 0x0003e20000100a00 */
[----:B------:R-:W-:Y:S05]  /*59e0*/  BRA.U UP0, `(.L_x_220) ;  /* 0xffffffdd00f47547 */ /* 0x000fea000b83ffff */
[----:B------:R-:W-:Y:S05]  /*59f0*/  BRA `(.L_x_221) ;  /* 0xffffffd000407947 */ /* 0x000fea000383ffff */
.L_x_213:
[----:B------:R-:W-:Y:S05]  /*5a00*/  BSYNC.RECONVERGENT B1 ;  /* 0x0000000000017941 */ /* 0x000fea0003800200 */
.L_x_212:
[----:B------:R-:W-:-:S05]  /*5a10*/  IMAD.IADD R30, R1, 0x1, R4 ;  /* 0x00000001011e7824 */ /* 0x000fca00078e0204 */
[----:B------:R-:W2:Y:S04]  /*5a20*/  LDL.U8 R7, [R30+0xd2] ;  /* 0x0000d2001e077983 */ /* 0x000ea80000100000 */
[----:B------:R-:W3:Y:S04]  /*5a30*/  LDL.U8 R5, [R30+0xd0] ;  /* 0x0000d0001e057983 */ /* 0x000ee80000100000 */
[----:B------:R-:W3:Y:S01]  /*5a40*/  LDL.U8 R6, [R30+0xd1] ;  /* 0x0000d1001e067983 */ /* 0x000ee20000100000 */
[----:B------:R-:W-:Y:S02]  /*5a50*/  VIADD R4, R4, 0x3 ;  /* 0x0000000304047836 */ /* 0x000fe40000000000 */
[----:B--2---:R-:W-:-:S02]  /*5a60*/  IMAD.U32 R7, R7, 0x10000, RZ ;  /* 0x0001000007077824 */ /* 0x004fc400078e00ff */
[----:B---3--:R-:W-:-:S03]  /*5a70*/  IMAD R5, R6, 0x100, R5 ;  /* 0x0000010006057824 */ /* 0x008fc600078e0205 */
[----:B------:R-:W-:-:S05]  /*5a80*/  LOP3.LUT R6, R7, 0x7f0000, RZ, 0xc0, !PT ;  /* 0x007f000007067812 */ /* 0x000fca00078ec0ff */
[----:B------:R-:W-:-:S05]  /*5a90*/  IMAD.IADD R7, R5, 0x1, R6 ;  /* 0x0000000105077824 */ /* 0x000fca00078e0206 */
[----:B------:R-:W-:-:S13]  /*5aa0*/  ISETP.GT.U32.AND P0, PT, R7, 0x7fe000, PT ;  /* 0x007fe0000700780c */ /* 0x000fda0003f04070 */
[----:B------:R-:W0:Y:S01]  /*5ab0*/  @!P0 S2R R6, SR_CgaCtaId ;  /* 0x0000000000068919 */ /* 0x000e220000008800 */
[----:B------:R-:W-:-:S04]  /*5ac0*/  @!P0 MOV R5, 0x400 ;  /* 0x0000040000058802 */ /* 0x000fc80000000f00 */
[----:B0-----:R-:W-:-:S05]  /*5ad0*/  @!P0 LEA R5, R6, R5, 0x18 ;  /* 0x0000000506058211 */ /* 0x001fca00078ec0ff */
[C---:B------:R-:W-:Y:S02]  /*5ae0*/  @!P0 IMAD R6, R82.reuse, 0x4, R5 ;  /* 0x0000000452068824 */ /* 0x040fe400078e0205 */
[----:B------:R-:W-:-:S03]  /*5af0*/  @!P0 VIADD R5, R82, 0x1 ;  /* 0x0000000152058836 */ /* 0x000fc60000000000 */
[----:B------:R0:W-:Y:S01]  /*5b00*/  @!P0 STS [R6], R7 ;  /* 0x0000000706008388 */ /* 0x0001e20000000800 */
[----:B------:R-:W-:-:S05]  /*5b10*/  @!P0 IMAD.MOV.U32 R82, RZ, RZ, R5 ;  /* 0x000000ffff528224 */ /* 0x000fca00078e0005 */
[----:B------:R-:W-:-:S13]  /*5b20*/  ISETP.GE.AND P0, PT, R82, 0x100, PT ;  /* 0x000001005200780c */ /* 0x000fda0003f06270 */
[----:B0-----:R-:W-:Y:S05]  /*5b30*/  @!P0 BRA `(.L_x_222) ;  /* 0xffffffcc00d48947 */ /* 0x001fea000383ffff */
.L_x_210:
[----:B------:R-:W-:Y:S05]  /*5b40*/  BSYNC.RECONVERGENT B0 ;  /* 0x0000000000007941 */ /* 0x000fea0003800200 */
.L_x_209:
[----:B------:R-:W0:Y:S01]  /*5b50*/  S2R R0, SR_TID.X ;  /* 0x0000000000007919 */ /* 0x000e220000002100 */
[----:B------:R-:W-:Y:S01]  /*5b60*/  BSSY.RECONVERGENT B0, `(.L_x_223) ;  /* 0x0000057000007945 */ /* 0x000fe20003800200 */
[----:B------:R-:W1:Y:S01]  /*5b70*/  S2R R3, SR_CTAID.Y ;  /* 0x0000000000037919 */ /* 0x000e620000002600 */
[----:B------:R-:W-:Y:S01]  /*5b80*/  BAR.SYNC.DEFER_BLOCKING 0x0 ;  /* 0x0000000000007b1d */ /* 0x000fe20000010000 */
[----:B0-----:R-:W-:-:S13]  /*5b90*/  ISETP.GT.U32.AND P0, PT, R0, 0xff, PT ;  /* 0x000000ff0000780c */ /* 0x001fda0003f04070 */
[----:B-1----:R-:W-:Y:S05]  /*5ba0*/  @P0 BRA `(.L_x_224) ;  /* 0x0000000400480947 */ /* 0x002fea0003800000 */
[----:B------:R-:W0:Y:S01]  /*5bb0*/  LDC R14, c[0x0][0x360] ;  /* 0x0000d800ff0e7b82 */ /* 0x000e220000000800 */
[----:B------:R-:W-:Y:S01]  /*5bc0*/  BSSY.RECONVERGENT B1, `(.L_x_225) ;  /* 0x0000033000017945 */ /* 0x000fe20003800200 */
[----:B------:R-:W-:Y:S01]  /*5bd0*/  IMAD.MOV.U32 R15, RZ, RZ, R0 ;  /* 0x000000ffff0f7224 */ /* 0x000fe200078e0000 */
[----:B0-----:R-:W0:Y:S01]  /*5be0*/  I2F.U32.RP R8, R14 ;  /* 0x0000000e00087306 */ /* 0x001e220000209000 */
[----:B------:R-:W-:Y:S01]  /*5bf0*/  IMAD.IADD R2, R0, 0x1, R14 ;  /* 0x0000000100027824 */ /* 0x000fe200078e020e */
[----:B------:R-:W-:-:S04]  /*5c00*/  ISETP.NE.U32.AND P2, PT, R14, RZ, PT ;  /* 0x000000ff0e00720c */ /* 0x000fc80003f45070 */
[C---:B------:R-:W-:Y:S02]  /*5c10*/  ISETP.GE.U32.AND P0, PT, R2.reuse, 0x100, PT ;  /* 0x000001000200780c */ /* 0x040fe40003f06070 */
[----:B------:R-:W-:Y:S02]  /*5c20*/  VIMNMX.U32 R7, PT, PT, R2, 0x100, !PT ;  /* 0x0000010002077848 */ /* 0x000fe40007fe0000 */
[----:B------:R-:W-:-:S04]  /*5c30*/  SEL R6, RZ, 0x1, P0 ;  /* 0x00000001ff067807 */ /* 0x000fc80000000000 */
[----:B------:R-:W-:Y:S01]  /*5c40*/  IADD3 R7, PT, PT, R7, -R2, -R6 ;  /* 0x8000000207077210 */ /* 0x000fe20007ffe806 */
[----:B0-----:R-:W0:Y:S02]  /*5c50*/  MUFU.RCP R8, R8 ;  /* 0x0000000800087308 */ /* 0x001e240000001000 */
[----:B0-----:R-:W-:-:S06]  /*5c60*/  VIADD R4, R8, 0xffffffe ;  /* 0x0ffffffe08047836 */ /* 0x001fcc0000000000 */
[----:B------:R0:W1:Y:S02]  /*5c70*/  F2I.FTZ.U32.TRUNC.NTZ R5, R4 ;  /* 0x0000000400057305 */ /* 0x000064000021f000 */
[----:B0-----:R-:W-:Y:S02]  /*5c80*/  IMAD.MOV.U32 R4, RZ, RZ, RZ ;  /* 0x000000ffff047224 */ /* 0x001fe400078e00ff */
[----:B-1----:R-:W-:-:S04]  /*5c90*/  IMAD.MOV R9, RZ, RZ, -R5 ;  /* 0x000000ffff097224 */ /* 0x002fc800078e0a05 */
[----:B------:R-:W-:-:S04]  /*5ca0*/  IMAD R9, R9, R14, RZ ;  /* 0x0000000e09097224 */ /* 0x000fc800078e02ff */
[----:B------:R-:W-:-:S06]  /*5cb0*/  IMAD.HI.U32 R8, R5, R9, R4 ;  /* 0x0000000905087227 */ /* 0x000fcc00078e0004 */
[----:B------:R-:W-:-:S04]  /*5cc0*/  IMAD.HI.U32 R5, R8, R7, RZ ;  /* 0x0000000708057227 */ /* 0x000fc800078e00ff */
[----:B------:R-:W-:-:S04]  /*5cd0*/  IMAD.MOV R2, RZ, RZ, -R5 ;  /* 0x000000ffff027224 */ /* 0x000fc800078e0a05 */
[----:B------:R-:W-:Y:S02]  /*5ce0*/  IMAD R7, R14, R2, R7 ;  /* 0x000000020e077224 */ /* 0x000fe400078e0207 */
[----:B------:R-:W0:Y:S03]  /*5cf0*/  LDC R2, c[0x0][0x398] ;  /* 0x0000e600ff027b82 */ /* 0x000e260000000800 */
[----:B------:R-:W-:-:S13]  /*5d00*/  ISETP.GE.U32.AND P0, PT, R7, R14, PT ;  /* 0x0000000e0700720c */ /* 0x000fda0003f06070 */
[----:B------:R-:W-:Y:S02]  /*5d10*/  @P0 IMAD.IADD R7, R7, 0x1, -R14 ;  /* 0x0000000107070824 */ /* 0x000fe400078e0a0e */
[----:B------:R-:W-:-:S03]  /*5d20*/  @P0 VIADD R5, R5, 0x1 ;  /* 0x0000000105050836 */ /* 0x000fc60000000000 */
[----:B------:R-:W-:Y:S01]  /*5d30*/  ISETP.GE.U32.AND P1, PT, R7, R14, PT ;  /* 0x0000000e0700720c */ /* 0x000fe20003f26070 */
[----:B0-----:R-:W-:-:S04]  /*5d40*/  IMAD R2, R2, 0x5, R3 ;  /* 0x0000000502027824 */ /* 0x001fc800078e0203 */
[----:B------:R-:W-:-:S08]  /*5d50*/  IMAD.SHL.U32 R2, R2, 0x100, RZ ;  /* 0x0000010002027824 */ /* 0x000fd000078e00ff */
        /* <DEDUP_REMOVED lines=16> */
.L_x_227:
[----:B------:R-:W-:-:S04]  /*5e60*/  IMAD.IADD R5, R2, 0x1, R15 ;  /* 0x0000000102057824 */ /* 0x000fc800078e020f */
[----:B01----:R-:W-:-:S06]  /*5e70*/  IMAD.WIDE.U32 R4, R5, 0x4, R6 ;  /* 0x0000000405047825 */ /* 0x003fcc00078e0006 */
[----:B------:R-:W2:Y:S01]  /*5e80*/  LDG.E.CONSTANT R4, desc[UR14][R4.64] ;  /* 0x0000000e04047981 */ /* 0x000ea2000c1e9900 */
[----:B------:R-:W-:Y:S02]  /*5e90*/  IMAD R9, R15, 0x4, R10 ;  /* 0x000000040f097824 */ /* 0x000fe400078e020a */
[----:B------:R-:W-:Y:S02]  /*5ea0*/  VIADD R8, R8, 0x1 ;  /* 0x0000000108087836 */ /* 0x000fe40000000000 */
[----:B------:R-:W-:-:S03]  /*5eb0*/  IMAD.IADD R15, R14, 0x1, R15 ;  /* 0x000000010e0f7824 */ /* 0x000fc600078e020f */
[----:B------:R-:W-:Y:S01]  /*5ec0*/  ISETP.NE.AND P0, PT, R8, R11, PT ;  /* 0x0000000b0800720c */ /* 0x000fe20003f05270 */
[----:B--2---:R0:W-:-:S12]  /*5ed0*/  STS [R9], R4 ;  /* 0x0000000409007388 */ /* 0x0041d80000000800 */
[----:B------:R-:W-:Y:S05]  /*5ee0*/  @P0 BRA `(.L_x_227) ;  /* 0xfffffffc00dc0947 */ /* 0x000fea000383ffff */
.L_x_226:
[----:B------:R-:W-:Y:S05]  /*5ef0*/  BSYNC.RECONVERGENT B1 ;  /* 0x0000000000017941 */ /* 0x000fea0003800200 */
.L_x_225:
[----:B------:R-:W-:Y:S05]  /*5f00*/  @!P1 BRA `(.L_x_224) ;  /* 0x0000000000709947 */ /* 0x000fea0003800000 */
[----:B------:R-:W1:Y:S01]  /*5f10*/  S2R R5, SR_CgaCtaId ;  /* 0x0000000000057919 */ /* 0x000e620000008800 */
[----:B------:R-:W2:Y:S01]  /*5f20*/  LDC.64 R10, c[0x0][0x390] ;  /* 0x0000e400ff0a7b82 */ /* 0x000ea20000000a00 */
[----:B0-----:R-:W-:-:S05]  /*5f30*/  MOV R4, 0x400 ;  /* 0x0000040000047802 */ /* 0x001fca0000000f00 */
[----:B------:R-:W-:-:S05]  /*5f40*/  VIADD R4, R4, 0x400 ;  /* 0x0000040004047836 */ /* 0x000fca0000000000 */
[----:B-1----:R-:W-:-:S07]  /*5f50*/  LEA R16, R5, R4, 0x18 ;  /* 0x0000000405107211 */ /* 0x002fce00078ec0ff */
.L_x_228:
[----:B------:R-:W-:-:S04]  /*5f60*/  IMAD.IADD R13, R2, 0x1, R15 ;  /* 0x00000001020d7824 */ /* 0x000fc800078e020f */
[C---:B------:R-:W-:Y:S02]  /*5f70*/  IMAD.IADD R5, R13.reuse, 0x1, R14 ;  /* 0x000000010d057824 */ /* 0x040fe400078e020e */
[----:B-12---:R-:W-:-:S04]  /*5f80*/  IMAD.WIDE.U32 R12, R13, 0x4, R10 ;  /* 0x000000040d0c7825 */ /* 0x006fc800078e000a */
        /* <DEDUP_REMOVED lines=20> */
.L_x_224:
[----:B------:R-:W-:Y:S05]  /*60d0*/  BSYNC.RECONVERGENT B0 ;  /* 0x0000000000007941 */ /* 0x000fea0003800200 */
.L_x_223:
[----:B------:R-:W-:Y:S01]  /*60e0*/  BAR.SYNC.DEFER_BLOCKING 0x0 ;  /* 0x0000000000007b1d */ /* 0x000fe20000010000 */
[----:B------:R-:W-:-:S05]  /*60f0*/  ISETP.NE.AND P0, PT, R0, RZ, PT ;  /* 0x000000ff0000720c */ /* 0x000fca0003f05270 */
[----:B------:R-:W-:Y:S08]  /*6100*/  BSSY.RECONVERGENT B0, `(.L_x_229) ;  /* 0x00000e3000007945 */ /* 0x000ff00003800200 */
[----:B------:R-:W-:Y:S05]  /*6110*/  @P0 BRA `(.L_x_230) ;  /* 0x0000000c00840947 */ /* 0x000fea0003800000 */
[----:B------:R-:W-:Y:S01]  /*6120*/  UMOV UR6, 0x80 ;  /* 0x0000008000067882 */ /* 0x000fe20000000000 */
[----:B------:R-:W-:-:S05]  /*6130*/  UMOV UR4, URZ ;  /* 0x000000ff00047c82 */ /* 0x000fca0008000000 */
.L_x_236:
        /* <DEDUP_REMOVED lines=12> */
.L_x_235:
        /* <DEDUP_REMOVED lines=13> */
.L_x_232:
[----:B------:R-:W-:Y:S02]  /*62d0*/  ULEA UR12, UR8, UR11, 0x2 ;  /* 0x0000000b080c7291 */ /* 0x000fe4000f8e10ff */
[----:B------:R-:W-:Y:S02]  /*62e0*/  UIADD3 UR4, UPT, UPT, UR4, 0x4, URZ ;  /* 0x0000000404047890 */ /* 0x000fe4000fffe0ff */
[----:B------:R-:W-:Y:S02]  /*62f0*/  ULEA UR13, UR6, UR12, 0x2 ;  /* 0x0000000c060d7291 */ /* 0x000fe4000f8e10ff */
[----:B------:R-:W-:Y:S02]  /*6300*/  UISETP.NE.AND UP2, UPT, UR4, UR18, UPT ;  /* 0x000000120400728c */ /* 0x000fe4000bf45270 */
[----:B------:R-:W-:Y:S01]  /*6310*/  UIADD3 UR8, UPT, UPT, UR8, 0x4, URZ ;  /* 0x0000000408087890 */ /* 0x000fe2000fffe0ff */
[----:B---3--:R-:W-:Y:S04]  /*6320*/  LDS R2, [UR12] ;  /* 0x0000000cff027984 */ /* 0x008fe80008000800 */
[----:B01----:R-:W2:Y:S02]  /*6330*/  LDS R4, [UR13] ;  /* 0x0000000dff047984 */ /* 0x003ea40008000800 */
        /* <DEDUP_REMOVED lines=95> */
.L_x_231:
        /* <DEDUP_REMOVED lines=59> */
.L_x_234:
[----:B------:R-:W-:Y:S05]  /*6ce0*/  BRA.U !UP3, `(.L_x_233) ;  /* 0x000000010b747547 */ /* 0x000fea000b800000 */
[----:B------:R-:W5:Y:S01]  /*6cf0*/  S2UR UR11, SR_CgaCtaId ;  /* 0x00000000000b79c3 */ /* 0x000f620000008800 */
[----:B------:R-:W-:Y:S02]  /*6d00*/  UMOV UR7, 0x400 ;  /* 0x0000040000077882 */ /* 0x000fe40000000000 */
[----:B-----5:R-:W-:-:S04]  /*6d10*/  ULEA UR7, UR11, UR7, 0x18 ;  /* 0x000000070b077291 */ /* 0x020fc8000f8ec0ff */
[----:B------:R-:W-:-:S04]  /*6d20*/  ULEA UR7, UR8, UR7, 0x2 ;  /* 0x0000000708077291 */ /* 0x000fc8000f8e10ff */
[----:B------:R-:W-:-:S05]  /*6d30*/  ULEA UR8, UR6, UR7, 0x2 ;  /* 0x0000000706087291 */ /* 0x000fca000f8e10ff */
[----:B---34-:R-:W-:Y:S04]  /*6d40*/  LDS R2, [UR7] ;  /* 0x00000007ff027984 */ /* 0x018fe80008000800 */
        /* <DEDUP_REMOVED lines=23> */
.L_x_233:
[----:B------:R-:W-:Y:S01]  /*6ec0*/  UIADD3 UR5, UPT, UPT, UR16, UR5, URZ ;  /* 0x0000000510057290 */ /* 0x000fe2000fffe0ff */
[----:B------:R-:W-:Y:S11]  /*6ed0*/  BRA.U UP1, `(.L_x_235) ;  /* 0xfffffff101c87547 */ /* 0x000ff6000b83ffff */
[----:B------:R-:W-:Y:S02]  /*6ee0*/  UISETP.GT.U32.AND UP0, UPT, UR6, 0x1, UPT ;  /* 0x000000010600788c */ /* 0x000fe4000bf04070 */
[----:B------:R-:W-:Y:S01]  /*6ef0*/  USHF.R.U32.HI UR5, URZ, 0x1, UR6 ;  /* 0x00000001ff057899 */ /* 0x000fe20008011606 */
[----:B------:R-:W-:-:S06]  /*6f00*/  UMOV UR4, UR9 ;  /* 0x0000000900047c82 */ /* 0x000fcc0008000000 */
[----:B------:R-:W-:Y:S01]  /*6f10*/  UMOV UR6, UR5 ;  /* 0x0000000500067c82 */ /* 0x000fe20008000000 */
[----:B------:R-:W-:Y:S05]  /*6f20*/  BRA.U UP0, `(.L_x_236) ;  /* 0xfffffff100847547 */ /* 0x000fea000b83ffff */
.L_x_230:
[----:B--2---:R-:W-:Y:S05]  /*6f30*/  BSYNC.RECONVERGENT B0 ;  /* 0x0000000000007941 */ /* 0x004fea0003800200 */
.L_x_229:
[----:B------:R-:W-:Y:S01]  /*6f40*/  BAR.SYNC.DEFER_BLOCKING 0x0 ;  /* 0x0000000000007b1d */ /* 0x000fe20000010000 */
[----:B------:R-:W-:-:S05]  /*6f50*/  LOP3.LUT P0, RZ, R0, R3, RZ, 0xfc, !PT ;  /* 0x0000000300ff7212 */ /* 0x000fca000780fcff */
[----:B------:R-:W-:Y:S08]  /*6f60*/  BSSY.RECONVERGENT B0, `(.L_x_237) ;  /* 0x00000e8000007945 */ /* 0x000ff00003800200 */
[----:B------:R-:W-:Y:S05]  /*6f70*/  @P0 BRA `(.L_x_238) ;  /* 0x0000000c00980947 */ /* 0x000fea0003800000 */
[----:B------:R-:W-:Y:S01]  /*6f80*/  UMOV UR6, 0x80 ;  /* 0x0000008000067882 */ /* 0x000fe20000000000 */
[----:B------:R-:W-:-:S05]  /*6f90*/  UMOV UR4, URZ ;  /* 0x000000ff00047c82 */ /* 0x000fca0008000000 */
.L_x_244:
        /* <DEDUP_REMOVED lines=8> */
[----:B------:R-:W-:Y:S02]  /*7020*/  UIADD3 UR10, UPT, UPT, -UR7, URZ, URZ ;  /* 0x000000ff070a7290 */ /* 0x000fe4000fffe1ff */
[----:B------:R-:W-:Y:S02]  /*7030*/  USHF.R.U32.HI UR5, URZ, UR5, UR8 ;  /* 0x00000005ff057299 */ /* 0x000fe40008011608 */
[----:B------:R-:W-:Y:S02]  /*7040*/  UISETP.GE.U32.AND UP0, UPT, UR9, 0x3, UPT ;  /* 0x000000030900788c */ /* 0x000fe4000bf06070 */
[----:B------:R-:W-:-:S03]  /*7050*/  UIADD3 UR11, UPT, UPT, UR4, 0x1, UR5 ;  /* 0x00000001040b7890 */ /* 0x000fc6000fffe005 */
[----:B0-2---:R-:W-:-:S09]  /*7060*/  UMOV UR5, URZ ;  /* 0x000000ff00057c82 */ /* 0x005fd20008000000 */
.L_x_243:
[----:B------:R-:W-:Y:S01]  /*7070*/  UMOV UR7, 0x4 ;  /* 0x0000000400077882 */ /* 0x000fe20000000000 */
[----:B------:R-:W-:Y:S02]  /*7080*/  UISETP.NE.AND UP3, UPT, UR17, URZ, UPT ;  /* 0x000000ff1100728c */ /* 0x000fe4000bf65270 */
[----:B------:R-:W-:Y:S02]  /*7090*/  ULEA UR7, UR4, UR7, 0x2 ;  /* 0x0000000704077291 */ /* 0x000fe4000f8e10ff */
[----:B------:R-:W-:-:S04]  /*70a0*/  UIADD3 UR4, UPT, UPT, UR4, 0x1, URZ ;  /* 0x0000000104047890 */ /* 0x000fc8000fffe0ff */
[----:B------:R-:W-:-:S06]  /*70b0*/  UISETP.NE.AND UP1, UPT, UR4, UR11, UPT ;  /* 0x0000000b0400728c */ /* 0x000fcc000bf25270 */
[----:B--2---:R-:W2:Y:S01]  /*70c0*/  LDCU UR12, c[0x3][UR7] ;  /* 0x00c00000070c77ac */ /* 0x004ea20008000800 */
[----:B------:R-:W-:Y:S01]  /*70d0*/  UMOV UR7, UR5 ;  /* 0x0000000500077c82 */ /* 0x000fe20008000000 */
[----:B0-----:R-:W-:Y:S05]  /*70e0*/  BRA.U !UP0, `(.L_x_239) ;  /* 0x0000000508b87547 */ /* 0x001fea000b800000 */
[----:B------:R-:W5:Y:S01]  /*70f0*/  S2UR UR8, SR_CgaCtaId ;  /* 0x00000000000879c3 */ /* 0x000f620000008800 */
[----:B------:R-:W-:Y:S01]  /*7100*/  UMOV UR7, 0x400 ;  /* 0x0000040000077882 */ /* 0x000fe20000000000 */
[----:B------:R-:W-:Y:S01]  /*7110*/  UMOV UR9, UR10 ;  /* 0x0000000a00097c82 */ /* 0x000fe20008000000 */
[----:B------:R-:W-:-:S04]  /*7120*/  UIADD3 UR7, UPT, UPT, UR7, 0x400, URZ ;  /* 0x0000040007077890 */ /* 0x000fc8000fffe0ff */
[----:B-----5:R-:W-:-:S04]  /*7130*/  ULEA UR7, UR8, UR7, 0x18 ;  /* 0x0000000708077291 */ /* 0x020fc8000f8ec0ff */
[----:B------:R-:W-:-:S04]  /*7140*/  ULEA UR7, UR5, UR7, 0x2 ;  /* 0x0000000705077291 */ /* 0x000fc8000f8e10ff */
[----:B------:R-:W-:-:S03]  /*7150*/  UIADD3 UR8, UPT, UPT, UR7, 0x8, URZ ;  /* 0x0000000807087890 */ /* 0x000fc6000fffe0ff */
[----:B------:R-:W-:-:S09]  /*7160*/  UMOV UR7, UR5 ;  /* 0x0000000500077c82 */ /* 0x000fd20008000000 */
.L_x_240:
[----:B------:R-:W-:Y:S02]  /*7170*/  ULEA UR13, UR6, UR8, 0x2 ;  /* 0x00000008060d7291 */ /* 0x000fe4000f8e10ff */
[----:B01-34-:R-:W-:Y:S01]  /*7180*/  LDS R4, [UR8+-0x8] ;  /* 0xfffff808ff047984 */ /* 0x01bfe20008000800 */
[----:B------:R-:W-:Y:S02]  /*7190*/  UIADD3 UR9, UPT, UPT, UR9, 0x4, URZ ;  /* 0x0000000409097890 */ /* 0x000fe4000fffe0ff */
[----:B------:R-:W-:Y:S02]  /*71a0*/  UIADD3 UR7, UPT, UPT, UR7, 0x4, URZ ;  /* 0x0000000407077890 */ /* 0x000fe4000fffe0ff */
[----:B------:R-:W-:Y:S02]  /*71b0*/  UISETP.NE.AND UP2, UPT, UR9, URZ, UPT ;  /* 0x000000ff0900728c */ /* 0x000fe4000bf45270 */
[----:B------:R-:W2:Y:S02]  /*71c0*/  LDS R2, [UR13+-0x8] ;  /* 0xfffff80dff027984 */ /* 0x000ea40008000800 */
        /* <DEDUP_REMOVED lines=20> */
[----:B------:R-:W-:Y:S04]  /*7310*/  STS [UR13+-0x8], R5 ;  /* 0xfffff805ff007988 */ /* 0x000fe8000800080d */
[----:B------:R-:W-:Y:S04]  /*7320*/  STS [UR8+-0x8], R4 ;  /* 0xfffff804ff007988 */ /* 0x000fe80008000808 */
[----:B------:R-:W0:Y:S04]  /*7330*/  LDS R2, [UR13+-0x4] ;  /* 0xfffffc0dff027984 */ /* 0x000e280008000800 */
[----:B------:R-:W1:Y:S01]  /*7340*/  LDS R9, [UR8+-0x4] ;  /* 0xfffffc08ff097984 */ /* 0x000e620008000800 */
        /* <DEDUP_REMOVED lines=20> */
[----:B------:R-:W-:Y:S04]  /*7490*/  STS [UR13+-0x4], R4 ;  /* 0xfffffc04ff007988 */ /* 0x000fe8000800080d */
[----:B------:R-:W-:Y:S04]  /*74a0*/  STS [UR8+-0x4], R5 ;  /* 0xfffffc05ff007988 */ /* 0x000fe80008000808 */
[----:B------:R-:W0:Y:S04]  /*74b0*/  LDS R2, [UR13] ;  /* 0x0000000dff027984 */ /* 0x000e280008000800 */
[----:B------:R-:W1:Y:S01]  /*74c0*/  LDS R6, [UR8] ;  /* 0x00000008ff067984 */ /* 0x000e620008000800 */
        /* <DEDUP_REMOVED lines=46> */
[----:B------:R-:W-:Y:S01]  /*77b0*/  UIADD3 UR8, UPT, UPT, UR8, 0x10, URZ ;  /* 0x0000001008087890 */ /* 0x000fe2000fffe0ff */
[----:B------:R-:W-:Y:S11]  /*77c0*/  BRA.U UP2, `(.L_x_240) ;  /* 0xfffffff902687547 */ /* 0x000ff6000b83ffff */
.L_x_239:
        /* <DEDUP_REMOVED lines=11> */
[----:B01-34-:R-:W-:Y:S04]  /*7880*/  LDS R4, [UR8] ;  /* 0x00000008ff047984 */ /* 0x01bfe80008000800 */
[----:B------:R-:W2:Y:S02]  /*7890*/  LDS R2, [UR9] ;  /* 0x00000009ff027984 */ /* 0x000ea40008000800 */
        /* <DEDUP_REMOVED lines=46> */
.L_x_242:
[----:B------:R-:W-:Y:S05]  /*7b80*/  BRA.U !UP3, `(.L_x_241) ;  /* 0x000000010b787547 */ /* 0x000fea000b800000 */
[----:B------:R-:W5:Y:S01]  /*7b90*/  S2UR UR9, SR_CgaCtaId ;  /* 0x00000000000979c3 */ /* 0x000f620000008800 */
[----:B------:R-:W-:Y:S02]  /*7ba0*/  UMOV UR8, 0x400 ;  /* 0x0000040000087882 */ /* 0x000fe40000000000 */
[----:B------:R-:W-:-:S04]  /*7bb0*/  UIADD3 UR8, UPT, UPT, UR8, 0x400, URZ ;  /* 0x0000040008087890 */ /* 0x000fc8000fffe0ff */
[----:B-----5:R-:W-:-:S04]  /*7bc0*/  ULEA UR8, UR9, UR8, 0x18 ;  /* 0x0000000809087291 */ /* 0x020fc8000f8ec0ff */
[----:B------:R-:W-:-:S04]  /*7bd0*/  ULEA UR7, UR7, UR8, 0x2 ;  /* 0x0000000807077291 */ /* 0x000fc8000f8e10ff */
        /* <DEDUP_REMOVED lines=25> */
.L_x_241:
[----:B------:R-:W-:Y:S01]  /*7d70*/  UIADD3 UR5, UPT, UPT, UR16, UR5, URZ ;  /* 0x0000000510057290 */ /* 0x000fe2000fffe0ff */
[----:B------:R-:W-:Y:S11]  /*7d80*/  BRA.U UP1, `(.L_x_243) ;  /* 0xfffffff101b87547 */ /* 0x000ff6000b83ffff */
[----:B------:R-:W-:Y:S02]  /*7d90*/  UISETP.GT.U32.AND UP0, UPT, UR6, 0x1, UPT ;  /* 0x000000010600788c */ /* 0x000fe4000bf04070 */
[----:B------:R-:W-:Y:S01]  /*7da0*/  USHF.R.U32.HI UR5, URZ, 0x1, UR6 ;  /* 0x00000001ff057899 */ /* 0x000fe20008011606 */
[----:B------:R-:W-:-:S06]  /*7db0*/  UMOV UR4, UR11 ;  /* 0x0000000b00047c82 */ /* 0x000fcc0008000000 */
[----:B------:R-:W-:Y:S01]  /*7dc0*/  UMOV UR6, UR5 ;  /* 0x0000000500067c82 */ /* 0x000fe20008000000 */
[----:B------:R-:W-:Y:S05]  /*7dd0*/  BRA.U UP0, `(.L_x_244) ;  /* 0xfffffff100707547 */ /* 0x000fea000b83ffff */
.L_x_238:
[----:B--2---:R-:W-:Y:S05]  /*7de0*/  BSYNC.RECONVERGENT B0 ;  /* 0x0000000000007941 */ /* 0x004fea0003800200 */
.L_x_237:
[----:B------:R-:W-:Y:S01]  /*7df0*/  BAR.SYNC.DEFER_BLOCKING 0x0 ;  /* 0x0000000000007b1d */ /* 0x000fe20000010000 */
[----:B------:R-:W-:-:S05]  /*7e00*/  ISETP.GT.U32.AND P0, PT, R0, 0xff, PT ;  /* 0x000000ff0000780c */ /* 0x000fca0003f04070 */
[----:B------:R-:W-:Y:S08]  /*7e10*/  BSSY.RECONVERGENT B0, `(.L_x_245) ;  /* 0x00000ac000007945 */ /* 0x000ff00003800200 */
[----:B------:R-:W-:Y:S05]  /*7e20*/  @P0 BRA `(.L_x_246) ;  /* 0x0000000800a80947 */ /* 0x000fea0003800000 */
[----:B0-----:R-:W1:Y:S01]  /*7e30*/  LDC R3, c[0x0][0x360] ;  /* 0x0000d800ff037b82 */ /* 0x001e620000000800 */
[----:B------:R-:W-:Y:S01]  /*7e40*/  BSSY.RECONVERGENT B1, `(.L_x_247) ;  /* 0x0000042000017945 */ /* 0x000fe20003800200 */
[----:B-1----:R-:W0:Y:S01]  /*7e50*/  I2F.U32.RP R8, R3 ;  /* 0x0000000300087306 */ /* 0x002e220000209000 */
[----:B---34-:R-:W-:Y:S01]  /*7e60*/  IMAD.IADD R2, R0, 0x1, R3 ;  /* 0x0000000100027824 */ /* 0x018fe200078e0203 */
        /* <DEDUP_REMOVED lines=30> */
[----:B------:R-:W-:Y:S01]  /*8050*/  VIADD R8, R6, 0x400 ;  /* 0x0000040006087836 */ /* 0x000fe20000000000 */
[----:B------:R-:W-:Y:S01]  /*8060*/  LOP3.LUT R4, R2, 0x3, RZ, 0xc0, !PT ;  /* 0x0000000302047812 */ /* 0x000fe200078ec0ff */
[----:B------:R-:W-:-:S04]  /*8070*/  VIADD R5, R6, 0x800 ;  /* 0x0000080006057836 */ /* 0x000fc80000000000 */
[----:B------:R-:W-:Y:S02]  /*8080*/  IMAD R2, R4, R3, R0 ;  /* 0x0000000304027224 */ /* 0x000fe400078e0200 */
[----:B------:R-:W-:Y:S01]  /*8090*/  IMAD.MOV R7, RZ, RZ, -R4 ;  /* 0x000000ffff077224 */ /* 0x000fe200078e0a04 */
[C---:B0-----:R-:W-:Y:S01]  /*80a0*/  LEA R15, R11.reuse, R6, 0x18 ;  /* 0x000000060b0f7211 */ /* 0x041fe200078ec0ff */
[----:B------:R-:W-:Y:S01]  /*80b0*/  IMAD.SHL.U32 R6, R0, 0x4, RZ ;  /* 0x0000000400067824 */ /* 0x000fe200078e00ff */
[C---:B------:R-:W-:Y:S02]  /*80c0*/  LEA R17, R11.reuse, R8, 0x18 ;  /* 0x000000080b117211 */ /* 0x040fe400078ec0ff */
[----:B------:R-:W-:-:S07]  /*80d0*/  LEA R11, R11, R5, 0x18 ;  /* 0x000000050b0b7211 */ /* 0x000fce00078ec0ff */
.L_x_249:
[--C-:B------:R-:W-:Y:S02]  /*80e0*/  IMAD.IADD R8, R15, 0x1, R6.reuse ;  /* 0x000000010f087824 */ /* 0x100fe400078e0206 */
[----:B------:R-:W-:Y:S02]  /*80f0*/  IMAD.IADD R9, R17, 0x1, R6 ;  /* 0x0000000111097824 */ /* 0x000fe400078e0206 */
        /* <DEDUP_REMOVED lines=16> */
[--C-:B------:R-:W-:Y:S01]  /*8200*/  IMAD.IADD R4, R11, 0x1, R6.reuse ;  /* 0x000000010b047824 */ /* 0x100fe200078e0206 */
[----:B------:R-:W-:Y:S01]  /*8210*/  ISETP.NE.AND P0, PT, R7, RZ, PT ;  /* 0x000000ff0700720c */ /* 0x000fe20003f05270 */
[----:B------:R-:W-:-:S08]  /*8220*/  IMAD R6, R3, 0x4, R6 ;  /* 0x0000000403067824 */ /* 0x000fd000078e0206 */
[----:B------:R-:W-:-:S05]  /*8230*/  @!P2 VIADD R5, R5, 0x7fe001 ;  /* 0x007fe0010505a836 */ /* 0x000fca0000000000 */
[----:B------:R0:W-:Y:S01]  /*8240*/  STS [R4], R5 ;  /* 0x0000000504007388 */ /* 0x0001e20000000800 */
[----:B------:R-:W-:Y:S05]  /*8250*/  @P0 BRA `(.L_x_249) ;  /* 0xfffffffc00a00947 */ /* 0x000fea000383ffff */
.L_x_248:
[----:B------:R-:W-:Y:S05]  /*8260*/  BSYNC.RECONVERGENT B1 ;  /* 0x0000000000017941 */ /* 0x000fea0003800200 */
.L_x_247:
[----:B------:R-:W-:Y:S05]  /*8270*/  @!P1 BRA `(.L_x_246) ;  /* 0x0000000400949947 */ /* 0x000fea0003800000 */
[----:B------:R-:W1:Y:S01]  /*8280*/  S2R R6, SR_CgaCtaId ;  /* 0x0000000000067919 */ /* 0x000e620000008800 */
[----:B0-----:R-:W-:Y:S01]  /*8290*/  MOV R4, 0x400 ;  /* 0x0000040000047802 */ /* 0x001fe20000000f00 */
[----:B------:R-:W-:-:S04]  /*82a0*/  IMAD.SHL.U32 R15, R2, 0x4, RZ ;  /* 0x00000004020f7824 */ /* 0x000fc800078e00ff */
[C---:B------:R-:W-:Y:S02]  /*82b0*/  VIADD R5, R4.reuse, 0x800 ;  /* 0x0000080004057836 */ /* 0x040fe40000000000 */
[----:B------:R-:W-:Y:S01]  /*82c0*/  VIADD R7, R4, 0x400 ;  /* 0x0000040004077836 */ /* 0x000fe20000000000 */
[C---:B-1----:R-:W-:Y:S02]  /*82d0*/  LEA R26, R6.reuse, R4, 0x18 ;  /* 0x00000004061a7211 */ /* 0x042fe400078ec0ff */
[C---:B------:R-:W-:Y:S02]  /*82e0*/  LEA R22, R6.reuse, R5, 0x18 ;  /* 0x0000000506167211 */ /* 0x040fe400078ec0ff */
[----:B------:R-:W-:Y:S01]  /*82f0*/  LEA R24, R6, R7, 0x18 ;  /* 0x0000000706187211 */ /* 0x000fe200078ec0ff */
[C-C-:B------:R-:W-:Y:S02]  /*8300*/  IMAD R12, R3.reuse, 0x4, R26.reuse ;  /* 0x00000004030c7824 */ /* 0x140fe400078e021a */
[----:B------:R-:W-:-:S02]  /*8310*/  IMAD R13, R3, 0x8, R26 ;  /* 0x00000008030d7824 */ /* 0x000fc400078e021a */
[C---:B------:R-:W-:Y:S02]  /*8320*/  IMAD R14, R3.reuse, 0xc, R26 ;  /* 0x0000000c030e7824 */ /* 0x040fe400078e021a */
[C-C-:B------:R-:W-:Y:S02]  /*8330*/  IMAD R6, R3.reuse, 0x4, R22.reuse ;  /* 0x0000000403067824 */ /* 0x140fe400078e0216 */
[C-C-:B------:R-:W-:Y:S02]  /*8340*/  IMAD R7, R3.reuse, 0x8, R22.reuse ;  /* 0x0000000803077824 */ /* 0x140fe400078e0216 */
[C---:B------:R-:W-:Y:S02]  /*8350*/  IMAD R8, R3.reuse, 0xc, R22 ;  /* 0x0000000c03087824 */ /* 0x040fe400078e0216 */
[C-C-:B------:R-:W-:Y:S02]  /*8360*/  IMAD R9, R3.reuse, 0x4, R24.reuse ;  /* 0x0000000403097824 */ /* 0x140fe400078e0218 */
[----:B------:R-:W-:-:S02]  /*8370*/  IMAD R10, R3, 0x8, R24 ;  /* 0x00000008030a7824 */ /* 0x000fc400078e0218 */
[----:B------:R-:W-:-:S07]  /*8380*/  IMAD R11, R3, 0xc, R24 ;  /* 0x0000000c030b7824 */ /* 0x000fce00078e0218 */
.L_x_250:
[--C-:B------:R-:W-:Y:S02]  /*8390*/  IMAD.IADD R16, R26, 0x1, R15.reuse ;  /* 0x000000011a107824 */ /* 0x100fe400078e020f */
[--C-:B------:R-:W-:Y:S02]  /*83a0*/  IMAD.IADD R17, R24, 0x1, R15.reuse ;  /* 0x0000000118117824 */ /* 0x100fe400078e020f */
[----:B------:R-:W-:Y:S01]  /*83b0*/  IMAD R2, R3, 0x4, R2 ;  /* 0x0000000403027824 */ /* 0x000fe200078e0202 */
[----:B--2---:R0:W-:Y:S04]  /*83c0*/  LDS R4, [R16] ;  /* 0x0000000010047984 */ /* 0x0041e80000000800 */
[----:B------:R1:W2:Y:S01]  /*83d0*/  LDS R5, [R17] ;  /* 0x0000000011057984 */ /* 0x0002a20000000800 */
[----:B0-----:R-:W-:-:S02]  /*83e0*/  IMAD.IADD R16, R22, 0x1, R15 ;  /* 0x0000000116107824 */ /* 0x001fc400078e020f */
[----:B-1----:R-:W-:Y:S02]  /*83f0*/  IMAD.IADD R17, R12, 0x1, R15 ;  /* 0x000000010c117824 */ /* 0x002fe400078e020f */
        /* <DEDUP_REMOVED lines=12> */
[----:B------:R-:W-:-:S03]  /*84c0*/  IMAD.IADD R18, R9, 0x1, R15 ;  /* 0x0000000109127824 */ /* 0x000fc600078e020f */
[----:B------:R-:W-:-:S13]  /*84d0*/  ISETP.GE.AND P1, PT, R5, RZ, PT ;  /* 0x000000ff0500720c */ /* 0x000fda0003f26270 */
[----:B------:R-:W-:-:S05]  /*84e0*/  @!P1 VIADD R21, R21, 0x7fe001 ;  /* 0x007fe00115159836 */ /* 0x000fca0000000000 */
[----:B------:R0:W-:Y:S04]  /*84f0*/  STS [R16], R21 ;  /* 0x0000001510007388 */ /* 0x0001e80000000800 */
[----:B------:R1:W-:Y:S04]  /*8500*/  LDS R4, [R17] ;  /* 0x0000000011047984 */ /* 0x0003e80000000800 */
[----:B------:R2:W3:Y:S01]  /*8510*/  LDS R5, [R18] ;  /* 0x0000000012057984 */ /* 0x0004e20000000800 */
[--C-:B0-----:R-:W-:Y:S02]  /*8520*/  IMAD.IADD R16, R6, 0x1, R15.reuse ;  /* 0x0000000106107824 */ /* 0x101fe400078e020f */
[----:B-1----:R-:W-:-:S02]  /*8530*/  IMAD.IADD R17, R13, 0x1, R15 ;  /* 0x000000010d117824 */ /* 0x002fc400078e020f */
[----:B--2---:R-:W-:Y:S02]  /*8540*/  IMAD.IADD R18, R10, 0x1, R15 ;  /* 0x000000010a127824 */ /* 0x004fe400078e020f */
        /* <DEDUP_REMOVED lines=34> */
[----:B------:R-:W-:Y:S04]  /*8770*/  STS [R16], R21 ;  /* 0x0000001510007388 */ /* 0x000fe80000000800 */
[----:B------:R-:W-:Y:S04]  /*8780*/  LDS R4, [R17] ;  /* 0x0000000011047984 */ /* 0x000fe80000000800 */
        /* <DEDUP_REMOVED lines=15> */
[----:B------:R-:W-:Y:S01]  /*8880*/  ISETP.GE.U32.AND P0, PT, R2, 0x100, PT ;  /* 0x000001000200780c */ /* 0x000fe20003f06070 */
[----:B------:R-:W-:-:S08]  /*8890*/  IMAD R15, R3, 0x10, R15 ;  /* 0x00000010030f7824 */ /* 0x000fd000078e020f */
[----:B------:R-:W-:-:S05]  /*88a0*/  @!P1 VIADD R5, R5, 0x7fe001 ;  /* 0x007fe00105059836 */ /* 0x000fca0000000000 */
[----:B------:R2:W-:Y:S01]  /*88b0*/  STS [R4], R5 ;  /* 0x0000000504007388 */ /* 0x0005e20000000800 */
[----:B------:R-:W-:Y:S05]  /*88c0*/  @!P0 BRA `(.L_x_250) ;  /* 0xfffffff800b08947 */ /* 0x000fea000383ffff */
.L_x_246:
[----:B------:R-:W-:Y:S05]  /*88d0*/  BSYNC.RECONVERGENT B0 ;  /* 0x0000000000007941 */ /* 0x000fea0003800200 */
.L_x_245:
[----:B------:R-:W-:Y:S01]  /*88e0*/  BAR.SYNC.DEFER_BLOCKING 0x0 ;  /* 0x0000000000007b1d */ /* 0x000fe20000010000 */
[----:B------:R-:W-:-:S13]  /*88f0*/  ISETP.GT.U32.AND P0, PT, R0, 0xff, PT ;  /* 0x000000ff0000780c */ /* 0x000fda0003f04070 */
[----:B------:R-:W-:Y:S05]  /*8900*/  @P0 EXIT ;  /* 0x000000000000094d */ /* 0x000fea0003800000 */
[----:B------:R-:W5:Y:S01]  /*8910*/  LDC R20, c[0x0][0x360] ;  /* 0x0000d800ff147b82 */ /* 0x000f620000000800 */
[----:B------:R-:W0:Y:S01]  /*8920*/  S2R R13, SR_CTAID.X ;  /* 0x00000000000d7919 */ /* 0x000e220000002500 */
[----:B------:R-:W-:Y:S01]  /*8930*/  BSSY.RECONVERGENT B0, `(.L_x_251) ;  /* 0x0000032000007945 */ /* 0x000fe20003800200 */
[----:B-----5:R-:W5:Y:S01]  /*8940*/  I2F.U32.RP R7, R20 ;  /* 0x0000001400077306 */ /* 0x020f620000209000 */
[----:B01234-:R-:W-:Y:S01]  /*8950*/  IMAD.IADD R4, R0, 0x1, R20 ;  /* 0x0000000100047824 */ /* 0x01ffe200078e0214 */
[----:B------:R-:W-:-:S04]  /*8960*/  ISETP.NE.U32.AND P2, PT, R20, RZ, PT ;  /* 0x000000ff1400720c */ /* 0x000fc80003f45070 */
[C---:B------:R-:W-:Y:S02]  /*8970*/  ISETP.GE.U32.AND P0, PT, R4.reuse, 0x100, PT ;  /* 0x000001000400780c */ /* 0x040fe40003f06070 */
[----:B------:R-:W-:Y:S02]  /*8980*/  VIMNMX.U32 R5, PT, PT, R4, 0x100, !PT ;  /* 0x0000010004057848 */ /* 0x000fe40007fe0000 */
[----:B------:R-:W-:-:S04]  /*8990*/  SEL R6, RZ, 0x1, P0 ;  /* 0x00000001ff067807 */ /* 0x000fc80000000000 */
[----:B------:R-:W-:Y:S01]  /*89a0*/  IADD3 R5, PT, PT, R5, -R4, -R6 ;  /* 0x8000000405057210 */ /* 0x000fe20007ffe806 */
[----:B-----5:R-:W0:Y:S02]  /*89b0*/  MUFU.RCP R7, R7 ;  /* 0x0000000700077308 */ /* 0x020e240000001000 */
        /* <DEDUP_REMOVED lines=33> */
.L_x_253:
[----:B0-----:R0:W1:Y:S01]  /*8bd0*/  LDS R9, [R6] ;  /* 0x0000000006097984 */ /* 0x0010620000000800 */
[----:B------:R-:W-:Y:S02]  /*8be0*/  VIADD R8, R8, 0x1 ;  /* 0x0000000108087836 */ /* 0x000fe40000000000 */
[----:B--2---:R-:W-:-:S03]  /*8bf0*/  IMAD.WIDE.U32 R2, R7, 0x4, R4 ;  /* 0x0000000407027825 */ /* 0x004fc600078e0004 */
[----:B------:R-:W-:Y:S01]  /*8c00*/  ISETP.NE.AND P0, PT, R8, RZ, PT ;  /* 0x000000ff0800720c */ /* 0x000fe20003f05270 */
[C---:B------:R-:W-:Y:S02]  /*8c10*/  IMAD.IADD R7, R20.reuse, 0x1, R7 ;  /* 0x0000000114077824 */ /* 0x040fe400078e0207 */
[----:B0-----:R-:W-:Y:S01]  /*8c20*/  IMAD R6, R20, 0x4, R6 ;  /* 0x0000000414067824 */ /* 0x001fe200078e0206 */
[----:B-1----:R0:W-:Y:S09]  /*8c30*/  REDG.E.ADD.STRONG.GPU desc[UR14][R2.64], R9 ;  /* 0x000000090200798e */ /* 0x0021f2000c12e10e */
[----:B------:R-:W-:Y:S05]  /*8c40*/  @P0 BRA `(.L_x_253) ;  /* 0xfffffffc00e00947 */ /* 0x000fea000383ffff */
.L_x_252:
[----:B------:R-:W-:Y:S05]  /*8c50*/  BSYNC.RECONVERGENT B0 ;  /* 0x0000000000007941 */ /* 0x000fea0003800200 */
.L_x_251:
[----:B------:R-:W-:Y:S05]  /*8c60*/  @!P1 EXIT ;  /* 0x000000000000994d */ /* 0x000fea0003800000 */
[----:B0-----:R-:W0:Y:S01]  /*8c70*/  LDC R3, c[0x0][0x398] ;  /* 0x0000e600ff037b82 */ /* 0x001e220000000800 */
[----:B------:R-:W-:Y:S02]  /*8c80*/  UMOV UR4, 0x400 ;  /* 0x0000040000047882 */ /* 0x000fe40000000000 */
[----:B------:R-:W-:-:S05]  /*8c90*/  UIADD3 UR4, UPT, UPT, UR4, 0x800, URZ ;  /* 0x0000080004047890 */ /* 0x000fca000fffe0ff */
[----:B------:R-:W1:Y:S08]  /*8ca0*/  S2UR UR5, SR_CgaCtaId ;  /* 0x00000000000579c3 */ /* 0x000e700000008800 */
[----:B------:R-:W2:Y:S01]  /*8cb0*/  LDC.64 R10, c[0x0][0x380] ;  /* 0x0000e000ff0a7b82 */ /* 0x000ea20000000a00 */
[----:B0-----:R-:W-:-:S04]  /*8cc0*/  IMAD R2, R3, 0x600, R0 ;  /* 0x0000060003027824 */ /* 0x001fc800078e0200 */
[----:B------:R-:W-:Y:S01]  /*8cd0*/  IMAD R13, R13, 0x100, R2 ;  /* 0x000001000d0d7824 */ /* 0x000fe200078e0202 */
[----:B-1----:R-:W-:-:S03]  /*8ce0*/  ULEA UR4, UR5, UR4, 0x18 ;  /* 0x0000000405047291 */ /* 0x002fc6000f8ec0ff */
[----:B------:R-:W-:Y:S02]  /*8cf0*/  IMAD.IADD R15, R13, 0x1, R20 ;  /* 0x000000010d0f7824 */ /* 0x000fe400078e0214 */
[C-C-:B------:R-:W-:Y:S02]  /*8d00*/  IMAD R17, R20.reuse, 0x2, R13.reuse ;  /* 0x0000000214117824 */ /* 0x140fe400078e020d */
[----:B------:R-:W-:Y:S01]  /*8d10*/  IMAD R19, R20, 0x3, R13 ;  /* 0x0000000314137824 */ /* 0x000fe200078e020d */
[----:B------:R-:W-:-:S07]  /*8d20*/  LEA R12, R0, UR4, 0x2 ;  /* 0x00000004000c7c11 */ /* 0x000fce000f8e10ff */
.L_x_254:
[C-C-:B------:R-:W-:Y:S01]  /*8d30*/  IMAD R14, R20.reuse, 0x4, R12.reuse ;  /* 0x00000004140e7824 */ /* 0x140fe200078e020c */
[----:B0-----:R0:W1:Y:S01]  /*8d40*/  LDS R21, [R12] ;  /* 0x000000000c157984 */ /* 0x0010620000000800 */
[C-C-:B------:R-:W-:Y:S02]  /*8d50*/  IMAD R16, R20.reuse, 0x8, R12.reuse ;  /* 0x0000000814107824 */ /* 0x140fe400078e020c */
[----:B------:R-:W-:Y:S01]  /*8d60*/  IMAD R18, R20, 0xc, R12 ;  /* 0x0000000c14127824 */ /* 0x000fe200078e020c */
[----:B------:R-:W3:Y:S01]  /*8d70*/  LDS R23, [R14] ;  /* 0x000000000e177984 */ /* 0x000ee20000000800 */
[----:B--2---:R-:W-:-:S03]  /*8d80*/  IMAD.WIDE.U32 R2, R13, 0x4, R10 ;  /* 0x000000040d027825 */ /* 0x004fc600078e000a */
[----:B------:R-:W2:Y:S01]  /*8d90*/  LDS R25, [R16] ;  /* 0x0000000010197984 */ /* 0x000ea20000000800 */
[----:B------:R-:W-:-:S03]  /*8da0*/  IMAD.WIDE.U32 R4, R15, 0x4, R10 ;  /* 0x000000040f047825 */ /* 0x000fc600078e000a */
[----:B------:R-:W4:Y:S01]  /*8db0*/  LDS R27, [R18] ;  /* 0x00000000121b7984 */ /* 0x000f220000000800 */
[----:B------:R-:W-:Y:S02]  /*8dc0*/  IMAD R0, R20, 0x4, R0 ;  /* 0x0000000414007824 */ /* 0x000fe400078e0200 */
[----:B------:R-:W-:-:S03]  /*8dd0*/  IMAD.WIDE.U32 R6, R17, 0x4, R10 ;  /* 0x0000000411067825 */ /* 0x000fc600078e000a */
[----:B------:R-:W-:Y:S01]  /*8de0*/  ISETP.GE.U32.AND P0, PT, R0, 0x100, PT ;  /* 0x000001000000780c */ /* 0x000fe20003f06070 */
[----:B------:R-:W-:-:S04]  /*8df0*/  IMAD.WIDE.U32 R8, R19, 0x4, R10 ;  /* 0x0000000413087825 */ /* 0x000fc800078e000a */
[C---:B------:R-:W-:Y:S02]  /*8e00*/  IMAD R15, R20.reuse, 0x4, R15 ;  /* 0x00000004140f7824 */ /* 0x040fe400078e020f */
[C---:B------:R-:W-:Y:S02]  /*8e10*/  IMAD R17, R20.reuse, 0x4, R17 ;  /* 0x0000000414117824 */ /* 0x040fe400078e0211 */
[C---:B------:R-:W-:Y:S02]  /*8e20*/  IMAD R19, R20.reuse, 0x4, R19 ;  /* 0x0000000414137824 */ /* 0x040fe400078e0213 */
[C---:B------:R-:W-:Y:S02]  /*8e30*/  IMAD R13, R20.reuse, 0x4, R13 ;  /* 0x00000004140d7824 */ /* 0x040fe400078e020d */
[----:B0-----:R-:W-:Y:S01]  /*8e40*/  IMAD R12, R20, 0x10, R12 ;  /* 0x00000010140c7824 */ /* 0x001fe200078e020c */
[----:B-1----:R0:W-:Y:S04]  /*8e50*/  REDG.E.ADD.STRONG.GPU desc[UR14][R2.64], R21 ;  /* 0x000000150200798e */ /* 0x0021e8000c12e10e */
[----:B---3--:R0:W-:Y:S04]  /*8e60*/  REDG.E.ADD.STRONG.GPU desc[UR14][R4.64], R23 ;  /* 0x000000170400798e */ /* 0x0081e8000c12e10e */
[----:B--2---:R0:W-:Y:S04]  /*8e70*/  REDG.E.ADD.STRONG.GPU desc[UR14][R6.64], R25 ;  /* 0x000000190600798e */ /* 0x0041e8000c12e10e */
[----:B----4-:R0:W-:Y:S01]  /*8e80*/  REDG.E.ADD.STRONG.GPU desc[UR14][R8.64], R27 ;  /* 0x0000001b0800798e */ /* 0x0101e2000c12e10e */
[----:B------:R-:W-:Y:S05]  /*8e90*/  @!P0 BRA `(.L_x_254) ;  /* 0xfffffffc00a48947 */ /* 0x000fea000383ffff */
[----:B------:R-:W-:Y:S05]  /*8ea0*/  EXIT ;  /* 0x000000000000794d */ /* 0x000fea0003800000 */
.L_x_255:
        /* <DEDUP_REMOVED lines=13> */
.L_x_262:


//--------------------- .nv.shared.mldsa_precompute_twiddles --------------------------
	.section	.nv.shared.mldsa_precompute_twiddles,"aw",@nobits
	.sectionflags	@""
	.align	16
	.zero		1024


//--------------------- .nv.shared.reserved.0     --------------------------
	.section	.nv.shared.reserved.0,"aw",@nobits
	.weak		__nv_reservedSMEM_offset_0_alias
	.size		__nv_reservedSMEM_offset_0_alias, 0, 64
	.other		__nv_reservedSMEM_offset_0_alias,@"STO_CUDA_RESERVED_SHARED STV_DEFAULT"
__nv_reservedSMEM_offset_0_alias:
	.zero		0
	.zero		64


//--------------------- .nv.shared.mldsa_batch_verify --------------------------
	.section	.nv.shared.mldsa_batch_verify,"aw",@nobits
	.sectionflags	@""
	.align	16
	.zero		1024


//--------------------- .nv.shared.mldsa_verify_single --------------------------
	.section	.nv.shared.mldsa_verify_single,"aw",@nobits
	.sectionflags	@""
	.align	16
	.zero		1024


//--------------------- .nv.shared.mldsa_verify_challenge --------------------------
	.section	.nv.shared.mldsa_verify_challenge,"aw",@nobits
	.sectionflags	@""
	.align	16
	.zero		1024


//--------------------- .nv.shared.mldsa_recover_w1 --------------------------
	.section	.nv.shared.mldsa_recover_w1,"aw",@nobits
	.sectionflags	@""
	.align	16
	.zero		1024


//--------------------- .nv.shared.mldsa_compute_ct1 --------------------------
	.section	.nv.shared.mldsa_compute_ct1,"aw",@nobits
	.sectionflags	@""
	.align	16
.nv.shared.mldsa_compute_ct1:
	.zero		4096


//--------------------- .nv.shared.mldsa_matrix_vector_mul --------------------------
	.section	.nv.shared.mldsa_matrix_vector_mul,"aw",@nobits
	.sectionflags	@""
	.align	16
.nv.shared.mldsa_matrix_vector_mul:
	.zero		4096


//--------------------- .nv.constant0.mldsa_precompute_twiddles --------------------------
	.section	.nv.constant0.mldsa_precompute_twiddles,"a",@progbits
	.sectionflags	@""
	.align	4
.nv.constant0.mldsa_precompute_twiddles:
	.zero		912


//--------------------- .nv.constant0.mldsa_batch_verify --------------------------
	.section	.nv.constant0.mldsa_batch_verify,"a",@progbits
	.sectionflags	@""
	.align	4
.nv.constant0.mldsa_batch_verify:
	.zero		948


//--------------------- .nv.constant0.mldsa_verify_single --------------------------
	.section	.nv.constant0.mldsa_verify_single,"a",@progbits
	.sectionflags	@""
	.align	4
.nv.constant0.mldsa_verify_single:
	.zero		956


//--------------------- .nv.constant0.mldsa_verify_challenge --------------------------
	.section	.nv.constant0.mldsa_verify_challenge,"a",@progbits
	.sectionflags	@""
	.align	4
.nv.constant0.mldsa_verify_challenge:
	.zero		932


//--------------------- .nv.constant0.mldsa_recover_w1 --------------------------
	.section	.nv.constant0.mldsa_recover_w1,"a",@progbits
	.sectionflags	@""
	.align	4
.nv.constant0.mldsa_recover_w1:
	.zero		932


//--------------------- .nv.constant0.mldsa_compute_ct1 --------------------------
	.section	.nv.constant0.mldsa_compute_ct1,"a",@progbits
	.sectionflags	@""
	.align	4
.nv.constant0.mldsa_compute_ct1:
	.zero		924


//--------------------- .nv.constant0.mldsa_matrix_vector_mul --------------------------
	.section	.nv.constant0.mldsa_matrix_vector_mul,"a",@progbits
	.sectionflags	@""
	.align	4
.nv.constant0.mldsa_matrix_vector_mul:
	.zero		924


//--------------------- SYMBOLS --------------------------

	.type		.nv.reservedSmem.offset0,@object
	.size		.nv.reservedSmem.offset0,0x4
	.type		.nv.reservedSmem.cap,@object
	.size		.nv.reservedSmem.cap,0x4
